//
// Generated by NVIDIA NVVM Compiler
//
// Compiler Build ID: CL-36424714
// Cuda compilation tools, release 13.0, V13.0.88
// Based on NVVM 20.0.0
//

.version 9.0
.target sm_100
.address_size 64

	// .globl	_Z8init_rngP24curandStatePhilox4_32_10yi
.global .align 4 .b8 precalc_xorwow_matrix[102400];
.global .align 4 .b8 precalc_xorwow_offset_matrix[102400];
.global .align 4 .b8 mrg32k3aM1[2304];
.global .align 4 .b8 mrg32k3aM2[2304];
.global .align 4 .b8 mrg32k3aM1SubSeq[2016];
.global .align 4 .b8 mrg32k3aM2SubSeq[2016];
.global .align 4 .b8 mrg32k3aM1Seq[2304];
.global .align 4 .b8 mrg32k3aM2Seq[2304];
.const .align 8 .b8 __cr_lgamma_table[72];
// _ZZN3cub18CUB_300001_SM_10006detail10radix_sort31DeviceRadixSortSingleTileKernelINS1_5radix10policy_hubIfNS0_8NullTypeEyE10Policy1000ELNS0_9SortOrderE0EfS6_yNS1_21identity_decomposer_tEEEvPKT1_PSB_PKT2_PSF_T3_iiT4_E12temp_storage has been demoted
// _ZZN3cub18CUB_300001_SM_10006detail10radix_sort30DeviceRadixSortHistogramKernelINS1_5radix10policy_hubIfNS0_8NullTypeEyE10Policy1000ELNS0_9SortOrderE0EfyNS1_21identity_decomposer_tEEEvPT2_PKT1_SB_iiT3_E12temp_storage has been demoted
// _ZZN3cub18CUB_300001_SM_10006detail10radix_sort33DeviceRadixSortExclusiveSumKernelINS1_5radix10policy_hubIfNS0_8NullTypeEyE10Policy1000EyEEvPT0_E12temp_storage has been demoted
// _ZZN3cub18CUB_300001_SM_10006detail10radix_sort29DeviceRadixSortOnesweepKernelINS1_5radix10policy_hubIfNS0_8NullTypeEyE10Policy1000ELNS0_9SortOrderE0EfS6_yiiNS1_21identity_decomposer_tEEEvPT5_SC_PT3_PKSD_PT1_PKSH_PT2_PKSL_T4_iiT6_E1s has been demoted
// _ZZN3cub18CUB_300001_SM_10006detail6reduce28DeviceReduceSingleTileKernelINS2_10policy_hubIdjN4cuda3std3__44plusIdEEE10Policy1000EN6thrust24THRUST_300001_SM_1000_NS10device_ptrIfEEPdjS9_ddNS7_10__identityEEEvT0_T1_T2_T3_T4_T6_E12temp_storage has been demoted
// _ZZN3cub18CUB_300001_SM_10006detail6reduce18DeviceReduceKernelINS2_10policy_hubIdjN4cuda3std3__44plusIdEEE10Policy1000EN6thrust24THRUST_300001_SM_1000_NS10device_ptrIfEEjS9_dNS7_10__identityEEEvT0_PT3_T1_NS0_13GridEvenShareISK_EET2_T4_E12temp_storage has been demoted
// _ZZN3cub18CUB_300001_SM_10006detail6reduce28DeviceReduceSingleTileKernelINS2_10policy_hubIdjN4cuda3std3__44plusIdEEE10Policy1000EPdSC_iS9_ddNS7_10__identityEEEvT0_T1_T2_T3_T4_T6_E12temp_storage has been demoted
// _ZZN3cub18CUB_300001_SM_10006detail6reduce28DeviceReduceSingleTileKernelINS2_10policy_hubIdyN4cuda3std3__44plusIdEEE10Policy1000EN6thrust24THRUST_300001_SM_1000_NS10device_ptrIfEEPdyS9_ddNS7_10__identityEEEvT0_T1_T2_T3_T4_T6_E12temp_storage has been demoted
// _ZZN3cub18CUB_300001_SM_10006detail6reduce18DeviceReduceKernelINS2_10policy_hubIdyN4cuda3std3__44plusIdEEE10Policy1000EN6thrust24THRUST_300001_SM_1000_NS10device_ptrIfEEyS9_dNS7_10__identityEEEvT0_PT3_T1_NS0_13GridEvenShareISK_EET2_T4_E12temp_storage has been demoted
// _ZZN3cub18CUB_300001_SM_10006detail6reduce28DeviceReduceSingleTileKernelINS2_10policy_hubIdyN4cuda3std3__44plusIdEEE10Policy1000EPdSC_iS9_ddNS7_10__identityEEEvT0_T1_T2_T3_T4_T6_E12temp_storage has been demoted
.global .align 1 .b8 _ZN34_INTERNAL_ee19b714_4_k_cu_203bead04cuda3std3__45__cpo5beginE[1];
.global .align 1 .b8 _ZN34_INTERNAL_ee19b714_4_k_cu_203bead04cuda3std3__45__cpo3endE[1];
.global .align 1 .b8 _ZN34_INTERNAL_ee19b714_4_k_cu_203bead04cuda3std3__45__cpo6cbeginE[1];
.global .align 1 .b8 _ZN34_INTERNAL_ee19b714_4_k_cu_203bead04cuda3std3__45__cpo4cendE[1];
.global .align 1 .b8 _ZN34_INTERNAL_ee19b714_4_k_cu_203bead04cuda3std3__45__cpo6rbeginE[1];
.global .align 1 .b8 _ZN34_INTERNAL_ee19b714_4_k_cu_203bead04cuda3std3__45__cpo4rendE[1];
.global .align 1 .b8 _ZN34_INTERNAL_ee19b714_4_k_cu_203bead04cuda3std3__45__cpo7crbeginE[1];
.global .align 1 .b8 _ZN34_INTERNAL_ee19b714_4_k_cu_203bead04cuda3std3__45__cpo5crendE[1];
.global .align 1 .b8 _ZN34_INTERNAL_ee19b714_4_k_cu_203bead04cuda3std3__436_GLOBAL__N__ee19b714_4_k_cu_203bead06ignoreE[1];
.global .align 1 .b8 _ZN34_INTERNAL_ee19b714_4_k_cu_203bead04cuda3std3__419piecewise_constructE[1];
.global .align 1 .b8 _ZN34_INTERNAL_ee19b714_4_k_cu_203bead04cuda3std3__48in_placeE[1];
.global .align 1 .b8 _ZN34_INTERNAL_ee19b714_4_k_cu_203bead04cuda3std3__420unreachable_sentinelE[1];
.global .align 1 .b8 _ZN34_INTERNAL_ee19b714_4_k_cu_203bead04cuda3std3__47nulloptE[1];
.global .align 1 .b8 _ZN34_INTERNAL_ee19b714_4_k_cu_203bead04cuda3std3__48unexpectE[1];
.global .align 1 .b8 _ZN34_INTERNAL_ee19b714_4_k_cu_203bead04cuda3std6ranges3__45__cpo4swapE[1];
.global .align 1 .b8 _ZN34_INTERNAL_ee19b714_4_k_cu_203bead04cuda3std6ranges3__45__cpo9iter_moveE[1];
.global .align 1 .b8 _ZN34_INTERNAL_ee19b714_4_k_cu_203bead04cuda3std6ranges3__45__cpo5beginE[1];
.global .align 1 .b8 _ZN34_INTERNAL_ee19b714_4_k_cu_203bead04cuda3std6ranges3__45__cpo3endE[1];
.global .align 1 .b8 _ZN34_INTERNAL_ee19b714_4_k_cu_203bead04cuda3std6ranges3__45__cpo6cbeginE[1];
.global .align 1 .b8 _ZN34_INTERNAL_ee19b714_4_k_cu_203bead04cuda3std6ranges3__45__cpo4cendE[1];
.global .align 1 .b8 _ZN34_INTERNAL_ee19b714_4_k_cu_203bead04cuda3std6ranges3__45__cpo7advanceE[1];
.global .align 1 .b8 _ZN34_INTERNAL_ee19b714_4_k_cu_203bead04cuda3std6ranges3__45__cpo9iter_swapE[1];
.global .align 1 .b8 _ZN34_INTERNAL_ee19b714_4_k_cu_203bead04cuda3std6ranges3__45__cpo4nextE[1];
.global .align 1 .b8 _ZN34_INTERNAL_ee19b714_4_k_cu_203bead04cuda3std6ranges3__45__cpo4prevE[1];
.global .align 1 .b8 _ZN34_INTERNAL_ee19b714_4_k_cu_203bead04cuda3std6ranges3__45__cpo4dataE[1];
.global .align 1 .b8 _ZN34_INTERNAL_ee19b714_4_k_cu_203bead04cuda3std6ranges3__45__cpo5cdataE[1];
.global .align 1 .b8 _ZN34_INTERNAL_ee19b714_4_k_cu_203bead04cuda3std6ranges3__45__cpo4sizeE[1];
.global .align 1 .b8 _ZN34_INTERNAL_ee19b714_4_k_cu_203bead04cuda3std6ranges3__45__cpo5ssizeE[1];
.global .align 1 .b8 _ZN34_INTERNAL_ee19b714_4_k_cu_203bead04cuda3std6ranges3__45__cpo8distanceE[1];
.global .align 1 .b8 _ZN34_INTERNAL_ee19b714_4_k_cu_203bead06thrust24THRUST_300001_SM_1000_NS8cuda_cub3parE[1];
.global .align 1 .b8 _ZN34_INTERNAL_ee19b714_4_k_cu_203bead06thrust24THRUST_300001_SM_1000_NS8cuda_cub10par_nosyncE[1];
.global .align 1 .b8 _ZN34_INTERNAL_ee19b714_4_k_cu_203bead06thrust24THRUST_300001_SM_1000_NS6system6detail10sequential3seqE[1];
.global .align 1 .b8 _ZN34_INTERNAL_ee19b714_4_k_cu_203bead06thrust24THRUST_300001_SM_1000_NS6system3cpp3parE[1];
.global .align 1 .b8 _ZN34_INTERNAL_ee19b714_4_k_cu_203bead06thrust24THRUST_300001_SM_1000_NS12placeholders2_1E[1];
.global .align 1 .b8 _ZN34_INTERNAL_ee19b714_4_k_cu_203bead06thrust24THRUST_300001_SM_1000_NS12placeholders2_2E[1];
.global .align 1 .b8 _ZN34_INTERNAL_ee19b714_4_k_cu_203bead06thrust24THRUST_300001_SM_1000_NS12placeholders2_3E[1];
.global .align 1 .b8 _ZN34_INTERNAL_ee19b714_4_k_cu_203bead06thrust24THRUST_300001_SM_1000_NS12placeholders2_4E[1];
.global .align 1 .b8 _ZN34_INTERNAL_ee19b714_4_k_cu_203bead06thrust24THRUST_300001_SM_1000_NS12placeholders2_5E[1];
.global .align 1 .b8 _ZN34_INTERNAL_ee19b714_4_k_cu_203bead06thrust24THRUST_300001_SM_1000_NS12placeholders2_6E[1];
.global .align 1 .b8 _ZN34_INTERNAL_ee19b714_4_k_cu_203bead06thrust24THRUST_300001_SM_1000_NS12placeholders2_7E[1];
.global .align 1 .b8 _ZN34_INTERNAL_ee19b714_4_k_cu_203bead06thrust24THRUST_300001_SM_1000_NS12placeholders2_8E[1];
.global .align 1 .b8 _ZN34_INTERNAL_ee19b714_4_k_cu_203bead06thrust24THRUST_300001_SM_1000_NS12placeholders2_9E[1];
.global .align 1 .b8 _ZN34_INTERNAL_ee19b714_4_k_cu_203bead06thrust24THRUST_300001_SM_1000_NS12placeholders3_10E[1];
.global .align 1 .b8 _ZN34_INTERNAL_ee19b714_4_k_cu_203bead06thrust24THRUST_300001_SM_1000_NS3seqE[1];
.global .align 1 .b8 _ZN34_INTERNAL_ee19b714_4_k_cu_203bead06thrust24THRUST_300001_SM_1000_NS6deviceE[1];

.visible .entry _Z8init_rngP24curandStatePhilox4_32_10yi(
	.param .u64 .ptr .align 1 _Z8init_rngP24curandStatePhilox4_32_10yi_param_0,
	.param .u64 _Z8init_rngP24curandStatePhilox4_32_10yi_param_1,
	.param .u32 _Z8init_rngP24curandStatePhilox4_32_10yi_param_2
)
{
	.reg .pred 	%p<3>;
	.reg .b32 	%r<116>;
	.reg .b64 	%rd<7>;

	ld.param.u64 	%rd2, [_Z8init_rngP24curandStatePhilox4_32_10yi_param_0];
	ld.param.u64 	%rd3, [_Z8init_rngP24curandStatePhilox4_32_10yi_param_1];
	ld.param.u32 	%r21, [_Z8init_rngP24curandStatePhilox4_32_10yi_param_2];
	mov.u32 	%r22, %ctaid.x;
	mov.u32 	%r1, %ntid.x;
	mov.u32 	%r23, %tid.x;
	mad.lo.s32 	%r115, %r22, %r1, %r23;
	setp.ge.s32 	%p1, %r115, %r21;
	@%p1 bra 	$L__BB0_3;
	cvt.u32.u64 	%r3, %rd3;
	{ .reg .b32 tmp; mov.b64 {tmp, %r24}, %rd3; }
	mov.b32 	%r25, 0;
	mov.b32 	%r26, -766435501;
	mul.hi.u32 	%r27, %r26, %r25;
	xor.b32  	%r4, %r27, %r24;
	add.s32 	%r5, %r24, -1150833019;
	add.s32 	%r6, %r24, 1993301258;
	add.s32 	%r7, %r24, 842468239;
	add.s32 	%r8, %r24, -308364780;
	add.s32 	%r9, %r24, -1459197799;
	add.s32 	%r10, %r3, -1253254570;
	add.s32 	%r11, %r24, 1684936478;
	add.s32 	%r12, %r3, 1401181199;
	add.s32 	%r13, %r24, 534103459;
	add.s32 	%r14, %r3, -239350328;
	add.s32 	%r15, %r24, -616729560;
	add.s32 	%r16, %r3, -1879881855;
	add.s32 	%r17, %r24, -1767562579;
	mov.u32 	%r28, %nctaid.x;
	mul.lo.s32 	%r18, %r1, %r28;
	cvta.to.global.u64 	%rd1, %rd2;
$L__BB0_2:
	mul.wide.s32 	%rd4, %r115, 64;
	add.s64 	%rd5, %rd1, %rd4;
	mov.b64 	{%r29, %r30}, %rd3;
	mov.b32 	%r31, 0;
	st.global.v4.u32 	[%rd5+32], {%r29, %r30, %r31, %r31};
	st.global.v2.u32 	[%rd5+48], {%r31, %r31};
	mov.b64 	%rd6, 0;
	st.global.u64 	[%rd5+56], %rd6;
	shr.s32 	%r32, %r115, 31;
	mov.b32 	%r33, -845247145;
	mul.hi.u32 	%r34, %r33, %r115;
	mul.lo.s32 	%r35, %r115, -845247145;
	xor.b32  	%r36, %r34, %r3;
	xor.b32  	%r37, %r32, %r4;
	mov.b32 	%r38, -766435501;
	mul.hi.u32 	%r39, %r38, %r36;
	mul.lo.s32 	%r40, %r36, -766435501;
	mul.hi.u32 	%r41, %r33, %r37;
	mul.lo.s32 	%r42, %r37, -845247145;
	add.s32 	%r43, %r3, -1640531527;
	xor.b32  	%r44, %r43, %r35;
	xor.b32  	%r45, %r44, %r41;
	xor.b32  	%r46, %r5, %r39;
	mul.hi.u32 	%r47, %r38, %r45;
	mul.lo.s32 	%r48, %r45, -766435501;
	mul.hi.u32 	%r49, %r33, %r46;
	mul.lo.s32 	%r50, %r46, -845247145;
	add.s32 	%r51, %r3, 1013904242;
	xor.b32  	%r52, %r42, %r51;
	xor.b32  	%r53, %r52, %r49;
	xor.b32  	%r54, %r40, %r6;
	xor.b32  	%r55, %r54, %r47;
	mul.hi.u32 	%r56, %r38, %r53;
	mul.lo.s32 	%r57, %r53, -766435501;
	mul.hi.u32 	%r58, %r33, %r55;
	mul.lo.s32 	%r59, %r55, -845247145;
	add.s32 	%r60, %r3, -626627285;
	xor.b32  	%r61, %r50, %r60;
	xor.b32  	%r62, %r61, %r58;
	xor.b32  	%r63, %r48, %r7;
	xor.b32  	%r64, %r63, %r56;
	mul.hi.u32 	%r65, %r38, %r62;
	mul.lo.s32 	%r66, %r62, -766435501;
	mul.hi.u32 	%r67, %r33, %r64;
	mul.lo.s32 	%r68, %r64, -845247145;
	add.s32 	%r69, %r3, 2027808484;
	xor.b32  	%r70, %r59, %r69;
	xor.b32  	%r71, %r70, %r67;
	xor.b32  	%r72, %r57, %r8;
	xor.b32  	%r73, %r72, %r65;
	mul.hi.u32 	%r74, %r38, %r71;
	mul.lo.s32 	%r75, %r71, -766435501;
	mul.hi.u32 	%r76, %r33, %r73;
	mul.lo.s32 	%r77, %r73, -845247145;
	add.s32 	%r78, %r3, 387276957;
	xor.b32  	%r79, %r68, %r78;
	xor.b32  	%r80, %r79, %r76;
	xor.b32  	%r81, %r66, %r9;
	xor.b32  	%r82, %r81, %r74;
	mul.hi.u32 	%r83, %r38, %r80;
	mul.lo.s32 	%r84, %r80, -766435501;
	mul.hi.u32 	%r85, %r33, %r82;
	mul.lo.s32 	%r86, %r82, -845247145;
	xor.b32  	%r87, %r77, %r10;
	xor.b32  	%r88, %r87, %r85;
	xor.b32  	%r89, %r75, %r11;
	xor.b32  	%r90, %r89, %r83;
	mul.hi.u32 	%r91, %r38, %r88;
	mul.lo.s32 	%r92, %r88, -766435501;
	mul.hi.u32 	%r93, %r33, %r90;
	mul.lo.s32 	%r94, %r90, -845247145;
	xor.b32  	%r95, %r86, %r12;
	xor.b32  	%r96, %r95, %r93;
	xor.b32  	%r97, %r84, %r13;
	xor.b32  	%r98, %r97, %r91;
	mul.hi.u32 	%r99, %r38, %r96;
	mul.lo.s32 	%r100, %r96, -766435501;
	mul.hi.u32 	%r101, %r33, %r98;
	mul.lo.s32 	%r102, %r98, -845247145;
	xor.b32  	%r103, %r94, %r14;
	xor.b32  	%r104, %r103, %r101;
	xor.b32  	%r105, %r92, %r15;
	xor.b32  	%r106, %r105, %r99;
	mul.hi.u32 	%r107, %r38, %r104;
	mul.lo.s32 	%r108, %r104, -766435501;
	mul.hi.u32 	%r109, %r33, %r106;
	mul.lo.s32 	%r110, %r106, -845247145;
	xor.b32  	%r111, %r102, %r16;
	xor.b32  	%r112, %r111, %r109;
	xor.b32  	%r113, %r100, %r17;
	xor.b32  	%r114, %r113, %r107;
	st.global.v4.u32 	[%rd5], {%r31, %r31, %r115, %r32};
	st.global.v4.u32 	[%rd5+16], {%r112, %r110, %r114, %r108};
	add.s32 	%r115, %r115, %r18;
	setp.lt.s32 	%p2, %r115, %r21;
	@%p2 bra 	$L__BB0_2;
$L__BB0_3:
	ret;

}
	// .globl	_Z18simulate_gbm_pathsfffifiPfP24curandStatePhilox4_32_10
.visible .entry _Z18simulate_gbm_pathsfffifiPfP24curandStatePhilox4_32_10(
	.param .f32 _Z18simulate_gbm_pathsfffifiPfP24curandStatePhilox4_32_10_param_0,
	.param .f32 _Z18simulate_gbm_pathsfffifiPfP24curandStatePhilox4_32_10_param_1,
	.param .f32 _Z18simulate_gbm_pathsfffifiPfP24curandStatePhilox4_32_10_param_2,
	.param .u32 _Z18simulate_gbm_pathsfffifiPfP24curandStatePhilox4_32_10_param_3,
	.param .f32 _Z18simulate_gbm_pathsfffifiPfP24curandStatePhilox4_32_10_param_4,
	.param .u32 _Z18simulate_gbm_pathsfffifiPfP24curandStatePhilox4_32_10_param_5,
	.param .u64 .ptr .align 1 _Z18simulate_gbm_pathsfffifiPfP24curandStatePhilox4_32_10_param_6,
	.param .u64 .ptr .align 1 _Z18simulate_gbm_pathsfffifiPfP24curandStatePhilox4_32_10_param_7
)
{
	.reg .pred 	%p<20>;
	.reg .b32 	%r<348>;
	.reg .b32 	%f<68>;
	.reg .b64 	%rd<17>;
	.reg .b64 	%fd<3>;

	ld.param.f32 	%f12, [_Z18simulate_gbm_pathsfffifiPfP24curandStatePhilox4_32_10_param_0];
	ld.param.f32 	%f13, [_Z18simulate_gbm_pathsfffifiPfP24curandStatePhilox4_32_10_param_1];
	ld.param.f32 	%f14, [_Z18simulate_gbm_pathsfffifiPfP24curandStatePhilox4_32_10_param_2];
	ld.param.f32 	%f15, [_Z18simulate_gbm_pathsfffifiPfP24curandStatePhilox4_32_10_param_4];
	ld.param.u32 	%r89, [_Z18simulate_gbm_pathsfffifiPfP24curandStatePhilox4_32_10_param_5];
	ld.param.u64 	%rd4, [_Z18simulate_gbm_pathsfffifiPfP24curandStatePhilox4_32_10_param_6];
	ld.param.u64 	%rd5, [_Z18simulate_gbm_pathsfffifiPfP24curandStatePhilox4_32_10_param_7];
	cvta.to.global.u64 	%rd1, %rd4;
	cvta.to.global.u64 	%rd2, %rd5;
	mov.u32 	%r90, %ctaid.x;
	mov.u32 	%r91, %ntid.x;
	mov.u32 	%r92, %tid.x;
	mad.lo.s32 	%r347, %r90, %r91, %r92;
	mov.u32 	%r93, %nctaid.x;
	mul.lo.s32 	%r2, %r91, %r93;
	setp.ge.s32 	%p1, %r347, %r89;
	@%p1 bra 	$L__BB1_21;
	ld.param.u32 	%r306, [_Z18simulate_gbm_pathsfffifiPfP24curandStatePhilox4_32_10_param_3];
	mul.f32 	%f16, %f13, 0fBF000000;
	fma.rn.f32 	%f17, %f13, %f16, %f12;
	mul.f32 	%f1, %f17, %f15;
	sqrt.rn.f32 	%f18, %f15;
	mul.f32 	%f2, %f13, %f18;
	setp.lt.s32 	%p2, %r306, 1;
	@%p2 bra 	$L__BB1_2;
	bra.uni 	$L__BB1_4;
$L__BB1_2:
	sub.f32 	%f19, %f14, %f14;
	div.rn.f32 	%f3, %f19, %f14;
$L__BB1_3:
	mul.wide.s32 	%rd6, %r347, 64;
	add.s64 	%rd7, %rd2, %rd6;
	ld.global.f64 	%fd2, [%rd7+56];
	ld.global.v2.u32 	{%r94, %r95}, [%rd7+48];
	ld.global.v4.u32 	{%r96, %r97, %r98, %r99}, [%rd7+32];
	ld.global.v4.u32 	{%r100, %r101, %r102, %r103}, [%rd7+16];
	ld.global.v4.u32 	{%r104, %r105, %r106, %r107}, [%rd7];
	mul.wide.s32 	%rd8, %r347, 4;
	add.s64 	%rd9, %rd1, %rd8;
	st.global.f32 	[%rd9], %f3;
	st.global.v4.u32 	[%rd7], {%r104, %r105, %r106, %r107};
	st.global.v4.u32 	[%rd7+16], {%r100, %r101, %r102, %r103};
	st.global.v4.u32 	[%rd7+32], {%r96, %r97, %r98, %r99};
	st.global.v2.u32 	[%rd7+48], {%r94, %r95};
	st.global.f64 	[%rd7+56], %fd2;
	add.s32 	%r347, %r347, %r2;
	setp.lt.s32 	%p3, %r347, %r89;
	@%p3 bra 	$L__BB1_3;
	bra.uni 	$L__BB1_21;
$L__BB1_4:
	ld.param.u64 	%rd16, [_Z18simulate_gbm_pathsfffifiPfP24curandStatePhilox4_32_10_param_7];
	ld.param.u32 	%r307, [_Z18simulate_gbm_pathsfffifiPfP24curandStatePhilox4_32_10_param_3];
	neg.s32 	%r309, %r307;
	cvta.to.global.u64 	%rd10, %rd16;
	mul.wide.s32 	%rd11, %r347, 64;
	add.s64 	%rd3, %rd10, %rd11;
	ld.global.v4.u32 	{%r9, %r10, %r319, %r318}, [%rd3+32];
	ld.global.v2.u32 	{%r13, %r14}, [%rd3+48];
	mov.b32 	%f66, %r14;
	ld.global.f64 	%fd1, [%rd3+56];
	ld.global.v4.u32 	{%r332, %r331, %r330, %r329}, [%rd3+16];
	ld.global.v4.u32 	{%r336, %r335, %r334, %r333}, [%rd3];
	add.s32 	%r23, %r9, 2027808484;
	add.s32 	%r24, %r10, -308364780;
	mov.f32 	%f64, %f14;
$L__BB1_5:
	setp.eq.s32 	%p4, %r318, 1;
	mov.b32 	%r318, 0;
	mov.u32 	%r328, %r319;
	mov.f32 	%f67, %f66;
	@%p4 bra 	$L__BB1_19;
	add.s32 	%r36, %r9, -1253254570;
	add.s32 	%r37, %r9, 387276957;
	add.s32 	%r38, %r10, 1684936478;
	mov.b32 	%r328, 3;
	setp.eq.s32 	%p5, %r319, 1;
	mov.u32 	%r326, %r330;
	mov.u32 	%r327, %r331;
	@%p5 bra 	$L__BB1_18;
	setp.eq.s32 	%p6, %r319, 2;
	@%p6 bra 	$L__BB1_13;
	setp.ne.s32 	%p7, %r319, 3;
	@%p7 bra 	$L__BB1_17;
	add.s32 	%r336, %r336, 1;
	setp.ne.s32 	%p8, %r336, 0;
	@%p8 bra 	$L__BB1_12;
	add.s32 	%r335, %r335, 1;
	setp.ne.s32 	%p9, %r335, 0;
	@%p9 bra 	$L__BB1_12;
	add.s32 	%r334, %r334, 1;
	setp.eq.s32 	%p10, %r334, 0;
	selp.u32 	%r111, 1, 0, %p10;
	add.s32 	%r333, %r333, %r111;
	mov.b32 	%r335, 0;
$L__BB1_12:
	mov.b32 	%r113, -766435501;
	mul.hi.u32 	%r114, %r113, %r336;
	mul.lo.s32 	%r115, %r336, -766435501;
	mov.b32 	%r116, -845247145;
	mul.hi.u32 	%r117, %r116, %r334;
	mul.lo.s32 	%r118, %r334, -845247145;
	xor.b32  	%r119, %r9, %r117;
	xor.b32  	%r120, %r119, %r335;
	xor.b32  	%r121, %r114, %r10;
	xor.b32  	%r122, %r121, %r333;
	mul.hi.u32 	%r123, %r113, %r120;
	mul.lo.s32 	%r124, %r120, -766435501;
	mul.hi.u32 	%r125, %r116, %r122;
	mul.lo.s32 	%r126, %r122, -845247145;
	xor.b32  	%r127, %r118, %r125;
	add.s32 	%r128, %r9, -1640531527;
	xor.b32  	%r129, %r127, %r128;
	xor.b32  	%r130, %r115, %r123;
	add.s32 	%r131, %r10, -1150833019;
	xor.b32  	%r132, %r130, %r131;
	mul.hi.u32 	%r133, %r113, %r129;
	mul.lo.s32 	%r134, %r129, -766435501;
	mul.hi.u32 	%r135, %r116, %r132;
	mul.lo.s32 	%r136, %r132, -845247145;
	xor.b32  	%r137, %r126, %r135;
	add.s32 	%r138, %r9, 1013904242;
	xor.b32  	%r139, %r137, %r138;
	xor.b32  	%r140, %r124, %r133;
	add.s32 	%r141, %r10, 1993301258;
	xor.b32  	%r142, %r140, %r141;
	mul.hi.u32 	%r143, %r113, %r139;
	mul.lo.s32 	%r144, %r139, -766435501;
	mul.hi.u32 	%r145, %r116, %r142;
	mul.lo.s32 	%r146, %r142, -845247145;
	xor.b32  	%r147, %r136, %r145;
	add.s32 	%r148, %r9, -626627285;
	xor.b32  	%r149, %r147, %r148;
	xor.b32  	%r150, %r134, %r143;
	add.s32 	%r151, %r10, 842468239;
	xor.b32  	%r152, %r150, %r151;
	mul.hi.u32 	%r153, %r113, %r149;
	mul.lo.s32 	%r154, %r149, -766435501;
	mul.hi.u32 	%r155, %r116, %r152;
	mul.lo.s32 	%r156, %r152, -845247145;
	xor.b32  	%r157, %r146, %r155;
	xor.b32  	%r158, %r157, %r23;
	xor.b32  	%r159, %r144, %r153;
	xor.b32  	%r160, %r159, %r24;
	mul.hi.u32 	%r161, %r113, %r158;
	mul.lo.s32 	%r162, %r158, -766435501;
	mul.hi.u32 	%r163, %r116, %r160;
	mul.lo.s32 	%r164, %r160, -845247145;
	xor.b32  	%r165, %r156, %r163;
	xor.b32  	%r166, %r165, %r37;
	xor.b32  	%r167, %r154, %r161;
	add.s32 	%r168, %r10, -1459197799;
	xor.b32  	%r169, %r167, %r168;
	mul.hi.u32 	%r170, %r113, %r166;
	mul.lo.s32 	%r171, %r166, -766435501;
	mul.hi.u32 	%r172, %r116, %r169;
	mul.lo.s32 	%r173, %r169, -845247145;
	xor.b32  	%r174, %r164, %r172;
	xor.b32  	%r175, %r174, %r36;
	xor.b32  	%r176, %r162, %r170;
	xor.b32  	%r177, %r176, %r38;
	mul.hi.u32 	%r178, %r113, %r175;
	mul.lo.s32 	%r179, %r175, -766435501;
	mul.hi.u32 	%r180, %r116, %r177;
	mul.lo.s32 	%r181, %r177, -845247145;
	xor.b32  	%r182, %r173, %r180;
	add.s32 	%r183, %r9, 1401181199;
	xor.b32  	%r184, %r182, %r183;
	xor.b32  	%r185, %r171, %r178;
	add.s32 	%r186, %r10, 534103459;
	xor.b32  	%r187, %r185, %r186;
	mul.hi.u32 	%r188, %r113, %r184;
	mul.lo.s32 	%r189, %r184, -766435501;
	mul.hi.u32 	%r190, %r116, %r187;
	mul.lo.s32 	%r191, %r187, -845247145;
	xor.b32  	%r192, %r181, %r190;
	add.s32 	%r193, %r9, -239350328;
	xor.b32  	%r194, %r192, %r193;
	xor.b32  	%r195, %r179, %r188;
	add.s32 	%r196, %r10, -616729560;
	xor.b32  	%r197, %r195, %r196;
	mul.hi.u32 	%r198, %r113, %r194;
	mul.lo.s32 	%r46, %r194, -766435501;
	mul.hi.u32 	%r199, %r116, %r197;
	mul.lo.s32 	%r331, %r197, -845247145;
	xor.b32  	%r200, %r191, %r199;
	add.s32 	%r201, %r9, -1879881855;
	xor.b32  	%r326, %r200, %r201;
	xor.b32  	%r202, %r189, %r198;
	add.s32 	%r203, %r10, -1767562579;
	xor.b32  	%r330, %r202, %r203;
	mov.b32 	%r328, 1;
	mov.u32 	%r327, %r329;
	mov.u32 	%r329, %r46;
	mov.u32 	%r332, %r326;
	bra.uni 	$L__BB1_18;
$L__BB1_13:
	add.s32 	%r336, %r336, 1;
	setp.ne.s32 	%p11, %r336, 0;
	@%p11 bra 	$L__BB1_16;
	add.s32 	%r335, %r335, 1;
	setp.ne.s32 	%p12, %r335, 0;
	@%p12 bra 	$L__BB1_16;
	add.s32 	%r334, %r334, 1;
	setp.eq.s32 	%p13, %r334, 0;
	selp.u32 	%r205, 1, 0, %p13;
	add.s32 	%r333, %r333, %r205;
	mov.b32 	%r335, 0;
$L__BB1_16:
	mov.b32 	%r207, -766435501;
	mul.hi.u32 	%r208, %r207, %r336;
	mul.lo.s32 	%r209, %r336, -766435501;
	mov.b32 	%r210, -845247145;
	mul.hi.u32 	%r211, %r210, %r334;
	mul.lo.s32 	%r212, %r334, -845247145;
	xor.b32  	%r213, %r9, %r211;
	xor.b32  	%r214, %r213, %r335;
	xor.b32  	%r215, %r208, %r10;
	xor.b32  	%r216, %r215, %r333;
	mul.hi.u32 	%r217, %r207, %r214;
	mul.lo.s32 	%r218, %r214, -766435501;
	mul.hi.u32 	%r219, %r210, %r216;
	mul.lo.s32 	%r220, %r216, -845247145;
	xor.b32  	%r221, %r212, %r219;
	add.s32 	%r222, %r9, -1640531527;
	xor.b32  	%r223, %r221, %r222;
	xor.b32  	%r224, %r209, %r217;
	add.s32 	%r225, %r10, -1150833019;
	xor.b32  	%r226, %r224, %r225;
	mul.hi.u32 	%r227, %r207, %r223;
	mul.lo.s32 	%r228, %r223, -766435501;
	mul.hi.u32 	%r229, %r210, %r226;
	mul.lo.s32 	%r230, %r226, -845247145;
	xor.b32  	%r231, %r220, %r229;
	add.s32 	%r232, %r9, 1013904242;
	xor.b32  	%r233, %r231, %r232;
	xor.b32  	%r234, %r218, %r227;
	add.s32 	%r235, %r10, 1993301258;
	xor.b32  	%r236, %r234, %r235;
	mul.hi.u32 	%r237, %r207, %r233;
	mul.lo.s32 	%r238, %r233, -766435501;
	mul.hi.u32 	%r239, %r210, %r236;
	mul.lo.s32 	%r240, %r236, -845247145;
	xor.b32  	%r241, %r230, %r239;
	add.s32 	%r242, %r9, -626627285;
	xor.b32  	%r243, %r241, %r242;
	xor.b32  	%r244, %r228, %r237;
	add.s32 	%r245, %r10, 842468239;
	xor.b32  	%r246, %r244, %r245;
	mul.hi.u32 	%r247, %r207, %r243;
	mul.lo.s32 	%r248, %r243, -766435501;
	mul.hi.u32 	%r249, %r210, %r246;
	mul.lo.s32 	%r250, %r246, -845247145;
	xor.b32  	%r251, %r240, %r249;
	xor.b32  	%r252, %r251, %r23;
	xor.b32  	%r253, %r238, %r247;
	xor.b32  	%r254, %r253, %r24;
	mul.hi.u32 	%r255, %r207, %r252;
	mul.lo.s32 	%r256, %r252, -766435501;
	mul.hi.u32 	%r257, %r210, %r254;
	mul.lo.s32 	%r258, %r254, -845247145;
	xor.b32  	%r259, %r250, %r257;
	xor.b32  	%r260, %r259, %r37;
	xor.b32  	%r261, %r248, %r255;
	add.s32 	%r262, %r10, -1459197799;
	xor.b32  	%r263, %r261, %r262;
	mul.hi.u32 	%r264, %r207, %r260;
	mul.lo.s32 	%r265, %r260, -766435501;
	mul.hi.u32 	%r266, %r210, %r263;
	mul.lo.s32 	%r267, %r263, -845247145;
	xor.b32  	%r268, %r258, %r266;
	xor.b32  	%r269, %r268, %r36;
	xor.b32  	%r270, %r256, %r264;
	xor.b32  	%r271, %r270, %r38;
	mul.hi.u32 	%r272, %r207, %r269;
	mul.lo.s32 	%r273, %r269, -766435501;
	mul.hi.u32 	%r274, %r210, %r271;
	mul.lo.s32 	%r275, %r271, -845247145;
	xor.b32  	%r276, %r267, %r274;
	add.s32 	%r277, %r9, 1401181199;
	xor.b32  	%r278, %r276, %r277;
	xor.b32  	%r279, %r265, %r272;
	add.s32 	%r280, %r10, 534103459;
	xor.b32  	%r281, %r279, %r280;
	mul.hi.u32 	%r282, %r207, %r278;
	mul.lo.s32 	%r283, %r278, -766435501;
	mul.hi.u32 	%r284, %r210, %r281;
	mul.lo.s32 	%r285, %r281, -845247145;
	xor.b32  	%r286, %r275, %r284;
	add.s32 	%r287, %r9, -239350328;
	xor.b32  	%r288, %r286, %r287;
	xor.b32  	%r289, %r273, %r282;
	add.s32 	%r290, %r10, -616729560;
	xor.b32  	%r291, %r289, %r290;
	mul.hi.u32 	%r292, %r207, %r288;
	mul.lo.s32 	%r57, %r288, -766435501;
	mul.hi.u32 	%r293, %r210, %r291;
	mul.lo.s32 	%r331, %r291, -845247145;
	xor.b32  	%r294, %r285, %r293;
	add.s32 	%r295, %r9, -1879881855;
	xor.b32  	%r332, %r294, %r295;
	xor.b32  	%r296, %r283, %r292;
	add.s32 	%r297, %r10, -1767562579;
	xor.b32  	%r60, %r296, %r297;
	mov.b32 	%r328, 0;
	mov.u32 	%r326, %r329;
	mov.u32 	%r327, %r330;
	mov.u32 	%r329, %r57;
	mov.u32 	%r330, %r60;
	bra.uni 	$L__BB1_18;
$L__BB1_17:
	add.s32 	%r328, %r319, 2;
	setp.eq.s32 	%p14, %r319, 0;
	selp.b32 	%r326, %r331, %r332, %p14;
	mov.u32 	%r327, %r332;
$L__BB1_18:
	cvt.rn.f32.u32 	%f20, %r327;
	fma.rn.f32 	%f21, %f20, 0f2F800000, 0f2F000000;
	cvt.rn.f32.u32 	%f22, %r326;
	fma.rn.f32 	%f23, %f22, 0f30C90FDB, 0f30490FDB;
	setp.lt.f32 	%p15, %f21, 0f00800000;
	mul.f32 	%f24, %f21, 0f4B000000;
	selp.f32 	%f25, %f24, %f21, %p15;
	selp.f32 	%f26, 0fC1B80000, 0f00000000, %p15;
	mov.b32 	%r299, %f25;
	add.s32 	%r300, %r299, -1059760811;
	and.b32  	%r301, %r300, -8388608;
	sub.s32 	%r302, %r299, %r301;
	mov.b32 	%f27, %r302;
	cvt.rn.f32.s32 	%f28, %r301;
	fma.rn.f32 	%f29, %f28, 0f34000000, %f26;
	add.f32 	%f30, %f27, 0fBF800000;
	fma.rn.f32 	%f31, %f30, 0fBE055027, 0f3E1039F6;
	fma.rn.f32 	%f32, %f31, %f30, 0fBDF8CDCC;
	fma.rn.f32 	%f33, %f32, %f30, 0f3E0F2955;
	fma.rn.f32 	%f34, %f33, %f30, 0fBE2AD8B9;
	fma.rn.f32 	%f35, %f34, %f30, 0f3E4CED0B;
	fma.rn.f32 	%f36, %f35, %f30, 0fBE7FFF22;
	fma.rn.f32 	%f37, %f36, %f30, 0f3EAAAA78;
	fma.rn.f32 	%f38, %f37, %f30, 0fBF000000;
	mul.f32 	%f39, %f30, %f38;
	fma.rn.f32 	%f40, %f39, %f30, %f30;
	fma.rn.f32 	%f41, %f29, 0f3F317218, %f40;
	setp.gt.u32 	%p16, %r299, 2139095039;
	fma.rn.f32 	%f42, %f25, 0f7F800000, 0f7F800000;
	selp.f32 	%f43, %f42, %f41, %p16;
	setp.eq.f32 	%p17, %f25, 0f00000000;
	mul.f32 	%f44, %f43, 0fC0000000;
	selp.f32 	%f45, 0f7F800000, %f44, %p17;
	sqrt.rn.f32 	%f46, %f45;
	sin.approx.f32 	%f47, %f23;
	cos.approx.f32 	%f48, %f23;
	mul.f32 	%f67, %f46, %f47;
	mul.f32 	%f66, %f46, %f48;
	mov.b32 	%r318, 1;
	mov.u32 	%r319, %r328;
$L__BB1_19:
	fma.rn.f32 	%f49, %f2, %f67, %f1;
	fma.rn.f32 	%f50, %f49, 0f3BBB989D, 0f3F000000;
	cvt.sat.f32.f32 	%f51, %f50;
	mov.f32 	%f52, 0f4B400001;
	mov.f32 	%f53, 0f437C0000;
	fma.rm.f32 	%f54, %f51, %f53, %f52;
	add.f32 	%f55, %f54, 0fCB40007F;
	neg.f32 	%f56, %f55;
	fma.rn.f32 	%f57, %f49, 0f3FB8AA3B, %f56;
	fma.rn.f32 	%f58, %f49, 0f32A57060, %f57;
	mov.b32 	%r303, %f54;
	shl.b32 	%r304, %r303, 23;
	mov.b32 	%f59, %r304;
	ex2.approx.ftz.f32 	%f60, %f58;
	mul.f32 	%f61, %f60, %f59;
	mul.f32 	%f64, %f64, %f61;
	add.s32 	%r309, %r309, 1;
	setp.ne.s32 	%p18, %r309, 0;
	@%p18 bra 	$L__BB1_5;
	ld.param.u64 	%rd15, [_Z18simulate_gbm_pathsfffifiPfP24curandStatePhilox4_32_10_param_6];
	sub.f32 	%f62, %f64, %f14;
	div.rn.f32 	%f63, %f62, %f14;
	cvta.to.global.u64 	%rd12, %rd15;
	mul.wide.s32 	%rd13, %r347, 4;
	add.s64 	%rd14, %rd12, %rd13;
	st.global.f32 	[%rd14], %f63;
	st.global.v4.u32 	[%rd3], {%r336, %r335, %r334, %r333};
	st.global.v4.u32 	[%rd3+16], {%r332, %r331, %r330, %r329};
	st.global.v4.u32 	[%rd3+32], {%r9, %r10, %r328, %r318};
	mov.b32 	%r305, %f66;
	st.global.v2.u32 	[%rd3+48], {%r13, %r305};
	st.global.f64 	[%rd3+56], %fd1;
	add.s32 	%r347, %r347, %r2;
	setp.lt.s32 	%p19, %r347, %r89;
	@%p19 bra 	$L__BB1_4;
$L__BB1_21:
	ret;

}
	// .globl	_ZN3cub18CUB_300001_SM_10006detail11EmptyKernelIvEEvv
.visible .entry _ZN3cub18CUB_300001_SM_10006detail11EmptyKernelIvEEvv()
{


	ret;

}
	// .globl	_ZN3cub18CUB_300001_SM_10006detail10radix_sort31DeviceRadixSortSingleTileKernelINS1_5radix10policy_hubIfNS0_8NullTypeEyE10Policy1000ELNS0_9SortOrderE0EfS6_yNS1_21identity_decomposer_tEEEvPKT1_PSB_PKT2_PSF_T3_iiT4_
.visible .entry _ZN3cub18CUB_300001_SM_10006detail10radix_sort31DeviceRadixSortSingleTileKernelINS1_5radix10policy_hubIfNS0_8NullTypeEyE10Policy1000ELNS0_9SortOrderE0EfS6_yNS1_21identity_decomposer_tEEEvPKT1_PSB_PKT2_PSF_T3_iiT4_(
	.param .u64 .ptr .align 1 _ZN3cub18CUB_300001_SM_10006detail10radix_sort31DeviceRadixSortSingleTileKernelINS1_5radix10policy_hubIfNS0_8NullTypeEyE10Policy1000ELNS0_9SortOrderE0EfS6_yNS1_21identity_decomposer_tEEEvPKT1_PSB_PKT2_PSF_T3_iiT4__param_0,
	.param .u64 .ptr .align 1 _ZN3cub18CUB_300001_SM_10006detail10radix_sort31DeviceRadixSortSingleTileKernelINS1_5radix10policy_hubIfNS0_8NullTypeEyE10Policy1000ELNS0_9SortOrderE0EfS6_yNS1_21identity_decomposer_tEEEvPKT1_PSB_PKT2_PSF_T3_iiT4__param_1,
	.param .u64 .ptr .align 1 _ZN3cub18CUB_300001_SM_10006detail10radix_sort31DeviceRadixSortSingleTileKernelINS1_5radix10policy_hubIfNS0_8NullTypeEyE10Policy1000ELNS0_9SortOrderE0EfS6_yNS1_21identity_decomposer_tEEEvPKT1_PSB_PKT2_PSF_T3_iiT4__param_2,
	.param .u64 .ptr .align 1 _ZN3cub18CUB_300001_SM_10006detail10radix_sort31DeviceRadixSortSingleTileKernelINS1_5radix10policy_hubIfNS0_8NullTypeEyE10Policy1000ELNS0_9SortOrderE0EfS6_yNS1_21identity_decomposer_tEEEvPKT1_PSB_PKT2_PSF_T3_iiT4__param_3,
	.param .u64 _ZN3cub18CUB_300001_SM_10006detail10radix_sort31DeviceRadixSortSingleTileKernelINS1_5radix10policy_hubIfNS0_8NullTypeEyE10Policy1000ELNS0_9SortOrderE0EfS6_yNS1_21identity_decomposer_tEEEvPKT1_PSB_PKT2_PSF_T3_iiT4__param_4,
	.param .u32 _ZN3cub18CUB_300001_SM_10006detail10radix_sort31DeviceRadixSortSingleTileKernelINS1_5radix10policy_hubIfNS0_8NullTypeEyE10Policy1000ELNS0_9SortOrderE0EfS6_yNS1_21identity_decomposer_tEEEvPKT1_PSB_PKT2_PSF_T3_iiT4__param_5,
	.param .u32 _ZN3cub18CUB_300001_SM_10006detail10radix_sort31DeviceRadixSortSingleTileKernelINS1_5radix10policy_hubIfNS0_8NullTypeEyE10Policy1000ELNS0_9SortOrderE0EfS6_yNS1_21identity_decomposer_tEEEvPKT1_PSB_PKT2_PSF_T3_iiT4__param_6,
	.param .align 1 .b8 _ZN3cub18CUB_300001_SM_10006detail10radix_sort31DeviceRadixSortSingleTileKernelINS1_5radix10policy_hubIfNS0_8NullTypeEyE10Policy1000ELNS0_9SortOrderE0EfS6_yNS1_21identity_decomposer_tEEEvPKT1_PSB_PKT2_PSF_T3_iiT4__param_7[1]
)
.maxntid 256
.minnctapersm 1
{
	.reg .pred 	%p<109>;
	.reg .b16 	%rs<39>;
	.reg .b32 	%r<782>;
	.reg .b64 	%rd<29>;
	// demoted variable
	.shared .align 16 .b8 _ZZN3cub18CUB_300001_SM_10006detail10radix_sort31DeviceRadixSortSingleTileKernelINS1_5radix10policy_hubIfNS0_8NullTypeEyE10Policy1000ELNS0_9SortOrderE0EfS6_yNS1_21identity_decomposer_tEEEvPKT1_PSB_PKT2_PSF_T3_iiT4_E12temp_storage[33856];
	ld.param.u64 	%rd5, [_ZN3cub18CUB_300001_SM_10006detail10radix_sort31DeviceRadixSortSingleTileKernelINS1_5radix10policy_hubIfNS0_8NullTypeEyE10Policy1000ELNS0_9SortOrderE0EfS6_yNS1_21identity_decomposer_tEEEvPKT1_PSB_PKT2_PSF_T3_iiT4__param_0];
	ld.param.u64 	%rd3, [_ZN3cub18CUB_300001_SM_10006detail10radix_sort31DeviceRadixSortSingleTileKernelINS1_5radix10policy_hubIfNS0_8NullTypeEyE10Policy1000ELNS0_9SortOrderE0EfS6_yNS1_21identity_decomposer_tEEEvPKT1_PSB_PKT2_PSF_T3_iiT4__param_1];
	ld.param.u64 	%rd4, [_ZN3cub18CUB_300001_SM_10006detail10radix_sort31DeviceRadixSortSingleTileKernelINS1_5radix10policy_hubIfNS0_8NullTypeEyE10Policy1000ELNS0_9SortOrderE0EfS6_yNS1_21identity_decomposer_tEEEvPKT1_PSB_PKT2_PSF_T3_iiT4__param_4];
	ld.param.u32 	%r208, [_ZN3cub18CUB_300001_SM_10006detail10radix_sort31DeviceRadixSortSingleTileKernelINS1_5radix10policy_hubIfNS0_8NullTypeEyE10Policy1000ELNS0_9SortOrderE0EfS6_yNS1_21identity_decomposer_tEEEvPKT1_PSB_PKT2_PSF_T3_iiT4__param_5];
	ld.param.u32 	%r209, [_ZN3cub18CUB_300001_SM_10006detail10radix_sort31DeviceRadixSortSingleTileKernelINS1_5radix10policy_hubIfNS0_8NullTypeEyE10Policy1000ELNS0_9SortOrderE0EfS6_yNS1_21identity_decomposer_tEEEvPKT1_PSB_PKT2_PSF_T3_iiT4__param_6];
	cvta.to.global.u64 	%rd6, %rd5;
	cvt.u32.u64 	%r1, %rd4;
	mov.u32 	%r2, %tid.x;
	mul.lo.s32 	%r3, %r2, 19;
	setp.ge.s32 	%p1, %r3, %r1;
	mul.wide.u32 	%rd7, %r3, 4;
	add.s64 	%rd1, %rd6, %rd7;
	mov.b32 	%r740, 2147483647;
	@%p1 bra 	$L__BB3_2;
	ld.global.u32 	%r740, [%rd1];
$L__BB3_2:
	add.s32 	%r212, %r3, 1;
	setp.ge.s32 	%p2, %r212, %r1;
	mov.b32 	%r741, 2147483647;
	@%p2 bra 	$L__BB3_4;
	ld.global.u32 	%r741, [%rd1+4];
$L__BB3_4:
	add.s32 	%r214, %r3, 2;
	setp.ge.s32 	%p3, %r214, %r1;
	mov.b32 	%r742, 2147483647;
	@%p3 bra 	$L__BB3_6;
	ld.global.u32 	%r742, [%rd1+8];
$L__BB3_6:
	add.s32 	%r216, %r3, 3;
	setp.ge.s32 	%p4, %r216, %r1;
	mov.b32 	%r743, 2147483647;
	@%p4 bra 	$L__BB3_8;
	ld.global.u32 	%r743, [%rd1+12];
$L__BB3_8:
	add.s32 	%r218, %r3, 4;
	setp.ge.s32 	%p5, %r218, %r1;
	mov.b32 	%r744, 2147483647;
	@%p5 bra 	$L__BB3_10;
	ld.global.u32 	%r744, [%rd1+16];
$L__BB3_10:
	add.s32 	%r220, %r3, 5;
	setp.ge.s32 	%p6, %r220, %r1;
	mov.b32 	%r745, 2147483647;
	@%p6 bra 	$L__BB3_12;
	ld.global.u32 	%r745, [%rd1+20];
$L__BB3_12:
	add.s32 	%r222, %r3, 6;
	setp.ge.s32 	%p7, %r222, %r1;
	mov.b32 	%r746, 2147483647;
	@%p7 bra 	$L__BB3_14;
	ld.global.u32 	%r746, [%rd1+24];
$L__BB3_14:
	add.s32 	%r224, %r3, 7;
	setp.ge.s32 	%p8, %r224, %r1;
	mov.b32 	%r747, 2147483647;
	@%p8 bra 	$L__BB3_16;
	ld.global.u32 	%r747, [%rd1+28];
$L__BB3_16:
	add.s32 	%r226, %r3, 8;
	setp.ge.s32 	%p9, %r226, %r1;
	mov.b32 	%r748, 2147483647;
	@%p9 bra 	$L__BB3_18;
	ld.global.u32 	%r748, [%rd1+32];
$L__BB3_18:
	add.s32 	%r228, %r3, 9;
	setp.ge.s32 	%p10, %r228, %r1;
	mov.b32 	%r749, 2147483647;
	@%p10 bra 	$L__BB3_20;
	ld.global.u32 	%r749, [%rd1+36];
$L__BB3_20:
	add.s32 	%r230, %r3, 10;
	setp.ge.s32 	%p11, %r230, %r1;
	mov.b32 	%r750, 2147483647;
	@%p11 bra 	$L__BB3_22;
	ld.global.u32 	%r750, [%rd1+40];
$L__BB3_22:
	add.s32 	%r232, %r3, 11;
	setp.ge.s32 	%p12, %r232, %r1;
	mov.b32 	%r751, 2147483647;
	@%p12 bra 	$L__BB3_24;
	ld.global.u32 	%r751, [%rd1+44];
$L__BB3_24:
	add.s32 	%r234, %r3, 12;
	setp.ge.s32 	%p13, %r234, %r1;
	mov.b32 	%r752, 2147483647;
	@%p13 bra 	$L__BB3_26;
	ld.global.u32 	%r752, [%rd1+48];
$L__BB3_26:
	add.s32 	%r236, %r3, 13;
	setp.ge.s32 	%p14, %r236, %r1;
	mov.b32 	%r753, 2147483647;
	@%p14 bra 	$L__BB3_28;
	ld.global.u32 	%r753, [%rd1+52];
$L__BB3_28:
	add.s32 	%r238, %r3, 14;
	setp.ge.s32 	%p15, %r238, %r1;
	mov.b32 	%r754, 2147483647;
	@%p15 bra 	$L__BB3_30;
	ld.global.u32 	%r754, [%rd1+56];
$L__BB3_30:
	add.s32 	%r240, %r3, 15;
	setp.ge.s32 	%p16, %r240, %r1;
	mov.b32 	%r755, 2147483647;
	@%p16 bra 	$L__BB3_32;
	ld.global.u32 	%r755, [%rd1+60];
$L__BB3_32:
	add.s32 	%r242, %r3, 16;
	setp.ge.s32 	%p17, %r242, %r1;
	mov.b32 	%r756, 2147483647;
	@%p17 bra 	$L__BB3_34;
	ld.global.u32 	%r756, [%rd1+64];
$L__BB3_34:
	add.s32 	%r244, %r3, 17;
	setp.ge.s32 	%p18, %r244, %r1;
	mov.b32 	%r757, 2147483647;
	@%p18 bra 	$L__BB3_36;
	ld.global.u32 	%r757, [%rd1+68];
$L__BB3_36:
	add.s32 	%r246, %r3, 18;
	setp.ge.s32 	%p19, %r246, %r1;
	mov.b32 	%r758, 2147483647;
	@%p19 bra 	$L__BB3_38;
	ld.global.u32 	%r758, [%rd1+72];
$L__BB3_38:
	bar.sync 	0;
	setp.gt.s32 	%p20, %r740, -1;
	selp.b32 	%r248, -2147483648, -1, %p20;
	xor.b32  	%r779, %r248, %r740;
	setp.gt.s32 	%p21, %r741, -1;
	selp.b32 	%r249, -2147483648, -1, %p21;
	xor.b32  	%r778, %r249, %r741;
	setp.gt.s32 	%p22, %r742, -1;
	selp.b32 	%r250, -2147483648, -1, %p22;
	xor.b32  	%r777, %r250, %r742;
	setp.gt.s32 	%p23, %r743, -1;
	selp.b32 	%r251, -2147483648, -1, %p23;
	xor.b32  	%r776, %r251, %r743;
	setp.gt.s32 	%p24, %r744, -1;
	selp.b32 	%r252, -2147483648, -1, %p24;
	xor.b32  	%r775, %r252, %r744;
	setp.gt.s32 	%p25, %r745, -1;
	selp.b32 	%r253, -2147483648, -1, %p25;
	xor.b32  	%r774, %r253, %r745;
	setp.gt.s32 	%p26, %r746, -1;
	selp.b32 	%r254, -2147483648, -1, %p26;
	xor.b32  	%r773, %r254, %r746;
	setp.gt.s32 	%p27, %r747, -1;
	selp.b32 	%r255, -2147483648, -1, %p27;
	xor.b32  	%r772, %r255, %r747;
	setp.gt.s32 	%p28, %r748, -1;
	selp.b32 	%r256, -2147483648, -1, %p28;
	xor.b32  	%r771, %r256, %r748;
	setp.gt.s32 	%p29, %r749, -1;
	selp.b32 	%r257, -2147483648, -1, %p29;
	xor.b32  	%r770, %r257, %r749;
	setp.gt.s32 	%p30, %r750, -1;
	selp.b32 	%r258, -2147483648, -1, %p30;
	xor.b32  	%r769, %r258, %r750;
	setp.gt.s32 	%p31, %r751, -1;
	selp.b32 	%r259, -2147483648, -1, %p31;
	xor.b32  	%r768, %r259, %r751;
	setp.gt.s32 	%p32, %r752, -1;
	selp.b32 	%r260, -2147483648, -1, %p32;
	xor.b32  	%r767, %r260, %r752;
	setp.gt.s32 	%p33, %r753, -1;
	selp.b32 	%r261, -2147483648, -1, %p33;
	xor.b32  	%r766, %r261, %r753;
	setp.gt.s32 	%p34, %r754, -1;
	selp.b32 	%r262, -2147483648, -1, %p34;
	xor.b32  	%r765, %r262, %r754;
	setp.gt.s32 	%p35, %r755, -1;
	selp.b32 	%r263, -2147483648, -1, %p35;
	xor.b32  	%r764, %r263, %r755;
	setp.gt.s32 	%p36, %r756, -1;
	selp.b32 	%r264, -2147483648, -1, %p36;
	xor.b32  	%r763, %r264, %r756;
	setp.gt.s32 	%p37, %r757, -1;
	selp.b32 	%r265, -2147483648, -1, %p37;
	xor.b32  	%r762, %r265, %r757;
	setp.gt.s32 	%p38, %r758, -1;
	selp.b32 	%r266, -2147483648, -1, %p38;
	xor.b32  	%r761, %r266, %r758;
	shr.u32 	%r61, %r2, 5;
	shl.b32 	%r267, %r2, 2;
	mov.u32 	%r268, _ZZN3cub18CUB_300001_SM_10006detail10radix_sort31DeviceRadixSortSingleTileKernelINS1_5radix10policy_hubIfNS0_8NullTypeEyE10Policy1000ELNS0_9SortOrderE0EfS6_yNS1_21identity_decomposer_tEEEvPKT1_PSB_PKT2_PSF_T3_iiT4_E12temp_storage;
	add.s32 	%r62, %r268, %r267;
	shl.b32 	%r269, %r2, 7;
	add.s32 	%r63, %r62, %r269;
	shl.b32 	%r270, %r61, 2;
	add.s32 	%r271, %r268, %r270;
	add.s32 	%r64, %r271, 33792;
	mad.lo.s32 	%r65, %r2, -56, %r63;
	add.s32 	%r760, %r208, 6;
	sub.s32 	%r759, %r209, %r208;
$L__BB3_39:
	add.s32 	%r331, %r760, -6;
	min.s32 	%r274, %r759, 6;
	mov.b32 	%r360, 0;
	st.shared.u32 	[%r62], %r360;
	st.shared.u32 	[%r62+1024], %r360;
	st.shared.u32 	[%r62+2048], %r360;
	st.shared.u32 	[%r62+3072], %r360;
	st.shared.u32 	[%r62+4096], %r360;
	st.shared.u32 	[%r62+5120], %r360;
	st.shared.u32 	[%r62+6144], %r360;
	st.shared.u32 	[%r62+7168], %r360;
	st.shared.u32 	[%r62+8192], %r360;
	st.shared.u32 	[%r62+9216], %r360;
	st.shared.u32 	[%r62+10240], %r360;
	st.shared.u32 	[%r62+11264], %r360;
	st.shared.u32 	[%r62+12288], %r360;
	st.shared.u32 	[%r62+13312], %r360;
	st.shared.u32 	[%r62+14336], %r360;
	st.shared.u32 	[%r62+15360], %r360;
	st.shared.u32 	[%r62+16384], %r360;
	st.shared.u32 	[%r62+17408], %r360;
	st.shared.u32 	[%r62+18432], %r360;
	st.shared.u32 	[%r62+19456], %r360;
	st.shared.u32 	[%r62+20480], %r360;
	st.shared.u32 	[%r62+21504], %r360;
	st.shared.u32 	[%r62+22528], %r360;
	st.shared.u32 	[%r62+23552], %r360;
	st.shared.u32 	[%r62+24576], %r360;
	st.shared.u32 	[%r62+25600], %r360;
	st.shared.u32 	[%r62+26624], %r360;
	st.shared.u32 	[%r62+27648], %r360;
	st.shared.u32 	[%r62+28672], %r360;
	st.shared.u32 	[%r62+29696], %r360;
	st.shared.u32 	[%r62+30720], %r360;
	st.shared.u32 	[%r62+31744], %r360;
	st.shared.u32 	[%r62+32768], %r360;
	// begin inline asm
	bmsk.clamp.b32 %r272, %r360, %r274;
	// end inline asm
	setp.eq.s32 	%p39, %r779, 2147483647;
	selp.b32 	%r276, -2147483648, %r779, %p39;
	// begin inline asm
	shr.b32 %r275, %r276, %r331;
	// end inline asm
	and.b32  	%r363, %r272, %r275;
	shl.b32 	%r364, %r363, 10;
	and.b32  	%r365, %r364, 31744;
	add.s32 	%r366, %r62, %r365;
	shr.u32 	%r367, %r363, 4;
	and.b32  	%r368, %r367, 268435454;
	add.s32 	%r90, %r366, %r368;
	ld.shared.u16 	%rs1, [%r90];
	add.s16 	%rs20, %rs1, 1;
	st.shared.u16 	[%r90], %rs20;
	setp.eq.s32 	%p40, %r778, 2147483647;
	selp.b32 	%r279, -2147483648, %r778, %p40;
	// begin inline asm
	shr.b32 %r278, %r279, %r331;
	// end inline asm
	and.b32  	%r369, %r272, %r278;
	shl.b32 	%r370, %r369, 10;
	and.b32  	%r371, %r370, 31744;
	add.s32 	%r372, %r62, %r371;
	shr.u32 	%r373, %r369, 4;
	and.b32  	%r374, %r373, 268435454;
	add.s32 	%r91, %r372, %r374;
	ld.shared.u16 	%rs2, [%r91];
	add.s16 	%rs21, %rs2, 1;
	st.shared.u16 	[%r91], %rs21;
	setp.eq.s32 	%p41, %r777, 2147483647;
	selp.b32 	%r282, -2147483648, %r777, %p41;
	// begin inline asm
	shr.b32 %r281, %r282, %r331;
	// end inline asm
	and.b32  	%r375, %r272, %r281;
	shl.b32 	%r376, %r375, 10;
	and.b32  	%r377, %r376, 31744;
	add.s32 	%r378, %r62, %r377;
	shr.u32 	%r379, %r375, 4;
	and.b32  	%r380, %r379, 268435454;
	add.s32 	%r92, %r378, %r380;
	ld.shared.u16 	%rs3, [%r92];
	add.s16 	%rs22, %rs3, 1;
	st.shared.u16 	[%r92], %rs22;
	setp.eq.s32 	%p42, %r776, 2147483647;
	selp.b32 	%r285, -2147483648, %r776, %p42;
	// begin inline asm
	shr.b32 %r284, %r285, %r331;
	// end inline asm
	and.b32  	%r381, %r272, %r284;
	shl.b32 	%r382, %r381, 10;
	and.b32  	%r383, %r382, 31744;
	add.s32 	%r384, %r62, %r383;
	shr.u32 	%r385, %r381, 4;
	and.b32  	%r386, %r385, 268435454;
	add.s32 	%r93, %r384, %r386;
	ld.shared.u16 	%rs4, [%r93];
	add.s16 	%rs23, %rs4, 1;
	st.shared.u16 	[%r93], %rs23;
	setp.eq.s32 	%p43, %r775, 2147483647;
	selp.b32 	%r288, -2147483648, %r775, %p43;
	// begin inline asm
	shr.b32 %r287, %r288, %r331;
	// end inline asm
	and.b32  	%r387, %r272, %r287;
	shl.b32 	%r388, %r387, 10;
	and.b32  	%r389, %r388, 31744;
	add.s32 	%r390, %r62, %r389;
	shr.u32 	%r391, %r387, 4;
	and.b32  	%r392, %r391, 268435454;
	add.s32 	%r94, %r390, %r392;
	ld.shared.u16 	%rs5, [%r94];
	add.s16 	%rs24, %rs5, 1;
	st.shared.u16 	[%r94], %rs24;
	setp.eq.s32 	%p44, %r774, 2147483647;
	selp.b32 	%r291, -2147483648, %r774, %p44;
	// begin inline asm
	shr.b32 %r290, %r291, %r331;
	// end inline asm
	and.b32  	%r393, %r272, %r290;
	shl.b32 	%r394, %r393, 10;
	and.b32  	%r395, %r394, 31744;
	add.s32 	%r396, %r62, %r395;
	shr.u32 	%r397, %r393, 4;
	and.b32  	%r398, %r397, 268435454;
	add.s32 	%r95, %r396, %r398;
	ld.shared.u16 	%rs6, [%r95];
	add.s16 	%rs25, %rs6, 1;
	st.shared.u16 	[%r95], %rs25;
	setp.eq.s32 	%p45, %r773, 2147483647;
	selp.b32 	%r294, -2147483648, %r773, %p45;
	// begin inline asm
	shr.b32 %r293, %r294, %r331;
	// end inline asm
	and.b32  	%r399, %r272, %r293;
	shl.b32 	%r400, %r399, 10;
	and.b32  	%r401, %r400, 31744;
	add.s32 	%r402, %r62, %r401;
	shr.u32 	%r403, %r399, 4;
	and.b32  	%r404, %r403, 268435454;
	add.s32 	%r96, %r402, %r404;
	ld.shared.u16 	%rs7, [%r96];
	add.s16 	%rs26, %rs7, 1;
	st.shared.u16 	[%r96], %rs26;
	setp.eq.s32 	%p46, %r772, 2147483647;
	selp.b32 	%r297, -2147483648, %r772, %p46;
	// begin inline asm
	shr.b32 %r296, %r297, %r331;
	// end inline asm
	and.b32  	%r405, %r272, %r296;
	shl.b32 	%r406, %r405, 10;
	and.b32  	%r407, %r406, 31744;
	add.s32 	%r408, %r62, %r407;
	shr.u32 	%r409, %r405, 4;
	and.b32  	%r410, %r409, 268435454;
	add.s32 	%r97, %r408, %r410;
	ld.shared.u16 	%rs8, [%r97];
	add.s16 	%rs27, %rs8, 1;
	st.shared.u16 	[%r97], %rs27;
	setp.eq.s32 	%p47, %r771, 2147483647;
	selp.b32 	%r300, -2147483648, %r771, %p47;
	// begin inline asm
	shr.b32 %r299, %r300, %r331;
	// end inline asm
	and.b32  	%r411, %r272, %r299;
	shl.b32 	%r412, %r411, 10;
	and.b32  	%r413, %r412, 31744;
	add.s32 	%r414, %r62, %r413;
	shr.u32 	%r415, %r411, 4;
	and.b32  	%r416, %r415, 268435454;
	add.s32 	%r98, %r414, %r416;
	ld.shared.u16 	%rs9, [%r98];
	add.s16 	%rs28, %rs9, 1;
	st.shared.u16 	[%r98], %rs28;
	setp.eq.s32 	%p48, %r770, 2147483647;
	selp.b32 	%r303, -2147483648, %r770, %p48;
	// begin inline asm
	shr.b32 %r302, %r303, %r331;
	// end inline asm
	and.b32  	%r417, %r272, %r302;
	shl.b32 	%r418, %r417, 10;
	and.b32  	%r419, %r418, 31744;
	add.s32 	%r420, %r62, %r419;
	shr.u32 	%r421, %r417, 4;
	and.b32  	%r422, %r421, 268435454;
	add.s32 	%r99, %r420, %r422;
	ld.shared.u16 	%rs10, [%r99];
	add.s16 	%rs29, %rs10, 1;
	st.shared.u16 	[%r99], %rs29;
	setp.eq.s32 	%p49, %r769, 2147483647;
	selp.b32 	%r306, -2147483648, %r769, %p49;
	// begin inline asm
	shr.b32 %r305, %r306, %r331;
	// end inline asm
	and.b32  	%r423, %r272, %r305;
	shl.b32 	%r424, %r423, 10;
	and.b32  	%r425, %r424, 31744;
	add.s32 	%r426, %r62, %r425;
	shr.u32 	%r427, %r423, 4;
	and.b32  	%r428, %r427, 268435454;
	add.s32 	%r100, %r426, %r428;
	ld.shared.u16 	%rs11, [%r100];
	add.s16 	%rs30, %rs11, 1;
	st.shared.u16 	[%r100], %rs30;
	setp.eq.s32 	%p50, %r768, 2147483647;
	selp.b32 	%r309, -2147483648, %r768, %p50;
	// begin inline asm
	shr.b32 %r308, %r309, %r331;
	// end inline asm
	and.b32  	%r429, %r272, %r308;
	shl.b32 	%r430, %r429, 10;
	and.b32  	%r431, %r430, 31744;
	add.s32 	%r432, %r62, %r431;
	shr.u32 	%r433, %r429, 4;
	and.b32  	%r434, %r433, 268435454;
	add.s32 	%r101, %r432, %r434;
	ld.shared.u16 	%rs12, [%r101];
	add.s16 	%rs31, %rs12, 1;
	st.shared.u16 	[%r101], %rs31;
	setp.eq.s32 	%p51, %r767, 2147483647;
	selp.b32 	%r312, -2147483648, %r767, %p51;
	// begin inline asm
	shr.b32 %r311, %r312, %r331;
	// end inline asm
	and.b32  	%r435, %r272, %r311;
	shl.b32 	%r436, %r435, 10;
	and.b32  	%r437, %r436, 31744;
	add.s32 	%r438, %r62, %r437;
	shr.u32 	%r439, %r435, 4;
	and.b32  	%r440, %r439, 268435454;
	add.s32 	%r102, %r438, %r440;
	ld.shared.u16 	%rs13, [%r102];
	add.s16 	%rs32, %rs13, 1;
	st.shared.u16 	[%r102], %rs32;
	setp.eq.s32 	%p52, %r766, 2147483647;
	selp.b32 	%r315, -2147483648, %r766, %p52;
	// begin inline asm
	shr.b32 %r314, %r315, %r331;
	// end inline asm
	and.b32  	%r441, %r272, %r314;
	shl.b32 	%r442, %r441, 10;
	and.b32  	%r443, %r442, 31744;
	add.s32 	%r444, %r62, %r443;
	shr.u32 	%r445, %r441, 4;
	and.b32  	%r446, %r445, 268435454;
	add.s32 	%r103, %r444, %r446;
	ld.shared.u16 	%rs14, [%r103];
	add.s16 	%rs33, %rs14, 1;
	st.shared.u16 	[%r103], %rs33;
	setp.eq.s32 	%p53, %r765, 2147483647;
	selp.b32 	%r318, -2147483648, %r765, %p53;
	// begin inline asm
	shr.b32 %r317, %r318, %r331;
	// end inline asm
	and.b32  	%r447, %r272, %r317;
	shl.b32 	%r448, %r447, 10;
	and.b32  	%r449, %r448, 31744;
	add.s32 	%r450, %r62, %r449;
	shr.u32 	%r451, %r447, 4;
	and.b32  	%r452, %r451, 268435454;
	add.s32 	%r104, %r450, %r452;
	ld.shared.u16 	%rs15, [%r104];
	add.s16 	%rs34, %rs15, 1;
	st.shared.u16 	[%r104], %rs34;
	setp.eq.s32 	%p54, %r764, 2147483647;
	selp.b32 	%r321, -2147483648, %r764, %p54;
	// begin inline asm
	shr.b32 %r320, %r321, %r331;
	// end inline asm
	and.b32  	%r453, %r272, %r320;
	shl.b32 	%r454, %r453, 10;
	and.b32  	%r455, %r454, 31744;
	add.s32 	%r456, %r62, %r455;
	shr.u32 	%r457, %r453, 4;
	and.b32  	%r458, %r457, 268435454;
	add.s32 	%r105, %r456, %r458;
	ld.shared.u16 	%rs16, [%r105];
	add.s16 	%rs35, %rs16, 1;
	st.shared.u16 	[%r105], %rs35;
	setp.eq.s32 	%p55, %r763, 2147483647;
	selp.b32 	%r324, -2147483648, %r763, %p55;
	// begin inline asm
	shr.b32 %r323, %r324, %r331;
	// end inline asm
	and.b32  	%r459, %r272, %r323;
	shl.b32 	%r460, %r459, 10;
	and.b32  	%r461, %r460, 31744;
	add.s32 	%r462, %r62, %r461;
	shr.u32 	%r463, %r459, 4;
	and.b32  	%r464, %r463, 268435454;
	add.s32 	%r106, %r462, %r464;
	ld.shared.u16 	%rs17, [%r106];
	add.s16 	%rs36, %rs17, 1;
	st.shared.u16 	[%r106], %rs36;
	setp.eq.s32 	%p56, %r762, 2147483647;
	selp.b32 	%r327, -2147483648, %r762, %p56;
	// begin inline asm
	shr.b32 %r326, %r327, %r331;
	// end inline asm
	and.b32  	%r465, %r272, %r326;
	shl.b32 	%r466, %r465, 10;
	and.b32  	%r467, %r466, 31744;
	add.s32 	%r468, %r62, %r467;
	shr.u32 	%r469, %r465, 4;
	and.b32  	%r470, %r469, 268435454;
	add.s32 	%r107, %r468, %r470;
	ld.shared.u16 	%rs18, [%r107];
	add.s16 	%rs37, %rs18, 1;
	st.shared.u16 	[%r107], %rs37;
	setp.eq.s32 	%p57, %r761, 2147483647;
	selp.b32 	%r330, -2147483648, %r761, %p57;
	// begin inline asm
	shr.b32 %r329, %r330, %r331;
	// end inline asm
	and.b32  	%r471, %r272, %r329;
	shl.b32 	%r472, %r471, 10;
	and.b32  	%r473, %r472, 31744;
	add.s32 	%r474, %r62, %r473;
	shr.u32 	%r475, %r471, 4;
	and.b32  	%r476, %r475, 268435454;
	add.s32 	%r108, %r474, %r476;
	ld.shared.u16 	%rs19, [%r108];
	add.s16 	%rs38, %rs19, 1;
	st.shared.u16 	[%r108], %rs38;
	bar.sync 	0;
	ld.shared.u32 	%r109, [%r63];
	ld.shared.u32 	%r477, [%r63+4];
	ld.shared.u32 	%r478, [%r63+8];
	ld.shared.u32 	%r479, [%r63+12];
	ld.shared.u32 	%r480, [%r63+16];
	ld.shared.u32 	%r481, [%r63+20];
	ld.shared.u32 	%r482, [%r63+24];
	ld.shared.u32 	%r483, [%r63+28];
	ld.shared.u32 	%r484, [%r63+32];
	ld.shared.u32 	%r485, [%r63+36];
	ld.shared.u32 	%r486, [%r63+40];
	ld.shared.u32 	%r487, [%r63+44];
	ld.shared.u32 	%r488, [%r63+48];
	ld.shared.u32 	%r489, [%r63+52];
	ld.shared.u32 	%r490, [%r63+56];
	ld.shared.u32 	%r491, [%r63+60];
	ld.shared.u32 	%r492, [%r63+64];
	ld.shared.u32 	%r493, [%r63+68];
	ld.shared.u32 	%r494, [%r63+72];
	ld.shared.u32 	%r495, [%r63+76];
	ld.shared.u32 	%r496, [%r63+80];
	ld.shared.u32 	%r497, [%r63+84];
	ld.shared.u32 	%r498, [%r63+88];
	ld.shared.u32 	%r499, [%r63+92];
	ld.shared.u32 	%r500, [%r63+96];
	ld.shared.u32 	%r501, [%r63+100];
	ld.shared.u32 	%r502, [%r63+104];
	ld.shared.u32 	%r503, [%r63+108];
	ld.shared.u32 	%r504, [%r63+112];
	ld.shared.u32 	%r505, [%r63+116];
	ld.shared.u32 	%r506, [%r63+120];
	ld.shared.u32 	%r507, [%r63+124];
	ld.shared.u32 	%r508, [%r63+128];
	add.s32 	%r110, %r477, %r109;
	add.s32 	%r111, %r478, %r110;
	add.s32 	%r112, %r479, %r111;
	add.s32 	%r113, %r480, %r112;
	add.s32 	%r114, %r481, %r113;
	add.s32 	%r115, %r482, %r114;
	add.s32 	%r116, %r483, %r115;
	add.s32 	%r117, %r484, %r116;
	add.s32 	%r118, %r485, %r117;
	add.s32 	%r119, %r486, %r118;
	add.s32 	%r120, %r487, %r119;
	add.s32 	%r121, %r488, %r120;
	add.s32 	%r122, %r489, %r121;
	add.s32 	%r123, %r490, %r122;
	add.s32 	%r124, %r491, %r123;
	add.s32 	%r125, %r492, %r124;
	add.s32 	%r126, %r493, %r125;
	add.s32 	%r127, %r494, %r126;
	add.s32 	%r128, %r495, %r127;
	add.s32 	%r129, %r496, %r128;
	add.s32 	%r130, %r497, %r129;
	add.s32 	%r131, %r498, %r130;
	add.s32 	%r132, %r499, %r131;
	add.s32 	%r133, %r500, %r132;
	add.s32 	%r134, %r501, %r133;
	add.s32 	%r135, %r502, %r134;
	add.s32 	%r136, %r503, %r135;
	add.s32 	%r137, %r504, %r136;
	add.s32 	%r138, %r505, %r137;
	add.s32 	%r139, %r506, %r138;
	add.s32 	%r140, %r507, %r139;
	add.s32 	%r337, %r508, %r140;
	// begin inline asm
	mov.u32 %r332, %laneid;
	// end inline asm
	mov.b32 	%r335, 1;
	mov.b32 	%r362, -1;
	// begin inline asm
	{  .reg .u32 r0;  .reg .pred p;  shfl.sync.up.b32 r0|p, %r337, %r335, %r360, %r362;  @p add.u32 r0, r0, %r337;  mov.u32 %r333, r0;}
	// end inline asm
	mov.b32 	%r341, 2;
	// begin inline asm
	{  .reg .u32 r0;  .reg .pred p;  shfl.sync.up.b32 r0|p, %r333, %r341, %r360, %r362;  @p add.u32 r0, r0, %r333;  mov.u32 %r339, r0;}
	// end inline asm
	mov.b32 	%r347, 4;
	// begin inline asm
	{  .reg .u32 r0;  .reg .pred p;  shfl.sync.up.b32 r0|p, %r339, %r347, %r360, %r362;  @p add.u32 r0, r0, %r339;  mov.u32 %r345, r0;}
	// end inline asm
	mov.b32 	%r353, 8;
	// begin inline asm
	{  .reg .u32 r0;  .reg .pred p;  shfl.sync.up.b32 r0|p, %r345, %r353, %r360, %r362;  @p add.u32 r0, r0, %r345;  mov.u32 %r351, r0;}
	// end inline asm
	mov.b32 	%r359, 16;
	// begin inline asm
	{  .reg .u32 r0;  .reg .pred p;  shfl.sync.up.b32 r0|p, %r351, %r359, %r360, %r362;  @p add.u32 r0, r0, %r351;  mov.u32 %r357, r0;}
	// end inline asm
	setp.ne.s32 	%p58, %r332, 31;
	@%p58 bra 	$L__BB3_41;
	st.shared.u32 	[%r64], %r357;
$L__BB3_41:
	sub.s32 	%r509, %r357, %r337;
	setp.gt.u32 	%p59, %r2, 31;
	setp.eq.s32 	%p60, %r61, 7;
	setp.eq.s32 	%p61, %r61, 6;
	setp.eq.s32 	%p62, %r61, 5;
	setp.eq.s32 	%p63, %r61, 4;
	setp.eq.s32 	%p64, %r61, 3;
	setp.eq.s32 	%p65, %r61, 2;
	setp.eq.s32 	%p66, %r61, 1;
	bar.sync 	0;
	ld.shared.v4.u32 	{%r510, %r511, %r512, %r513}, [_ZZN3cub18CUB_300001_SM_10006detail10radix_sort31DeviceRadixSortSingleTileKernelINS1_5radix10policy_hubIfNS0_8NullTypeEyE10Policy1000ELNS0_9SortOrderE0EfS6_yNS1_21identity_decomposer_tEEEvPKT1_PSB_PKT2_PSF_T3_iiT4_E12temp_storage+33792];
	selp.b32 	%r514, %r510, %r780, %p66;
	add.s32 	%r515, %r511, %r510;
	selp.b32 	%r516, %r515, %r514, %p65;
	add.s32 	%r517, %r515, %r512;
	selp.b32 	%r518, %r517, %r516, %p64;
	add.s32 	%r519, %r517, %r513;
	selp.b32 	%r520, %r519, %r518, %p63;
	ld.shared.v4.u32 	{%r521, %r522, %r523, %r524}, [_ZZN3cub18CUB_300001_SM_10006detail10radix_sort31DeviceRadixSortSingleTileKernelINS1_5radix10policy_hubIfNS0_8NullTypeEyE10Policy1000ELNS0_9SortOrderE0EfS6_yNS1_21identity_decomposer_tEEEvPKT1_PSB_PKT2_PSF_T3_iiT4_E12temp_storage+33808];
	add.s32 	%r525, %r519, %r521;
	selp.b32 	%r526, %r525, %r520, %p62;
	add.s32 	%r527, %r525, %r522;
	selp.b32 	%r528, %r527, %r526, %p61;
	add.s32 	%r529, %r527, %r523;
	selp.b32 	%r780, %r529, %r528, %p60;
	add.s32 	%r145, %r529, %r524;
	setp.ne.s32 	%p67, %r332, 0;
	selp.b32 	%r530, %r509, 0, %p67;
	add.s32 	%r531, %r780, %r530;
	or.pred  	%p68, %p59, %p67;
	selp.b32 	%r781, %r531, %r509, %p59;
	@%p68 bra 	$L__BB3_43;
	shl.b32 	%r781, %r145, 16;
	st.shared.u32 	[_ZZN3cub18CUB_300001_SM_10006detail10radix_sort31DeviceRadixSortSingleTileKernelINS1_5radix10policy_hubIfNS0_8NullTypeEyE10Policy1000ELNS0_9SortOrderE0EfS6_yNS1_21identity_decomposer_tEEEvPKT1_PSB_PKT2_PSF_T3_iiT4_E12temp_storage+33832], %r781;
$L__BB3_43:
	setp.eq.s32 	%p69, %r2, 0;
	bar.sync 	0;
	ld.shared.u32 	%r532, [_ZZN3cub18CUB_300001_SM_10006detail10radix_sort31DeviceRadixSortSingleTileKernelINS1_5radix10policy_hubIfNS0_8NullTypeEyE10Policy1000ELNS0_9SortOrderE0EfS6_yNS1_21identity_decomposer_tEEEvPKT1_PSB_PKT2_PSF_T3_iiT4_E12temp_storage+33832];
	selp.b32 	%r533, 0, %r532, %p69;
	add.s32 	%r534, %r781, %r533;
	add.s32 	%r535, %r109, %r534;
	add.s32 	%r536, %r110, %r534;
	add.s32 	%r537, %r111, %r534;
	add.s32 	%r538, %r112, %r534;
	add.s32 	%r539, %r113, %r534;
	add.s32 	%r540, %r114, %r534;
	add.s32 	%r541, %r115, %r534;
	add.s32 	%r542, %r116, %r534;
	add.s32 	%r543, %r117, %r534;
	add.s32 	%r544, %r118, %r534;
	add.s32 	%r545, %r119, %r534;
	add.s32 	%r546, %r120, %r534;
	add.s32 	%r547, %r121, %r534;
	add.s32 	%r548, %r122, %r534;
	add.s32 	%r549, %r123, %r534;
	add.s32 	%r550, %r124, %r534;
	add.s32 	%r551, %r125, %r534;
	add.s32 	%r552, %r126, %r534;
	add.s32 	%r553, %r127, %r534;
	add.s32 	%r554, %r128, %r534;
	add.s32 	%r555, %r129, %r534;
	add.s32 	%r556, %r130, %r534;
	add.s32 	%r557, %r131, %r534;
	add.s32 	%r558, %r132, %r534;
	add.s32 	%r559, %r133, %r534;
	add.s32 	%r560, %r134, %r534;
	add.s32 	%r561, %r135, %r534;
	add.s32 	%r562, %r136, %r534;
	add.s32 	%r563, %r137, %r534;
	add.s32 	%r564, %r138, %r534;
	add.s32 	%r565, %r139, %r534;
	add.s32 	%r566, %r140, %r534;
	st.shared.u32 	[%r63], %r534;
	st.shared.u32 	[%r63+4], %r535;
	st.shared.u32 	[%r63+8], %r536;
	st.shared.u32 	[%r63+12], %r537;
	st.shared.u32 	[%r63+16], %r538;
	st.shared.u32 	[%r63+20], %r539;
	st.shared.u32 	[%r63+24], %r540;
	st.shared.u32 	[%r63+28], %r541;
	st.shared.u32 	[%r63+32], %r542;
	st.shared.u32 	[%r63+36], %r543;
	st.shared.u32 	[%r63+40], %r544;
	st.shared.u32 	[%r63+44], %r545;
	st.shared.u32 	[%r63+48], %r546;
	st.shared.u32 	[%r63+52], %r547;
	st.shared.u32 	[%r63+56], %r548;
	st.shared.u32 	[%r63+60], %r549;
	st.shared.u32 	[%r63+64], %r550;
	st.shared.u32 	[%r63+68], %r551;
	st.shared.u32 	[%r63+72], %r552;
	st.shared.u32 	[%r63+76], %r553;
	st.shared.u32 	[%r63+80], %r554;
	st.shared.u32 	[%r63+84], %r555;
	st.shared.u32 	[%r63+88], %r556;
	st.shared.u32 	[%r63+92], %r557;
	st.shared.u32 	[%r63+96], %r558;
	st.shared.u32 	[%r63+100], %r559;
	st.shared.u32 	[%r63+104], %r560;
	st.shared.u32 	[%r63+108], %r561;
	st.shared.u32 	[%r63+112], %r562;
	st.shared.u32 	[%r63+116], %r563;
	st.shared.u32 	[%r63+120], %r564;
	st.shared.u32 	[%r63+124], %r565;
	st.shared.u32 	[%r63+128], %r566;
	bar.sync 	0;
	cvt.u32.u16 	%r567, %rs1;
	ld.shared.u16 	%r568, [%r90];
	add.s32 	%r149, %r568, %r567;
	cvt.u32.u16 	%r569, %rs2;
	ld.shared.u16 	%r570, [%r91];
	add.s32 	%r150, %r570, %r569;
	cvt.u32.u16 	%r571, %rs3;
	ld.shared.u16 	%r572, [%r92];
	add.s32 	%r151, %r572, %r571;
	cvt.u32.u16 	%r573, %rs4;
	ld.shared.u16 	%r574, [%r93];
	add.s32 	%r152, %r574, %r573;
	cvt.u32.u16 	%r575, %rs5;
	ld.shared.u16 	%r576, [%r94];
	add.s32 	%r153, %r576, %r575;
	cvt.u32.u16 	%r577, %rs6;
	ld.shared.u16 	%r578, [%r95];
	add.s32 	%r154, %r578, %r577;
	cvt.u32.u16 	%r579, %rs7;
	ld.shared.u16 	%r580, [%r96];
	add.s32 	%r155, %r580, %r579;
	cvt.u32.u16 	%r581, %rs8;
	ld.shared.u16 	%r582, [%r97];
	add.s32 	%r156, %r582, %r581;
	cvt.u32.u16 	%r583, %rs9;
	ld.shared.u16 	%r584, [%r98];
	add.s32 	%r157, %r584, %r583;
	cvt.u32.u16 	%r585, %rs10;
	ld.shared.u16 	%r586, [%r99];
	add.s32 	%r158, %r586, %r585;
	cvt.u32.u16 	%r587, %rs11;
	ld.shared.u16 	%r588, [%r100];
	add.s32 	%r159, %r588, %r587;
	cvt.u32.u16 	%r589, %rs12;
	ld.shared.u16 	%r590, [%r101];
	add.s32 	%r160, %r590, %r589;
	cvt.u32.u16 	%r591, %rs13;
	ld.shared.u16 	%r592, [%r102];
	add.s32 	%r161, %r592, %r591;
	cvt.u32.u16 	%r593, %rs14;
	ld.shared.u16 	%r594, [%r103];
	add.s32 	%r162, %r594, %r593;
	cvt.u32.u16 	%r595, %rs15;
	ld.shared.u16 	%r596, [%r104];
	add.s32 	%r163, %r596, %r595;
	cvt.u32.u16 	%r597, %rs16;
	ld.shared.u16 	%r598, [%r105];
	add.s32 	%r164, %r598, %r597;
	cvt.u32.u16 	%r599, %rs17;
	ld.shared.u16 	%r600, [%r106];
	add.s32 	%r165, %r600, %r599;
	cvt.u32.u16 	%r601, %rs18;
	ld.shared.u16 	%r602, [%r107];
	add.s32 	%r166, %r602, %r601;
	cvt.u32.u16 	%r603, %rs19;
	ld.shared.u16 	%r604, [%r108];
	add.s32 	%r167, %r604, %r603;
	bar.sync 	0;
	setp.lt.s32 	%p70, %r760, %r209;
	@%p70 bra 	$L__BB3_83;
	cvt.u64.u32 	%rd8, %r2;
	shl.b32 	%r605, %r149, 2;
	mov.u32 	%r606, _ZZN3cub18CUB_300001_SM_10006detail10radix_sort31DeviceRadixSortSingleTileKernelINS1_5radix10policy_hubIfNS0_8NullTypeEyE10Policy1000ELNS0_9SortOrderE0EfS6_yNS1_21identity_decomposer_tEEEvPKT1_PSB_PKT2_PSF_T3_iiT4_E12temp_storage;
	add.s32 	%r607, %r606, %r605;
	st.shared.u32 	[%r607], %r779;
	shl.b32 	%r608, %r150, 2;
	add.s32 	%r609, %r606, %r608;
	st.shared.u32 	[%r609], %r778;
	shl.b32 	%r610, %r151, 2;
	add.s32 	%r611, %r606, %r610;
	st.shared.u32 	[%r611], %r777;
	shl.b32 	%r612, %r152, 2;
	add.s32 	%r613, %r606, %r612;
	st.shared.u32 	[%r613], %r776;
	shl.b32 	%r614, %r153, 2;
	add.s32 	%r615, %r606, %r614;
	st.shared.u32 	[%r615], %r775;
	shl.b32 	%r616, %r154, 2;
	add.s32 	%r617, %r606, %r616;
	st.shared.u32 	[%r617], %r774;
	shl.b32 	%r618, %r155, 2;
	add.s32 	%r619, %r606, %r618;
	st.shared.u32 	[%r619], %r773;
	shl.b32 	%r620, %r156, 2;
	add.s32 	%r621, %r606, %r620;
	st.shared.u32 	[%r621], %r772;
	shl.b32 	%r622, %r157, 2;
	add.s32 	%r623, %r606, %r622;
	st.shared.u32 	[%r623], %r771;
	shl.b32 	%r624, %r158, 2;
	add.s32 	%r625, %r606, %r624;
	st.shared.u32 	[%r625], %r770;
	shl.b32 	%r626, %r159, 2;
	add.s32 	%r627, %r606, %r626;
	st.shared.u32 	[%r627], %r769;
	shl.b32 	%r628, %r160, 2;
	add.s32 	%r629, %r606, %r628;
	st.shared.u32 	[%r629], %r768;
	shl.b32 	%r630, %r161, 2;
	add.s32 	%r631, %r606, %r630;
	st.shared.u32 	[%r631], %r767;
	shl.b32 	%r632, %r162, 2;
	add.s32 	%r633, %r606, %r632;
	st.shared.u32 	[%r633], %r766;
	shl.b32 	%r634, %r163, 2;
	add.s32 	%r635, %r606, %r634;
	st.shared.u32 	[%r635], %r765;
	shl.b32 	%r636, %r164, 2;
	add.s32 	%r637, %r606, %r636;
	st.shared.u32 	[%r637], %r764;
	shl.b32 	%r638, %r165, 2;
	add.s32 	%r639, %r606, %r638;
	st.shared.u32 	[%r639], %r763;
	shl.b32 	%r640, %r166, 2;
	add.s32 	%r641, %r606, %r640;
	st.shared.u32 	[%r641], %r762;
	shl.b32 	%r642, %r167, 2;
	add.s32 	%r643, %r606, %r642;
	st.shared.u32 	[%r643], %r761;
	bar.sync 	0;
	mad.lo.s32 	%r644, %r2, -72, %r65;
	ld.shared.u32 	%r168, [%r644];
	ld.shared.u32 	%r169, [%r644+1024];
	ld.shared.u32 	%r170, [%r644+2048];
	ld.shared.u32 	%r171, [%r644+3072];
	ld.shared.u32 	%r172, [%r644+4096];
	ld.shared.u32 	%r173, [%r644+5120];
	ld.shared.u32 	%r174, [%r644+6144];
	ld.shared.u32 	%r175, [%r644+7168];
	ld.shared.u32 	%r176, [%r644+8192];
	ld.shared.u32 	%r177, [%r644+9216];
	ld.shared.u32 	%r178, [%r644+10240];
	ld.shared.u32 	%r179, [%r644+11264];
	ld.shared.u32 	%r180, [%r644+12288];
	ld.shared.u32 	%r181, [%r644+13312];
	ld.shared.u32 	%r182, [%r644+14336];
	ld.shared.u32 	%r183, [%r644+15360];
	ld.shared.u32 	%r184, [%r644+16384];
	ld.shared.u32 	%r185, [%r644+17408];
	ld.shared.u32 	%r186, [%r644+18432];
	setp.gt.u64 	%p71, %rd4, %rd8;
	cvta.to.global.u64 	%rd9, %rd3;
	mul.wide.u32 	%rd10, %r2, 4;
	add.s64 	%rd2, %rd9, %rd10;
	@%p71 bra 	$L__BB3_45;
	bra.uni 	$L__BB3_46;
$L__BB3_45:
	setp.gt.s32 	%p72, %r168, -1;
	selp.b32 	%r645, -1, -2147483648, %p72;
	xor.b32  	%r646, %r645, %r168;
	st.global.u32 	[%rd2], %r646;
$L__BB3_46:
	add.s32 	%r647, %r2, 256;
	cvt.u64.u32 	%rd11, %r647;
	setp.le.u64 	%p73, %rd4, %rd11;
	@%p73 bra 	$L__BB3_48;
	setp.gt.s32 	%p74, %r169, -1;
	selp.b32 	%r648, -1, -2147483648, %p74;
	xor.b32  	%r649, %r648, %r169;
	st.global.u32 	[%rd2+1024], %r649;
$L__BB3_48:
	add.s32 	%r650, %r2, 512;
	cvt.u64.u32 	%rd12, %r650;
	setp.le.u64 	%p75, %rd4, %rd12;
	@%p75 bra 	$L__BB3_50;
	setp.gt.s32 	%p76, %r170, -1;
	selp.b32 	%r651, -1, -2147483648, %p76;
	xor.b32  	%r652, %r651, %r170;
	st.global.u32 	[%rd2+2048], %r652;
$L__BB3_50:
	add.s32 	%r653, %r2, 768;
	cvt.u64.u32 	%rd13, %r653;
	setp.le.u64 	%p77, %rd4, %rd13;
	@%p77 bra 	$L__BB3_52;
	setp.gt.s32 	%p78, %r171, -1;
	selp.b32 	%r654, -1, -2147483648, %p78;
	xor.b32  	%r655, %r654, %r171;
	st.global.u32 	[%rd2+3072], %r655;
$L__BB3_52:
	or.b32  	%r656, %r2, 1024;
	cvt.u64.u32 	%rd14, %r656;
	setp.le.u64 	%p79, %rd4, %rd14;
	@%p79 bra 	$L__BB3_54;
	setp.gt.s32 	%p80, %r172, -1;
	selp.b32 	%r657, -1, -2147483648, %p80;
	xor.b32  	%r658, %r657, %r172;
	st.global.u32 	[%rd2+4096], %r658;
$L__BB3_54:
	add.s32 	%r659, %r2, 1280;
	cvt.u64.u32 	%rd15, %r659;
	setp.le.u64 	%p81, %rd4, %rd15;
	@%p81 bra 	$L__BB3_56;
	setp.gt.s32 	%p82, %r173, -1;
	selp.b32 	%r660, -1, -2147483648, %p82;
	xor.b32  	%r661, %r660, %r173;
	st.global.u32 	[%rd2+5120], %r661;
$L__BB3_56:
	add.s32 	%r662, %r2, 1536;
	cvt.u64.u32 	%rd16, %r662;
	setp.le.u64 	%p83, %rd4, %rd16;
	@%p83 bra 	$L__BB3_58;
	setp.gt.s32 	%p84, %r174, -1;
	selp.b32 	%r663, -1, -2147483648, %p84;
	xor.b32  	%r664, %r663, %r174;
	st.global.u32 	[%rd2+6144], %r664;
$L__BB3_58:
	add.s32 	%r665, %r2, 1792;
	cvt.u64.u32 	%rd17, %r665;
	setp.le.u64 	%p85, %rd4, %rd17;
	@%p85 bra 	$L__BB3_60;
	setp.gt.s32 	%p86, %r175, -1;
	selp.b32 	%r666, -1, -2147483648, %p86;
	xor.b32  	%r667, %r666, %r175;
	st.global.u32 	[%rd2+7168], %r667;
$L__BB3_60:
	or.b32  	%r668, %r2, 2048;
	cvt.u64.u32 	%rd18, %r668;
	setp.le.u64 	%p87, %rd4, %rd18;
	@%p87 bra 	$L__BB3_62;
	setp.gt.s32 	%p88, %r176, -1;
	selp.b32 	%r669, -1, -2147483648, %p88;
	xor.b32  	%r670, %r669, %r176;
	st.global.u32 	[%rd2+8192], %r670;
$L__BB3_62:
	add.s32 	%r671, %r2, 2304;
	cvt.u64.u32 	%rd19, %r671;
	setp.le.u64 	%p89, %rd4, %rd19;
	@%p89 bra 	$L__BB3_64;
	setp.gt.s32 	%p90, %r177, -1;
	selp.b32 	%r672, -1, -2147483648, %p90;
	xor.b32  	%r673, %r672, %r177;
	st.global.u32 	[%rd2+9216], %r673;
$L__BB3_64:
	add.s32 	%r674, %r2, 2560;
	cvt.u64.u32 	%rd20, %r674;
	setp.le.u64 	%p91, %rd4, %rd20;
	@%p91 bra 	$L__BB3_66;
	setp.gt.s32 	%p92, %r178, -1;
	selp.b32 	%r675, -1, -2147483648, %p92;
	xor.b32  	%r676, %r675, %r178;
	st.global.u32 	[%rd2+10240], %r676;
$L__BB3_66:
	add.s32 	%r677, %r2, 2816;
	cvt.u64.u32 	%rd21, %r677;
	setp.le.u64 	%p93, %rd4, %rd21;
	@%p93 bra 	$L__BB3_68;
	setp.gt.s32 	%p94, %r179, -1;
	selp.b32 	%r678, -1, -2147483648, %p94;
	xor.b32  	%r679, %r678, %r179;
	st.global.u32 	[%rd2+11264], %r679;
$L__BB3_68:
	or.b32  	%r680, %r2, 3072;
	cvt.u64.u32 	%rd22, %r680;
	setp.le.u64 	%p95, %rd4, %rd22;
	@%p95 bra 	$L__BB3_70;
	setp.gt.s32 	%p96, %r180, -1;
	selp.b32 	%r681, -1, -2147483648, %p96;
	xor.b32  	%r682, %r681, %r180;
	st.global.u32 	[%rd2+12288], %r682;
$L__BB3_70:
	add.s32 	%r683, %r2, 3328;
	cvt.u64.u32 	%rd23, %r683;
	setp.le.u64 	%p97, %rd4, %rd23;
	@%p97 bra 	$L__BB3_72;
	setp.gt.s32 	%p98, %r181, -1;
	selp.b32 	%r684, -1, -2147483648, %p98;
	xor.b32  	%r685, %r684, %r181;
	st.global.u32 	[%rd2+13312], %r685;
$L__BB3_72:
	add.s32 	%r686, %r2, 3584;
	cvt.u64.u32 	%rd24, %r686;
	setp.le.u64 	%p99, %rd4, %rd24;
	@%p99 bra 	$L__BB3_74;
	setp.gt.s32 	%p100, %r182, -1;
	selp.b32 	%r687, -1, -2147483648, %p100;
	xor.b32  	%r688, %r687, %r182;
	st.global.u32 	[%rd2+14336], %r688;
$L__BB3_74:
	add.s32 	%r689, %r2, 3840;
	cvt.u64.u32 	%rd25, %r689;
	setp.le.u64 	%p101, %rd4, %rd25;
	@%p101 bra 	$L__BB3_76;
	setp.gt.s32 	%p102, %r183, -1;
	selp.b32 	%r690, -1, -2147483648, %p102;
	xor.b32  	%r691, %r690, %r183;
	st.global.u32 	[%rd2+15360], %r691;
$L__BB3_76:
	or.b32  	%r692, %r2, 4096;
	cvt.u64.u32 	%rd26, %r692;
	setp.le.u64 	%p103, %rd4, %rd26;
	@%p103 bra 	$L__BB3_78;
	setp.gt.s32 	%p104, %r184, -1;
	selp.b32 	%r693, -1, -2147483648, %p104;
	xor.b32  	%r694, %r693, %r184;
	st.global.u32 	[%rd2+16384], %r694;
$L__BB3_78:
	add.s32 	%r695, %r2, 4352;
	cvt.u64.u32 	%rd27, %r695;
	setp.le.u64 	%p105, %rd4, %rd27;
	@%p105 bra 	$L__BB3_80;
	setp.gt.s32 	%p106, %r185, -1;
	selp.b32 	%r696, -1, -2147483648, %p106;
	xor.b32  	%r697, %r696, %r185;
	st.global.u32 	[%rd2+17408], %r697;
$L__BB3_80:
	add.s32 	%r698, %r2, 4608;
	cvt.u64.u32 	%rd28, %r698;
	setp.le.u64 	%p107, %rd4, %rd28;
	@%p107 bra 	$L__BB3_82;
	setp.gt.s32 	%p108, %r186, -1;
	selp.b32 	%r699, -1, -2147483648, %p108;
	xor.b32  	%r700, %r699, %r186;
	st.global.u32 	[%rd2+18432], %r700;
$L__BB3_82:
	ret;
$L__BB3_83:
	shl.b32 	%r701, %r149, 2;
	mov.u32 	%r702, _ZZN3cub18CUB_300001_SM_10006detail10radix_sort31DeviceRadixSortSingleTileKernelINS1_5radix10policy_hubIfNS0_8NullTypeEyE10Policy1000ELNS0_9SortOrderE0EfS6_yNS1_21identity_decomposer_tEEEvPKT1_PSB_PKT2_PSF_T3_iiT4_E12temp_storage;
	add.s32 	%r703, %r702, %r701;
	st.shared.u32 	[%r703], %r779;
	shl.b32 	%r704, %r150, 2;
	add.s32 	%r705, %r702, %r704;
	st.shared.u32 	[%r705], %r778;
	shl.b32 	%r706, %r151, 2;
	add.s32 	%r707, %r702, %r706;
	st.shared.u32 	[%r707], %r777;
	shl.b32 	%r708, %r152, 2;
	add.s32 	%r709, %r702, %r708;
	st.shared.u32 	[%r709], %r776;
	shl.b32 	%r710, %r153, 2;
	add.s32 	%r711, %r702, %r710;
	st.shared.u32 	[%r711], %r775;
	shl.b32 	%r712, %r154, 2;
	add.s32 	%r713, %r702, %r712;
	st.shared.u32 	[%r713], %r774;
	shl.b32 	%r714, %r155, 2;
	add.s32 	%r715, %r702, %r714;
	st.shared.u32 	[%r715], %r773;
	shl.b32 	%r716, %r156, 2;
	add.s32 	%r717, %r702, %r716;
	st.shared.u32 	[%r717], %r772;
	shl.b32 	%r718, %r157, 2;
	add.s32 	%r719, %r702, %r718;
	st.shared.u32 	[%r719], %r771;
	shl.b32 	%r720, %r158, 2;
	add.s32 	%r721, %r702, %r720;
	st.shared.u32 	[%r721], %r770;
	shl.b32 	%r722, %r159, 2;
	add.s32 	%r723, %r702, %r722;
	st.shared.u32 	[%r723], %r769;
	shl.b32 	%r724, %r160, 2;
	add.s32 	%r725, %r702, %r724;
	st.shared.u32 	[%r725], %r768;
	shl.b32 	%r726, %r161, 2;
	add.s32 	%r727, %r702, %r726;
	st.shared.u32 	[%r727], %r767;
	shl.b32 	%r728, %r162, 2;
	add.s32 	%r729, %r702, %r728;
	st.shared.u32 	[%r729], %r766;
	shl.b32 	%r730, %r163, 2;
	add.s32 	%r731, %r702, %r730;
	st.shared.u32 	[%r731], %r765;
	shl.b32 	%r732, %r164, 2;
	add.s32 	%r733, %r702, %r732;
	st.shared.u32 	[%r733], %r764;
	shl.b32 	%r734, %r165, 2;
	add.s32 	%r735, %r702, %r734;
	st.shared.u32 	[%r735], %r763;
	shl.b32 	%r736, %r166, 2;
	add.s32 	%r737, %r702, %r736;
	st.shared.u32 	[%r737], %r762;
	shl.b32 	%r738, %r167, 2;
	add.s32 	%r739, %r702, %r738;
	st.shared.u32 	[%r739], %r761;
	bar.sync 	0;
	ld.shared.u32 	%r779, [%r65];
	ld.shared.u32 	%r778, [%r65+4];
	ld.shared.u32 	%r777, [%r65+8];
	ld.shared.u32 	%r776, [%r65+12];
	ld.shared.u32 	%r775, [%r65+16];
	ld.shared.u32 	%r774, [%r65+20];
	ld.shared.u32 	%r773, [%r65+24];
	ld.shared.u32 	%r772, [%r65+28];
	ld.shared.u32 	%r771, [%r65+32];
	ld.shared.u32 	%r770, [%r65+36];
	ld.shared.u32 	%r769, [%r65+40];
	ld.shared.u32 	%r768, [%r65+44];
	ld.shared.u32 	%r767, [%r65+48];
	ld.shared.u32 	%r766, [%r65+52];
	ld.shared.u32 	%r765, [%r65+56];
	ld.shared.u32 	%r764, [%r65+60];
	ld.shared.u32 	%r763, [%r65+64];
	ld.shared.u32 	%r762, [%r65+68];
	ld.shared.u32 	%r761, [%r65+72];
	bar.sync 	0;
	add.s32 	%r760, %r760, 6;
	add.s32 	%r759, %r759, -6;
	bra.uni 	$L__BB3_39;

}
	// .globl	_ZN3cub18CUB_300001_SM_10006detail10radix_sort30DeviceRadixSortHistogramKernelINS1_5radix10policy_hubIfNS0_8NullTypeEyE10Policy1000ELNS0_9SortOrderE0EfyNS1_21identity_decomposer_tEEEvPT2_PKT1_SB_iiT3_
.visible .entry _ZN3cub18CUB_300001_SM_10006detail10radix_sort30DeviceRadixSortHistogramKernelINS1_5radix10policy_hubIfNS0_8NullTypeEyE10Policy1000ELNS0_9SortOrderE0EfyNS1_21identity_decomposer_tEEEvPT2_PKT1_SB_iiT3_(
	.param .u64 .ptr .align 1 _ZN3cub18CUB_300001_SM_10006detail10radix_sort30DeviceRadixSortHistogramKernelINS1_5radix10policy_hubIfNS0_8NullTypeEyE10Policy1000ELNS0_9SortOrderE0EfyNS1_21identity_decomposer_tEEEvPT2_PKT1_SB_iiT3__param_0,
	.param .u64 .ptr .align 1 _ZN3cub18CUB_300001_SM_10006detail10radix_sort30DeviceRadixSortHistogramKernelINS1_5radix10policy_hubIfNS0_8NullTypeEyE10Policy1000ELNS0_9SortOrderE0EfyNS1_21identity_decomposer_tEEEvPT2_PKT1_SB_iiT3__param_1,
	.param .u64 _ZN3cub18CUB_300001_SM_10006detail10radix_sort30DeviceRadixSortHistogramKernelINS1_5radix10policy_hubIfNS0_8NullTypeEyE10Policy1000ELNS0_9SortOrderE0EfyNS1_21identity_decomposer_tEEEvPT2_PKT1_SB_iiT3__param_2,
	.param .u32 _ZN3cub18CUB_300001_SM_10006detail10radix_sort30DeviceRadixSortHistogramKernelINS1_5radix10policy_hubIfNS0_8NullTypeEyE10Policy1000ELNS0_9SortOrderE0EfyNS1_21identity_decomposer_tEEEvPT2_PKT1_SB_iiT3__param_3,
	.param .u32 _ZN3cub18CUB_300001_SM_10006detail10radix_sort30DeviceRadixSortHistogramKernelINS1_5radix10policy_hubIfNS0_8NullTypeEyE10Policy1000ELNS0_9SortOrderE0EfyNS1_21identity_decomposer_tEEEvPT2_PKT1_SB_iiT3__param_4,
	.param .align 1 .b8 _ZN3cub18CUB_300001_SM_10006detail10radix_sort30DeviceRadixSortHistogramKernelINS1_5radix10policy_hubIfNS0_8NullTypeEyE10Policy1000ELNS0_9SortOrderE0EfyNS1_21identity_decomposer_tEEEvPT2_PKT1_SB_iiT3__param_5[1]
)
.maxntid 128
{
	.reg .pred 	%p<123>;
	.reg .b32 	%r<518>;
	.reg .b64 	%rd<137>;
	// demoted variable
	.shared .align 4 .b8 _ZZN3cub18CUB_300001_SM_10006detail10radix_sort30DeviceRadixSortHistogramKernelINS1_5radix10policy_hubIfNS0_8NullTypeEyE10Policy1000ELNS0_9SortOrderE0EfyNS1_21identity_decomposer_tEEEvPT2_PKT1_SB_iiT3_E12temp_storage[4096];
	ld.param.u64 	%rd18, [_ZN3cub18CUB_300001_SM_10006detail10radix_sort30DeviceRadixSortHistogramKernelINS1_5radix10policy_hubIfNS0_8NullTypeEyE10Policy1000ELNS0_9SortOrderE0EfyNS1_21identity_decomposer_tEEEvPT2_PKT1_SB_iiT3__param_0];
	ld.param.u64 	%rd19, [_ZN3cub18CUB_300001_SM_10006detail10radix_sort30DeviceRadixSortHistogramKernelINS1_5radix10policy_hubIfNS0_8NullTypeEyE10Policy1000ELNS0_9SortOrderE0EfyNS1_21identity_decomposer_tEEEvPT2_PKT1_SB_iiT3__param_1];
	ld.param.u64 	%rd17, [_ZN3cub18CUB_300001_SM_10006detail10radix_sort30DeviceRadixSortHistogramKernelINS1_5radix10policy_hubIfNS0_8NullTypeEyE10Policy1000ELNS0_9SortOrderE0EfyNS1_21identity_decomposer_tEEEvPT2_PKT1_SB_iiT3__param_2];
	ld.param.u32 	%r174, [_ZN3cub18CUB_300001_SM_10006detail10radix_sort30DeviceRadixSortHistogramKernelINS1_5radix10policy_hubIfNS0_8NullTypeEyE10Policy1000ELNS0_9SortOrderE0EfyNS1_21identity_decomposer_tEEEvPT2_PKT1_SB_iiT3__param_3];
	ld.param.u32 	%r175, [_ZN3cub18CUB_300001_SM_10006detail10radix_sort30DeviceRadixSortHistogramKernelINS1_5radix10policy_hubIfNS0_8NullTypeEyE10Policy1000ELNS0_9SortOrderE0EfyNS1_21identity_decomposer_tEEEvPT2_PKT1_SB_iiT3__param_4];
	cvta.to.global.u64 	%rd1, %rd19;
	cvta.to.global.u64 	%rd2, %rd18;
	setp.eq.s64 	%p2, %rd17, 0;
	@%p2 bra 	$L__BB4_153;
	sub.s32 	%r176, %r175, %r174;
	add.s32 	%r177, %r176, 7;
	shr.s32 	%r178, %r177, 31;
	shr.u32 	%r179, %r178, 29;
	add.s32 	%r180, %r177, %r179;
	shr.s32 	%r181, %r180, 3;
	mov.u32 	%r182, %tid.x;
	setp.gt.u32 	%p3, %r182, 255;
	setp.lt.s32 	%p4, %r177, 8;
	mov.u32 	%r183, %ctaid.x;
	shl.b32 	%r184, %r183, 11;
	cvt.u64.u32 	%rd3, %r184;
	mov.u32 	%r185, %nctaid.x;
	shl.b32 	%r186, %r185, 11;
	cvt.u64.u32 	%rd4, %r186;
	add.s32 	%r1, %r181, -1;
	and.b32  	%r2, %r181, 15;
	and.b32  	%r3, %r181, 7;
	add.s32 	%r4, %r3, -1;
	and.b32  	%r5, %r181, 3;
	or.pred  	%p1, %p3, %p4;
	shl.b32 	%r187, %r182, 2;
	mov.u32 	%r188, _ZZN3cub18CUB_300001_SM_10006detail10radix_sort30DeviceRadixSortHistogramKernelINS1_5radix10policy_hubIfNS0_8NullTypeEyE10Policy1000ELNS0_9SortOrderE0EfyNS1_21identity_decomposer_tEEEvPT2_PKT1_SB_iiT3_E12temp_storage;
	add.s32 	%r6, %r188, %r187;
	and.b32  	%r7, %r181, 268435440;
	cvt.u64.u32 	%rd5, %r182;
	add.s32 	%r8, %r182, 128;
	add.s32 	%r9, %r182, 256;
	add.s32 	%r10, %r182, 384;
	add.s32 	%r11, %r182, 512;
	add.s32 	%r12, %r182, 640;
	add.s32 	%r13, %r182, 768;
	or.b32  	%r14, %r182, 1024;
	add.s32 	%r15, %r182, 1920;
	and.b32  	%r16, %r181, 268435448;
	and.b32  	%r17, %r181, 1;
	neg.s32 	%r18, %r7;
	add.s32 	%r19, %r6, 8192;
	add.s64 	%rd21, %rd17, -1;
	shr.u64 	%rd22, %rd21, 30;
	add.s64 	%rd23, %rd22, 1;
	min.u64 	%rd6, %rd23, %rd17;
	mov.b64 	%rd135, 0;
$L__BB4_2:
	@%p1 bra 	$L__BB4_30;
	setp.lt.u32 	%p5, %r1, 15;
	mov.b32 	%r471, 0;
	@%p5 bra 	$L__BB4_6;
	mov.u32 	%r468, %r19;
	mov.u32 	%r469, %r18;
$L__BB4_5:
	.pragma "nounroll";
	mov.b32 	%r190, 0;
	st.shared.u32 	[%r468+-8192], %r190;
	st.shared.u32 	[%r468+-7168], %r190;
	st.shared.u32 	[%r468+-6144], %r190;
	st.shared.u32 	[%r468+-5120], %r190;
	st.shared.u32 	[%r468+-4096], %r190;
	st.shared.u32 	[%r468+-3072], %r190;
	st.shared.u32 	[%r468+-2048], %r190;
	st.shared.u32 	[%r468+-1024], %r190;
	st.shared.u32 	[%r468], %r190;
	st.shared.u32 	[%r468+1024], %r190;
	st.shared.u32 	[%r468+2048], %r190;
	st.shared.u32 	[%r468+3072], %r190;
	st.shared.u32 	[%r468+4096], %r190;
	st.shared.u32 	[%r468+5120], %r190;
	st.shared.u32 	[%r468+6144], %r190;
	st.shared.u32 	[%r468+7168], %r190;
	add.s32 	%r469, %r469, 16;
	add.s32 	%r468, %r468, 16384;
	setp.ne.s32 	%p6, %r469, 0;
	mov.u32 	%r471, %r7;
	@%p6 bra 	$L__BB4_5;
$L__BB4_6:
	add.s32 	%r25, %r2, -1;
	setp.eq.s32 	%p7, %r2, 0;
	@%p7 bra 	$L__BB4_16;
	setp.lt.u32 	%p8, %r25, 7;
	@%p8 bra 	$L__BB4_9;
	shl.b32 	%r191, %r471, 10;
	add.s32 	%r192, %r6, %r191;
	mov.b32 	%r193, 0;
	st.shared.u32 	[%r192], %r193;
	st.shared.u32 	[%r192+1024], %r193;
	st.shared.u32 	[%r192+2048], %r193;
	st.shared.u32 	[%r192+3072], %r193;
	st.shared.u32 	[%r192+4096], %r193;
	st.shared.u32 	[%r192+5120], %r193;
	st.shared.u32 	[%r192+6144], %r193;
	st.shared.u32 	[%r192+7168], %r193;
	add.s32 	%r471, %r471, 8;
$L__BB4_9:
	setp.eq.s32 	%p9, %r3, 0;
	@%p9 bra 	$L__BB4_16;
	setp.lt.u32 	%p10, %r4, 3;
	@%p10 bra 	$L__BB4_12;
	shl.b32 	%r194, %r471, 10;
	add.s32 	%r195, %r6, %r194;
	mov.b32 	%r196, 0;
	st.shared.u32 	[%r195], %r196;
	st.shared.u32 	[%r195+1024], %r196;
	st.shared.u32 	[%r195+2048], %r196;
	st.shared.u32 	[%r195+3072], %r196;
	add.s32 	%r471, %r471, 4;
$L__BB4_12:
	setp.eq.s32 	%p11, %r5, 0;
	@%p11 bra 	$L__BB4_16;
	setp.eq.s32 	%p12, %r5, 1;
	shl.b32 	%r197, %r471, 10;
	add.s32 	%r30, %r6, %r197;
	mov.b32 	%r198, 0;
	st.shared.u32 	[%r30], %r198;
	@%p12 bra 	$L__BB4_16;
	setp.eq.s32 	%p13, %r5, 2;
	mov.b32 	%r199, 0;
	st.shared.u32 	[%r30+1024], %r199;
	@%p13 bra 	$L__BB4_16;
	mov.b32 	%r200, 0;
	st.shared.u32 	[%r30+2048], %r200;
$L__BB4_16:
	cvt.u32.u64 	%r201, %rd5;
	setp.gt.u32 	%p14, %r201, 127;
	@%p14 bra 	$L__BB4_30;
	setp.lt.u32 	%p15, %r1, 15;
	mov.b32 	%r475, 0;
	@%p15 bra 	$L__BB4_20;
	mov.b32 	%r473, 0;
$L__BB4_19:
	.pragma "nounroll";
	shl.b32 	%r204, %r473, 10;
	add.s32 	%r205, %r6, %r204;
	mov.b32 	%r206, 0;
	st.shared.u32 	[%r205+512], %r206;
	st.shared.u32 	[%r205+1536], %r206;
	st.shared.u32 	[%r205+2560], %r206;
	st.shared.u32 	[%r205+3584], %r206;
	st.shared.u32 	[%r205+4608], %r206;
	st.shared.u32 	[%r205+5632], %r206;
	st.shared.u32 	[%r205+6656], %r206;
	st.shared.u32 	[%r205+7680], %r206;
	st.shared.u32 	[%r205+8704], %r206;
	st.shared.u32 	[%r205+9728], %r206;
	st.shared.u32 	[%r205+10752], %r206;
	st.shared.u32 	[%r205+11776], %r206;
	st.shared.u32 	[%r205+12800], %r206;
	st.shared.u32 	[%r205+13824], %r206;
	st.shared.u32 	[%r205+14848], %r206;
	st.shared.u32 	[%r205+15872], %r206;
	add.s32 	%r473, %r473, 16;
	setp.ne.s32 	%p16, %r473, %r7;
	mov.u32 	%r475, %r7;
	@%p16 bra 	$L__BB4_19;
$L__BB4_20:
	setp.eq.s32 	%p17, %r2, 0;
	@%p17 bra 	$L__BB4_30;
	setp.lt.u32 	%p18, %r25, 7;
	@%p18 bra 	$L__BB4_23;
	shl.b32 	%r207, %r475, 10;
	add.s32 	%r208, %r6, %r207;
	mov.b32 	%r209, 0;
	st.shared.u32 	[%r208+512], %r209;
	st.shared.u32 	[%r208+1536], %r209;
	st.shared.u32 	[%r208+2560], %r209;
	st.shared.u32 	[%r208+3584], %r209;
	st.shared.u32 	[%r208+4608], %r209;
	st.shared.u32 	[%r208+5632], %r209;
	st.shared.u32 	[%r208+6656], %r209;
	st.shared.u32 	[%r208+7680], %r209;
	add.s32 	%r475, %r475, 8;
$L__BB4_23:
	setp.eq.s32 	%p19, %r3, 0;
	@%p19 bra 	$L__BB4_30;
	setp.lt.u32 	%p20, %r4, 3;
	@%p20 bra 	$L__BB4_26;
	shl.b32 	%r210, %r475, 10;
	add.s32 	%r211, %r6, %r210;
	mov.b32 	%r212, 0;
	st.shared.u32 	[%r211+512], %r212;
	st.shared.u32 	[%r211+1536], %r212;
	st.shared.u32 	[%r211+2560], %r212;
	st.shared.u32 	[%r211+3584], %r212;
	add.s32 	%r475, %r475, 4;
$L__BB4_26:
	setp.eq.s32 	%p21, %r5, 0;
	@%p21 bra 	$L__BB4_30;
	setp.eq.s32 	%p22, %r5, 1;
	shl.b32 	%r213, %r475, 10;
	add.s32 	%r38, %r6, %r213;
	mov.b32 	%r214, 0;
	st.shared.u32 	[%r38+512], %r214;
	@%p22 bra 	$L__BB4_30;
	setp.eq.s32 	%p23, %r5, 2;
	mov.b32 	%r215, 0;
	st.shared.u32 	[%r38+1536], %r215;
	@%p23 bra 	$L__BB4_30;
	mov.b32 	%r216, 0;
	st.shared.u32 	[%r38+2560], %r216;
$L__BB4_30:
	bar.sync 	0;
	bar.sync 	0;
	shl.b64 	%rd8, %rd135, 30;
	sub.s64 	%rd24, %rd17, %rd8;
	min.u64 	%rd9, %rd24, 1073741824;
	setp.le.u64 	%p24, %rd9, %rd3;
	@%p24 bra 	$L__BB4_70;
	mov.u64 	%rd136, %rd3;
$L__BB4_32:
	add.s64 	%rd11, %rd136, %rd8;
	sub.s64 	%rd12, %rd17, %rd11;
	setp.lt.u64 	%p25, %rd12, 2048;
	@%p25 bra 	$L__BB4_34;
	add.s64 	%rd27, %rd11, %rd5;
	shl.b64 	%rd28, %rd27, 2;
	add.s64 	%rd29, %rd1, %rd28;
	ld.global.u32 	%r507, [%rd29];
	ld.global.u32 	%r506, [%rd29+512];
	ld.global.u32 	%r505, [%rd29+1024];
	ld.global.u32 	%r504, [%rd29+1536];
	ld.global.u32 	%r503, [%rd29+2048];
	ld.global.u32 	%r502, [%rd29+2560];
	ld.global.u32 	%r501, [%rd29+3072];
	ld.global.u32 	%r500, [%rd29+3584];
	ld.global.u32 	%r499, [%rd29+4096];
	ld.global.u32 	%r498, [%rd29+4608];
	ld.global.u32 	%r497, [%rd29+5120];
	ld.global.u32 	%r496, [%rd29+5632];
	ld.global.u32 	%r495, [%rd29+6144];
	ld.global.u32 	%r494, [%rd29+6656];
	ld.global.u32 	%r493, [%rd29+7168];
	ld.global.u32 	%r492, [%rd29+7680];
	bra.uni 	$L__BB4_66;
$L__BB4_34:
	cvt.u32.u64 	%r218, %rd5;
	cvt.u32.u64 	%r55, %rd12;
	setp.ge.s32 	%p26, %r218, %r55;
	add.s64 	%rd25, %rd11, %rd5;
	shl.b64 	%rd26, %rd25, 2;
	add.s64 	%rd13, %rd1, %rd26;
	mov.b32 	%r507, 2147483647;
	@%p26 bra 	$L__BB4_36;
	ld.global.u32 	%r507, [%rd13];
$L__BB4_36:
	setp.ge.s32 	%p27, %r8, %r55;
	mov.b32 	%r506, 2147483647;
	@%p27 bra 	$L__BB4_38;
	ld.global.u32 	%r506, [%rd13+512];
$L__BB4_38:
	setp.ge.s32 	%p28, %r9, %r55;
	mov.b32 	%r505, 2147483647;
	@%p28 bra 	$L__BB4_40;
	ld.global.u32 	%r505, [%rd13+1024];
$L__BB4_40:
	setp.ge.s32 	%p29, %r10, %r55;
	mov.b32 	%r504, 2147483647;
	@%p29 bra 	$L__BB4_42;
	ld.global.u32 	%r504, [%rd13+1536];
$L__BB4_42:
	setp.ge.s32 	%p30, %r11, %r55;
	mov.b32 	%r503, 2147483647;
	@%p30 bra 	$L__BB4_44;
	ld.global.u32 	%r503, [%rd13+2048];
$L__BB4_44:
	setp.ge.s32 	%p31, %r12, %r55;
	mov.b32 	%r502, 2147483647;
	@%p31 bra 	$L__BB4_46;
	ld.global.u32 	%r502, [%rd13+2560];
$L__BB4_46:
	setp.ge.s32 	%p32, %r13, %r55;
	mov.b32 	%r501, 2147483647;
	@%p32 bra 	$L__BB4_48;
	ld.global.u32 	%r501, [%rd13+3072];
$L__BB4_48:
	mov.u32 	%r226, %tid.x;
	add.s32 	%r227, %r226, 896;
	setp.ge.s32 	%p33, %r227, %r55;
	mov.b32 	%r500, 2147483647;
	@%p33 bra 	$L__BB4_50;
	ld.global.u32 	%r500, [%rd13+3584];
$L__BB4_50:
	setp.ge.s32 	%p34, %r14, %r55;
	mov.b32 	%r499, 2147483647;
	@%p34 bra 	$L__BB4_52;
	ld.global.u32 	%r499, [%rd13+4096];
$L__BB4_52:
	add.s32 	%r231, %r226, 1152;
	setp.ge.s32 	%p35, %r231, %r55;
	mov.b32 	%r498, 2147483647;
	@%p35 bra 	$L__BB4_54;
	ld.global.u32 	%r498, [%rd13+4608];
$L__BB4_54:
	add.s32 	%r234, %r226, 1280;
	setp.ge.s32 	%p36, %r234, %r55;
	mov.b32 	%r497, 2147483647;
	@%p36 bra 	$L__BB4_56;
	ld.global.u32 	%r497, [%rd13+5120];
$L__BB4_56:
	add.s32 	%r237, %r226, 1408;
	setp.ge.s32 	%p37, %r237, %r55;
	mov.b32 	%r496, 2147483647;
	@%p37 bra 	$L__BB4_58;
	ld.global.u32 	%r496, [%rd13+5632];
$L__BB4_58:
	add.s32 	%r240, %r226, 1536;
	setp.ge.s32 	%p38, %r240, %r55;
	mov.b32 	%r495, 2147483647;
	@%p38 bra 	$L__BB4_60;
	ld.global.u32 	%r495, [%rd13+6144];
$L__BB4_60:
	add.s32 	%r243, %r226, 1664;
	setp.ge.s32 	%p39, %r243, %r55;
	mov.b32 	%r494, 2147483647;
	@%p39 bra 	$L__BB4_62;
	ld.global.u32 	%r494, [%rd13+6656];
$L__BB4_62:
	add.s32 	%r246, %r226, 1792;
	setp.ge.s32 	%p40, %r246, %r55;
	mov.b32 	%r493, 2147483647;
	@%p40 bra 	$L__BB4_64;
	ld.global.u32 	%r493, [%rd13+7168];
$L__BB4_64:
	setp.ge.s32 	%p41, %r15, %r55;
	mov.b32 	%r492, 2147483647;
	@%p41 bra 	$L__BB4_66;
	ld.global.u32 	%r492, [%rd13+7680];
$L__BB4_66:
	setp.le.s32 	%p42, %r175, %r174;
	@%p42 bra 	$L__BB4_69;
	setp.gt.s32 	%p43, %r507, -1;
	selp.b32 	%r249, -2147483648, -1, %p43;
	xor.b32  	%r250, %r249, %r507;
	setp.gt.s32 	%p44, %r506, -1;
	selp.b32 	%r251, -2147483648, -1, %p44;
	xor.b32  	%r252, %r251, %r506;
	setp.gt.s32 	%p45, %r505, -1;
	selp.b32 	%r253, -2147483648, -1, %p45;
	xor.b32  	%r254, %r253, %r505;
	setp.gt.s32 	%p46, %r504, -1;
	selp.b32 	%r255, -2147483648, -1, %p46;
	xor.b32  	%r256, %r255, %r504;
	setp.gt.s32 	%p47, %r503, -1;
	selp.b32 	%r257, -2147483648, -1, %p47;
	xor.b32  	%r258, %r257, %r503;
	setp.gt.s32 	%p48, %r502, -1;
	selp.b32 	%r259, -2147483648, -1, %p48;
	xor.b32  	%r260, %r259, %r502;
	setp.gt.s32 	%p49, %r501, -1;
	selp.b32 	%r261, -2147483648, -1, %p49;
	xor.b32  	%r262, %r261, %r501;
	setp.gt.s32 	%p50, %r500, -1;
	selp.b32 	%r263, -2147483648, -1, %p50;
	xor.b32  	%r264, %r263, %r500;
	setp.gt.s32 	%p51, %r499, -1;
	selp.b32 	%r265, -2147483648, -1, %p51;
	xor.b32  	%r266, %r265, %r499;
	setp.gt.s32 	%p52, %r498, -1;
	selp.b32 	%r267, -2147483648, -1, %p52;
	xor.b32  	%r268, %r267, %r498;
	setp.gt.s32 	%p53, %r497, -1;
	selp.b32 	%r269, -2147483648, -1, %p53;
	xor.b32  	%r270, %r269, %r497;
	setp.gt.s32 	%p54, %r496, -1;
	selp.b32 	%r271, -2147483648, -1, %p54;
	xor.b32  	%r272, %r271, %r496;
	setp.gt.s32 	%p55, %r495, -1;
	selp.b32 	%r273, -2147483648, -1, %p55;
	xor.b32  	%r274, %r273, %r495;
	setp.gt.s32 	%p56, %r494, -1;
	selp.b32 	%r275, -2147483648, -1, %p56;
	xor.b32  	%r276, %r275, %r494;
	setp.gt.s32 	%p57, %r493, -1;
	selp.b32 	%r277, -2147483648, -1, %p57;
	xor.b32  	%r278, %r277, %r493;
	setp.gt.s32 	%p58, %r492, -1;
	selp.b32 	%r279, -2147483648, -1, %p58;
	xor.b32  	%r280, %r279, %r492;
	setp.eq.s32 	%p59, %r250, 2147483647;
	selp.b32 	%r103, -2147483648, %r250, %p59;
	setp.eq.s32 	%p60, %r252, 2147483647;
	selp.b32 	%r104, -2147483648, %r252, %p60;
	setp.eq.s32 	%p61, %r254, 2147483647;
	selp.b32 	%r105, -2147483648, %r254, %p61;
	setp.eq.s32 	%p62, %r256, 2147483647;
	selp.b32 	%r106, -2147483648, %r256, %p62;
	setp.eq.s32 	%p63, %r258, 2147483647;
	selp.b32 	%r107, -2147483648, %r258, %p63;
	setp.eq.s32 	%p64, %r260, 2147483647;
	selp.b32 	%r108, -2147483648, %r260, %p64;
	setp.eq.s32 	%p65, %r262, 2147483647;
	selp.b32 	%r109, -2147483648, %r262, %p65;
	setp.eq.s32 	%p66, %r264, 2147483647;
	selp.b32 	%r110, -2147483648, %r264, %p66;
	setp.eq.s32 	%p67, %r266, 2147483647;
	selp.b32 	%r111, -2147483648, %r266, %p67;
	setp.eq.s32 	%p68, %r268, 2147483647;
	selp.b32 	%r112, -2147483648, %r268, %p68;
	setp.eq.s32 	%p69, %r270, 2147483647;
	selp.b32 	%r113, -2147483648, %r270, %p69;
	setp.eq.s32 	%p70, %r272, 2147483647;
	selp.b32 	%r114, -2147483648, %r272, %p70;
	setp.eq.s32 	%p71, %r274, 2147483647;
	selp.b32 	%r115, -2147483648, %r274, %p71;
	setp.eq.s32 	%p72, %r276, 2147483647;
	selp.b32 	%r116, -2147483648, %r276, %p72;
	setp.eq.s32 	%p73, %r278, 2147483647;
	selp.b32 	%r117, -2147483648, %r278, %p73;
	setp.eq.s32 	%p74, %r280, 2147483647;
	selp.b32 	%r118, -2147483648, %r280, %p74;
	mov.b32 	%r508, 0;
	mov.u32 	%r509, %r174;
$L__BB4_68:
	sub.s32 	%r281, %r175, %r509;
	shl.b32 	%r282, %r508, 10;
	mov.u32 	%r283, _ZZN3cub18CUB_300001_SM_10006detail10radix_sort30DeviceRadixSortHistogramKernelINS1_5radix10policy_hubIfNS0_8NullTypeEyE10Policy1000ELNS0_9SortOrderE0EfyNS1_21identity_decomposer_tEEEvPT2_PKT1_SB_iiT3_E12temp_storage;
	add.s32 	%r284, %r283, %r282;
	min.s32 	%r285, %r281, 8;
	mov.b32 	%r286, -1;
	shl.b32 	%r287, %r286, %r285;
	not.b32 	%r288, %r287;
	shr.u32 	%r289, %r103, %r509;
	and.b32  	%r290, %r289, %r288;
	shl.b32 	%r291, %r290, 2;
	add.s32 	%r292, %r284, %r291;
	atom.shared.add.u32 	%r293, [%r292], 1;
	shr.u32 	%r294, %r104, %r509;
	and.b32  	%r295, %r294, %r288;
	shl.b32 	%r296, %r295, 2;
	add.s32 	%r297, %r284, %r296;
	atom.shared.add.u32 	%r298, [%r297], 1;
	shr.u32 	%r299, %r105, %r509;
	and.b32  	%r300, %r299, %r288;
	shl.b32 	%r301, %r300, 2;
	add.s32 	%r302, %r284, %r301;
	atom.shared.add.u32 	%r303, [%r302], 1;
	shr.u32 	%r304, %r106, %r509;
	and.b32  	%r305, %r304, %r288;
	shl.b32 	%r306, %r305, 2;
	add.s32 	%r307, %r284, %r306;
	atom.shared.add.u32 	%r308, [%r307], 1;
	shr.u32 	%r309, %r107, %r509;
	and.b32  	%r310, %r309, %r288;
	shl.b32 	%r311, %r310, 2;
	add.s32 	%r312, %r284, %r311;
	atom.shared.add.u32 	%r313, [%r312], 1;
	shr.u32 	%r314, %r108, %r509;
	and.b32  	%r315, %r314, %r288;
	shl.b32 	%r316, %r315, 2;
	add.s32 	%r317, %r284, %r316;
	atom.shared.add.u32 	%r318, [%r317], 1;
	shr.u32 	%r319, %r109, %r509;
	and.b32  	%r320, %r319, %r288;
	shl.b32 	%r321, %r320, 2;
	add.s32 	%r322, %r284, %r321;
	atom.shared.add.u32 	%r323, [%r322], 1;
	shr.u32 	%r324, %r110, %r509;
	and.b32  	%r325, %r324, %r288;
	shl.b32 	%r326, %r325, 2;
	add.s32 	%r327, %r284, %r326;
	atom.shared.add.u32 	%r328, [%r327], 1;
	shr.u32 	%r329, %r111, %r509;
	and.b32  	%r330, %r329, %r288;
	shl.b32 	%r331, %r330, 2;
	add.s32 	%r332, %r284, %r331;
	atom.shared.add.u32 	%r333, [%r332], 1;
	shr.u32 	%r334, %r112, %r509;
	and.b32  	%r335, %r334, %r288;
	shl.b32 	%r336, %r335, 2;
	add.s32 	%r337, %r284, %r336;
	atom.shared.add.u32 	%r338, [%r337], 1;
	shr.u32 	%r339, %r113, %r509;
	and.b32  	%r340, %r339, %r288;
	shl.b32 	%r341, %r340, 2;
	add.s32 	%r342, %r284, %r341;
	atom.shared.add.u32 	%r343, [%r342], 1;
	shr.u32 	%r344, %r114, %r509;
	and.b32  	%r345, %r344, %r288;
	shl.b32 	%r346, %r345, 2;
	add.s32 	%r347, %r284, %r346;
	atom.shared.add.u32 	%r348, [%r347], 1;
	shr.u32 	%r349, %r115, %r509;
	and.b32  	%r350, %r349, %r288;
	shl.b32 	%r351, %r350, 2;
	add.s32 	%r352, %r284, %r351;
	atom.shared.add.u32 	%r353, [%r352], 1;
	shr.u32 	%r354, %r116, %r509;
	and.b32  	%r355, %r354, %r288;
	shl.b32 	%r356, %r355, 2;
	add.s32 	%r357, %r284, %r356;
	atom.shared.add.u32 	%r358, [%r357], 1;
	shr.u32 	%r359, %r117, %r509;
	and.b32  	%r360, %r359, %r288;
	shl.b32 	%r361, %r360, 2;
	add.s32 	%r362, %r284, %r361;
	atom.shared.add.u32 	%r363, [%r362], 1;
	shr.u32 	%r364, %r118, %r509;
	and.b32  	%r365, %r364, %r288;
	shl.b32 	%r366, %r365, 2;
	add.s32 	%r367, %r284, %r366;
	atom.shared.add.u32 	%r368, [%r367], 1;
	add.s32 	%r509, %r509, 8;
	add.s32 	%r508, %r508, 1;
	setp.lt.s32 	%p75, %r509, %r175;
	@%p75 bra 	$L__BB4_68;
$L__BB4_69:
	add.s64 	%rd136, %rd136, %rd4;
	setp.lt.u64 	%p76, %rd136, %rd9;
	@%p76 bra 	$L__BB4_32;
$L__BB4_70:
	bar.sync 	0;
	@%p1 bra 	$L__BB4_152;
	setp.lt.u32 	%p77, %r1, 7;
	mov.b32 	%r512, 0;
	@%p77 bra 	$L__BB4_90;
	mov.b32 	%r510, 0;
$L__BB4_73:
	.pragma "nounroll";
	shl.b32 	%r371, %r510, 10;
	add.s32 	%r124, %r6, %r371;
	ld.shared.u32 	%r125, [%r124];
	setp.eq.s32 	%p78, %r125, 0;
	@%p78 bra 	$L__BB4_75;
	cvt.u32.u64 	%r372, %rd5;
	shl.b32 	%r373, %r510, 8;
	add.s32 	%r374, %r373, %r372;
	mul.wide.u32 	%rd30, %r374, 8;
	add.s64 	%rd31, %rd2, %rd30;
	cvt.u64.u32 	%rd32, %r125;
	atom.global.add.u64 	%rd33, [%rd31], %rd32;
$L__BB4_75:
	ld.shared.u32 	%r126, [%r124+1024];
	setp.eq.s32 	%p79, %r126, 0;
	@%p79 bra 	$L__BB4_77;
	cvt.u32.u64 	%r375, %rd5;
	shl.b32 	%r376, %r510, 8;
	add.s32 	%r377, %r376, %r375;
	add.s32 	%r378, %r377, 256;
	mul.wide.u32 	%rd34, %r378, 8;
	add.s64 	%rd35, %rd2, %rd34;
	cvt.u64.u32 	%rd36, %r126;
	atom.global.add.u64 	%rd37, [%rd35], %rd36;
$L__BB4_77:
	ld.shared.u32 	%r127, [%r124+2048];
	setp.eq.s32 	%p80, %r127, 0;
	@%p80 bra 	$L__BB4_79;
	cvt.u32.u64 	%r379, %rd5;
	shl.b32 	%r380, %r510, 8;
	add.s32 	%r381, %r380, %r379;
	add.s32 	%r382, %r381, 512;
	mul.wide.u32 	%rd38, %r382, 8;
	add.s64 	%rd39, %rd2, %rd38;
	cvt.u64.u32 	%rd40, %r127;
	atom.global.add.u64 	%rd41, [%rd39], %rd40;
$L__BB4_79:
	ld.shared.u32 	%r128, [%r124+3072];
	setp.eq.s32 	%p81, %r128, 0;
	@%p81 bra 	$L__BB4_81;
	cvt.u32.u64 	%r383, %rd5;
	shl.b32 	%r384, %r510, 8;
	add.s32 	%r385, %r384, %r383;
	add.s32 	%r386, %r385, 768;
	mul.wide.u32 	%rd42, %r386, 8;
	add.s64 	%rd43, %rd2, %rd42;
	cvt.u64.u32 	%rd44, %r128;
	atom.global.add.u64 	%rd45, [%rd43], %rd44;
$L__BB4_81:
	ld.shared.u32 	%r129, [%r124+4096];
	setp.eq.s32 	%p82, %r129, 0;
	@%p82 bra 	$L__BB4_83;
	cvt.u32.u64 	%r387, %rd5;
	shl.b32 	%r388, %r510, 8;
	add.s32 	%r389, %r388, %r387;
	add.s32 	%r390, %r389, 1024;
	mul.wide.u32 	%rd46, %r390, 8;
	add.s64 	%rd47, %rd2, %rd46;
	cvt.u64.u32 	%rd48, %r129;
	atom.global.add.u64 	%rd49, [%rd47], %rd48;
$L__BB4_83:
	ld.shared.u32 	%r130, [%r124+5120];
	setp.eq.s32 	%p83, %r130, 0;
	@%p83 bra 	$L__BB4_85;
	cvt.u32.u64 	%r391, %rd5;
	shl.b32 	%r392, %r510, 8;
	add.s32 	%r393, %r392, %r391;
	add.s32 	%r394, %r393, 1280;
	mul.wide.u32 	%rd50, %r394, 8;
	add.s64 	%rd51, %rd2, %rd50;
	cvt.u64.u32 	%rd52, %r130;
	atom.global.add.u64 	%rd53, [%rd51], %rd52;
$L__BB4_85:
	ld.shared.u32 	%r131, [%r124+6144];
	setp.eq.s32 	%p84, %r131, 0;
	@%p84 bra 	$L__BB4_87;
	cvt.u32.u64 	%r395, %rd5;
	shl.b32 	%r396, %r510, 8;
	add.s32 	%r397, %r396, %r395;
	add.s32 	%r398, %r397, 1536;
	mul.wide.u32 	%rd54, %r398, 8;
	add.s64 	%rd55, %rd2, %rd54;
	cvt.u64.u32 	%rd56, %r131;
	atom.global.add.u64 	%rd57, [%rd55], %rd56;
$L__BB4_87:
	ld.shared.u32 	%r132, [%r124+7168];
	setp.eq.s32 	%p85, %r132, 0;
	@%p85 bra 	$L__BB4_89;
	cvt.u32.u64 	%r399, %rd5;
	shl.b32 	%r400, %r510, 8;
	add.s32 	%r401, %r400, %r399;
	add.s32 	%r402, %r401, 1792;
	mul.wide.u32 	%rd58, %r402, 8;
	add.s64 	%rd59, %rd2, %rd58;
	cvt.u64.u32 	%rd60, %r132;
	atom.global.add.u64 	%rd61, [%rd59], %rd60;
$L__BB4_89:
	add.s32 	%r510, %r510, 8;
	setp.ne.s32 	%p86, %r510, %r16;
	mov.u32 	%r512, %r16;
	@%p86 bra 	$L__BB4_73;
$L__BB4_90:
	add.s32 	%r135, %r5, -1;
	setp.eq.s32 	%p87, %r3, 0;
	@%p87 bra 	$L__BB4_111;
	setp.lt.u32 	%p88, %r4, 3;
	@%p88 bra 	$L__BB4_101;
	shl.b32 	%r403, %r512, 10;
	add.s32 	%r136, %r6, %r403;
	ld.shared.u32 	%r137, [%r136];
	setp.eq.s32 	%p89, %r137, 0;
	@%p89 bra 	$L__BB4_94;
	cvt.u32.u64 	%r404, %rd5;
	shl.b32 	%r405, %r512, 8;
	add.s32 	%r406, %r405, %r404;
	mul.wide.u32 	%rd62, %r406, 8;
	add.s64 	%rd63, %rd2, %rd62;
	cvt.u64.u32 	%rd64, %r137;
	atom.global.add.u64 	%rd65, [%rd63], %rd64;
$L__BB4_94:
	ld.shared.u32 	%r138, [%r136+1024];
	setp.eq.s32 	%p90, %r138, 0;
	@%p90 bra 	$L__BB4_96;
	cvt.u32.u64 	%r407, %rd5;
	shl.b32 	%r408, %r512, 8;
	add.s32 	%r409, %r408, %r407;
	add.s32 	%r410, %r409, 256;
	mul.wide.u32 	%rd66, %r410, 8;
	add.s64 	%rd67, %rd2, %rd66;
	cvt.u64.u32 	%rd68, %r138;
	atom.global.add.u64 	%rd69, [%rd67], %rd68;
$L__BB4_96:
	ld.shared.u32 	%r139, [%r136+2048];
	setp.eq.s32 	%p91, %r139, 0;
	@%p91 bra 	$L__BB4_98;
	cvt.u32.u64 	%r411, %rd5;
	shl.b32 	%r412, %r512, 8;
	add.s32 	%r413, %r412, %r411;
	add.s32 	%r414, %r413, 512;
	mul.wide.u32 	%rd70, %r414, 8;
	add.s64 	%rd71, %rd2, %rd70;
	cvt.u64.u32 	%rd72, %r139;
	atom.global.add.u64 	%rd73, [%rd71], %rd72;
$L__BB4_98:
	ld.shared.u32 	%r140, [%r136+3072];
	setp.eq.s32 	%p92, %r140, 0;
	@%p92 bra 	$L__BB4_100;
	cvt.u32.u64 	%r415, %rd5;
	shl.b32 	%r416, %r512, 8;
	add.s32 	%r417, %r416, %r415;
	add.s32 	%r418, %r417, 768;
	mul.wide.u32 	%rd74, %r418, 8;
	add.s64 	%rd75, %rd2, %rd74;
	cvt.u64.u32 	%rd76, %r140;
	atom.global.add.u64 	%rd77, [%rd75], %rd76;
$L__BB4_100:
	add.s32 	%r512, %r512, 4;
$L__BB4_101:
	setp.eq.s32 	%p93, %r5, 0;
	@%p93 bra 	$L__BB4_111;
	setp.eq.s32 	%p94, %r135, 0;
	@%p94 bra 	$L__BB4_108;
	shl.b32 	%r419, %r512, 10;
	add.s32 	%r143, %r6, %r419;
	ld.shared.u32 	%r144, [%r143];
	setp.eq.s32 	%p95, %r144, 0;
	@%p95 bra 	$L__BB4_105;
	cvt.u32.u64 	%r420, %rd5;
	shl.b32 	%r421, %r512, 8;
	add.s32 	%r422, %r421, %r420;
	mul.wide.u32 	%rd78, %r422, 8;
	add.s64 	%rd79, %rd2, %rd78;
	cvt.u64.u32 	%rd80, %r144;
	atom.global.add.u64 	%rd81, [%rd79], %rd80;
$L__BB4_105:
	ld.shared.u32 	%r145, [%r143+1024];
	setp.eq.s32 	%p96, %r145, 0;
	@%p96 bra 	$L__BB4_107;
	cvt.u32.u64 	%r423, %rd5;
	shl.b32 	%r424, %r512, 8;
	add.s32 	%r425, %r424, %r423;
	add.s32 	%r426, %r425, 256;
	mul.wide.u32 	%rd82, %r426, 8;
	add.s64 	%rd83, %rd2, %rd82;
	cvt.u64.u32 	%rd84, %r145;
	atom.global.add.u64 	%rd85, [%rd83], %rd84;
$L__BB4_107:
	add.s32 	%r512, %r512, 2;
$L__BB4_108:
	setp.eq.s32 	%p97, %r17, 0;
	@%p97 bra 	$L__BB4_111;
	shl.b32 	%r427, %r512, 10;
	add.s32 	%r428, %r6, %r427;
	ld.shared.u32 	%r148, [%r428];
	setp.eq.s32 	%p98, %r148, 0;
	@%p98 bra 	$L__BB4_111;
	cvt.u32.u64 	%r429, %rd5;
	shl.b32 	%r430, %r512, 8;
	add.s32 	%r431, %r430, %r429;
	mul.wide.u32 	%rd86, %r431, 8;
	add.s64 	%rd87, %rd2, %rd86;
	cvt.u64.u32 	%rd88, %r148;
	atom.global.add.u64 	%rd89, [%rd87], %rd88;
$L__BB4_111:
	cvt.u32.u64 	%r432, %rd5;
	setp.gt.u32 	%p99, %r432, 127;
	@%p99 bra 	$L__BB4_152;
	setp.lt.u32 	%p100, %r1, 7;
	mov.b32 	%r516, 0;
	@%p100 bra 	$L__BB4_131;
	mov.b32 	%r514, 0;
$L__BB4_114:
	.pragma "nounroll";
	shl.b32 	%r436, %r514, 10;
	add.s32 	%r150, %r6, %r436;
	ld.shared.u32 	%r151, [%r150+512];
	setp.eq.s32 	%p101, %r151, 0;
	shl.b32 	%r437, %r514, 8;
	add.s32 	%r438, %r437, %r432;
	mul.wide.u32 	%rd90, %r438, 8;
	add.s64 	%rd15, %rd2, %rd90;
	@%p101 bra 	$L__BB4_116;
	cvt.u64.u32 	%rd91, %r151;
	atom.global.add.u64 	%rd92, [%rd15+1024], %rd91;
$L__BB4_116:
	ld.shared.u32 	%r152, [%r150+1536];
	setp.eq.s32 	%p102, %r152, 0;
	@%p102 bra 	$L__BB4_118;
	cvt.u64.u32 	%rd93, %r152;
	atom.global.add.u64 	%rd94, [%rd15+3072], %rd93;
$L__BB4_118:
	ld.shared.u32 	%r153, [%r150+2560];
	setp.eq.s32 	%p103, %r153, 0;
	@%p103 bra 	$L__BB4_120;
	cvt.u64.u32 	%rd95, %r153;
	atom.global.add.u64 	%rd96, [%rd15+5120], %rd95;
$L__BB4_120:
	ld.shared.u32 	%r154, [%r150+3584];
	setp.eq.s32 	%p104, %r154, 0;
	@%p104 bra 	$L__BB4_122;
	cvt.u64.u32 	%rd97, %r154;
	atom.global.add.u64 	%rd98, [%rd15+7168], %rd97;
$L__BB4_122:
	ld.shared.u32 	%r155, [%r150+4608];
	setp.eq.s32 	%p105, %r155, 0;
	@%p105 bra 	$L__BB4_124;
	cvt.u64.u32 	%rd99, %r155;
	atom.global.add.u64 	%rd100, [%rd15+9216], %rd99;
$L__BB4_124:
	ld.shared.u32 	%r156, [%r150+5632];
	setp.eq.s32 	%p106, %r156, 0;
	@%p106 bra 	$L__BB4_126;
	cvt.u64.u32 	%rd101, %r156;
	atom.global.add.u64 	%rd102, [%rd15+11264], %rd101;
$L__BB4_126:
	ld.shared.u32 	%r157, [%r150+6656];
	setp.eq.s32 	%p107, %r157, 0;
	@%p107 bra 	$L__BB4_128;
	cvt.u64.u32 	%rd103, %r157;
	atom.global.add.u64 	%rd104, [%rd15+13312], %rd103;
$L__BB4_128:
	ld.shared.u32 	%r158, [%r150+7680];
	setp.eq.s32 	%p108, %r158, 0;
	@%p108 bra 	$L__BB4_130;
	cvt.u64.u32 	%rd105, %r158;
	atom.global.add.u64 	%rd106, [%rd15+15360], %rd105;
$L__BB4_130:
	add.s32 	%r514, %r514, 8;
	setp.ne.s32 	%p109, %r514, %r16;
	mov.u32 	%r516, %r16;
	@%p109 bra 	$L__BB4_114;
$L__BB4_131:
	setp.eq.s32 	%p110, %r3, 0;
	@%p110 bra 	$L__BB4_152;
	setp.lt.u32 	%p111, %r4, 3;
	@%p111 bra 	$L__BB4_142;
	shl.b32 	%r439, %r516, 10;
	add.s32 	%r161, %r6, %r439;
	ld.shared.u32 	%r162, [%r161+512];
	setp.eq.s32 	%p112, %r162, 0;
	@%p112 bra 	$L__BB4_135;
	shl.b32 	%r441, %r516, 8;
	add.s32 	%r442, %r441, %r432;
	mul.wide.u32 	%rd107, %r442, 8;
	add.s64 	%rd108, %rd2, %rd107;
	cvt.u64.u32 	%rd109, %r162;
	atom.global.add.u64 	%rd110, [%rd108+1024], %rd109;
$L__BB4_135:
	ld.shared.u32 	%r163, [%r161+1536];
	setp.eq.s32 	%p113, %r163, 0;
	@%p113 bra 	$L__BB4_137;
	shl.b32 	%r444, %r516, 8;
	add.s32 	%r445, %r444, %r432;
	add.s32 	%r446, %r445, 256;
	mul.wide.u32 	%rd111, %r446, 8;
	add.s64 	%rd112, %rd2, %rd111;
	cvt.u64.u32 	%rd113, %r163;
	atom.global.add.u64 	%rd114, [%rd112+1024], %rd113;
$L__BB4_137:
	ld.shared.u32 	%r164, [%r161+2560];
	setp.eq.s32 	%p114, %r164, 0;
	@%p114 bra 	$L__BB4_139;
	shl.b32 	%r448, %r516, 8;
	add.s32 	%r449, %r448, %r432;
	add.s32 	%r450, %r449, 512;
	mul.wide.u32 	%rd115, %r450, 8;
	add.s64 	%rd116, %rd2, %rd115;
	cvt.u64.u32 	%rd117, %r164;
	atom.global.add.u64 	%rd118, [%rd116+1024], %rd117;
$L__BB4_139:
	ld.shared.u32 	%r165, [%r161+3584];
	setp.eq.s32 	%p115, %r165, 0;
	@%p115 bra 	$L__BB4_141;
	shl.b32 	%r452, %r516, 8;
	add.s32 	%r453, %r452, %r432;
	add.s32 	%r454, %r453, 768;
	mul.wide.u32 	%rd119, %r454, 8;
	add.s64 	%rd120, %rd2, %rd119;
	cvt.u64.u32 	%rd121, %r165;
	atom.global.add.u64 	%rd122, [%rd120+1024], %rd121;
$L__BB4_141:
	add.s32 	%r516, %r516, 4;
$L__BB4_142:
	setp.eq.s32 	%p116, %r5, 0;
	@%p116 bra 	$L__BB4_152;
	setp.eq.s32 	%p117, %r135, 0;
	@%p117 bra 	$L__BB4_149;
	shl.b32 	%r455, %r516, 10;
	add.s32 	%r168, %r6, %r455;
	ld.shared.u32 	%r169, [%r168+512];
	setp.eq.s32 	%p118, %r169, 0;
	@%p118 bra 	$L__BB4_146;
	shl.b32 	%r457, %r516, 8;
	add.s32 	%r458, %r457, %r432;
	mul.wide.u32 	%rd123, %r458, 8;
	add.s64 	%rd124, %rd2, %rd123;
	cvt.u64.u32 	%rd125, %r169;
	atom.global.add.u64 	%rd126, [%rd124+1024], %rd125;
$L__BB4_146:
	ld.shared.u32 	%r170, [%r168+1536];
	setp.eq.s32 	%p119, %r170, 0;
	@%p119 bra 	$L__BB4_148;
	shl.b32 	%r460, %r516, 8;
	add.s32 	%r461, %r460, %r432;
	add.s32 	%r462, %r461, 256;
	mul.wide.u32 	%rd127, %r462, 8;
	add.s64 	%rd128, %rd2, %rd127;
	cvt.u64.u32 	%rd129, %r170;
	atom.global.add.u64 	%rd130, [%rd128+1024], %rd129;
$L__BB4_148:
	add.s32 	%r516, %r516, 2;
$L__BB4_149:
	setp.eq.s32 	%p120, %r17, 0;
	@%p120 bra 	$L__BB4_152;
	shl.b32 	%r463, %r516, 10;
	add.s32 	%r464, %r6, %r463;
	ld.shared.u32 	%r173, [%r464+512];
	setp.eq.s32 	%p121, %r173, 0;
	@%p121 bra 	$L__BB4_152;
	shl.b32 	%r466, %r516, 8;
	add.s32 	%r467, %r466, %r432;
	mul.wide.u32 	%rd131, %r467, 8;
	add.s64 	%rd132, %rd2, %rd131;
	cvt.u64.u32 	%rd133, %r173;
	atom.global.add.u64 	%rd134, [%rd132+1024], %rd133;
$L__BB4_152:
	bar.sync 	0;
	add.s64 	%rd135, %rd135, 1;
	setp.ne.s64 	%p122, %rd135, %rd6;
	@%p122 bra 	$L__BB4_2;
$L__BB4_153:
	ret;

}
	// .globl	_ZN3cub18CUB_300001_SM_10006detail10radix_sort33DeviceRadixSortExclusiveSumKernelINS1_5radix10policy_hubIfNS0_8NullTypeEyE10Policy1000EyEEvPT0_
.visible .entry _ZN3cub18CUB_300001_SM_10006detail10radix_sort33DeviceRadixSortExclusiveSumKernelINS1_5radix10policy_hubIfNS0_8NullTypeEyE10Policy1000EyEEvPT0_(
	.param .u64 .ptr .align 1 _ZN3cub18CUB_300001_SM_10006detail10radix_sort33DeviceRadixSortExclusiveSumKernelINS1_5radix10policy_hubIfNS0_8NullTypeEyE10Policy1000EyEEvPT0__param_0
)
{
	.reg .pred 	%p<4>;
	.reg .b32 	%r<28>;
	.reg .b64 	%rd<54>;
	// demoted variable
	.shared .align 16 .b8 _ZZN3cub18CUB_300001_SM_10006detail10radix_sort33DeviceRadixSortExclusiveSumKernelINS1_5radix10policy_hubIfNS0_8NullTypeEyE10Policy1000EyEEvPT0_E12temp_storage[2336];
	ld.param.u64 	%rd5, [_ZN3cub18CUB_300001_SM_10006detail10radix_sort33DeviceRadixSortExclusiveSumKernelINS1_5radix10policy_hubIfNS0_8NullTypeEyE10Policy1000EyEEvPT0__param_0];
	cvta.to.global.u64 	%rd6, %rd5;
	mov.u32 	%r3, %ctaid.x;
	shl.b32 	%r4, %r3, 8;
	mov.u32 	%r1, %tid.x;
	setp.gt.u32 	%p1, %r1, 255;
	add.s32 	%r5, %r4, %r1;
	mul.wide.s32 	%rd7, %r5, 8;
	add.s64 	%rd1, %rd6, %rd7;
	@%p1 bra 	$L__BB5_2;
	ld.global.u64 	%rd53, [%rd1];
$L__BB5_2:
	shr.u32 	%r6, %r1, 3;
	add.s32 	%r7, %r6, %r1;
	shl.b32 	%r8, %r7, 3;
	mov.u32 	%r9, _ZZN3cub18CUB_300001_SM_10006detail10radix_sort33DeviceRadixSortExclusiveSumKernelINS1_5radix10policy_hubIfNS0_8NullTypeEyE10Policy1000EyEEvPT0_E12temp_storage;
	add.s32 	%r10, %r9, %r8;
	add.s32 	%r2, %r10, 16;
	st.shared.u64 	[%r10+16], %rd53;
	bar.sync 	0;
	setp.gt.u32 	%p2, %r1, 31;
	@%p2 bra 	$L__BB5_4;
	mad.lo.s32 	%r27, %r1, 72, %r9;
	ld.shared.u64 	%rd23, [%r27+16];
	ld.shared.u64 	%rd24, [%r27+24];
	ld.shared.u64 	%rd25, [%r27+32];
	ld.shared.u64 	%rd26, [%r27+40];
	ld.shared.u64 	%rd27, [%r27+48];
	ld.shared.u64 	%rd28, [%r27+56];
	ld.shared.u64 	%rd29, [%r27+64];
	ld.shared.u64 	%rd30, [%r27+72];
	add.s64 	%rd31, %rd24, %rd23;
	add.s64 	%rd32, %rd31, %rd25;
	add.s64 	%rd33, %rd32, %rd26;
	add.s64 	%rd34, %rd33, %rd27;
	add.s64 	%rd35, %rd34, %rd28;
	add.s64 	%rd36, %rd35, %rd29;
	add.s64 	%rd10, %rd36, %rd30;
	mov.b32 	%r11, 1;
	mov.b32 	%r24, 0;
	mov.b32 	%r25, -1;
	// begin inline asm
	{  .reg .u64 r0;  .reg .u32 lo;  .reg .u32 hi;  .reg .pred p;  mov.b64 {lo, hi}, %rd10;  shfl.sync.up.b32 lo|p, lo, %r11, %r24, %r25;  shfl.sync.up.b32 hi|p, hi, %r11, %r24, %r25;  mov.b64 r0, {lo, hi};  @p add.u64 r0, r0, %rd10;  mov.u64 %rd8, r0;}
	// end inline asm
	mov.b32 	%r14, 2;
	// begin inline asm
	{  .reg .u64 r0;  .reg .u32 lo;  .reg .u32 hi;  .reg .pred p;  mov.b64 {lo, hi}, %rd8;  shfl.sync.up.b32 lo|p, lo, %r14, %r24, %r25;  shfl.sync.up.b32 hi|p, hi, %r14, %r24, %r25;  mov.b64 r0, {lo, hi};  @p add.u64 r0, r0, %rd8;  mov.u64 %rd11, r0;}
	// end inline asm
	mov.b32 	%r17, 4;
	// begin inline asm
	{  .reg .u64 r0;  .reg .u32 lo;  .reg .u32 hi;  .reg .pred p;  mov.b64 {lo, hi}, %rd11;  shfl.sync.up.b32 lo|p, lo, %r17, %r24, %r25;  shfl.sync.up.b32 hi|p, hi, %r17, %r24, %r25;  mov.b64 r0, {lo, hi};  @p add.u64 r0, r0, %rd11;  mov.u64 %rd14, r0;}
	// end inline asm
	mov.b32 	%r20, 8;
	// begin inline asm
	{  .reg .u64 r0;  .reg .u32 lo;  .reg .u32 hi;  .reg .pred p;  mov.b64 {lo, hi}, %rd14;  shfl.sync.up.b32 lo|p, lo, %r20, %r24, %r25;  shfl.sync.up.b32 hi|p, hi, %r20, %r24, %r25;  mov.b64 r0, {lo, hi};  @p add.u64 r0, r0, %rd14;  mov.u64 %rd17, r0;}
	// end inline asm
	mov.b32 	%r23, 16;
	// begin inline asm
	{  .reg .u64 r0;  .reg .u32 lo;  .reg .u32 hi;  .reg .pred p;  mov.b64 {lo, hi}, %rd17;  shfl.sync.up.b32 lo|p, lo, %r23, %r24, %r25;  shfl.sync.up.b32 hi|p, hi, %r23, %r24, %r25;  mov.b64 r0, {lo, hi};  @p add.u64 r0, r0, %rd17;  mov.u64 %rd20, r0;}
	// end inline asm
	sub.s64 	%rd37, %rd20, %rd10;
	ld.shared.u64 	%rd38, [%r27+16];
	ld.shared.u64 	%rd39, [%r27+24];
	ld.shared.u64 	%rd40, [%r27+32];
	ld.shared.u64 	%rd41, [%r27+40];
	ld.shared.u64 	%rd42, [%r27+48];
	ld.shared.u64 	%rd43, [%r27+56];
	ld.shared.u64 	%rd44, [%r27+64];
	add.s64 	%rd45, %rd38, %rd37;
	add.s64 	%rd46, %rd39, %rd45;
	add.s64 	%rd47, %rd40, %rd46;
	add.s64 	%rd48, %rd41, %rd47;
	add.s64 	%rd49, %rd42, %rd48;
	add.s64 	%rd50, %rd43, %rd49;
	add.s64 	%rd51, %rd44, %rd50;
	st.shared.u64 	[%r27+16], %rd37;
	st.shared.u64 	[%r27+24], %rd45;
	st.shared.u64 	[%r27+32], %rd46;
	st.shared.u64 	[%r27+40], %rd47;
	st.shared.u64 	[%r27+48], %rd48;
	st.shared.u64 	[%r27+56], %rd49;
	st.shared.u64 	[%r27+64], %rd50;
	st.shared.u64 	[%r27+72], %rd51;
$L__BB5_4:
	setp.gt.u32 	%p3, %r1, 255;
	bar.sync 	0;
	@%p3 bra 	$L__BB5_6;
	ld.shared.u64 	%rd52, [%r2];
	st.global.u64 	[%rd1], %rd52;
$L__BB5_6:
	ret;

}
	// .globl	_ZN3cub18CUB_300001_SM_10006detail10radix_sort29DeviceRadixSortOnesweepKernelINS1_5radix10policy_hubIfNS0_8NullTypeEyE10Policy1000ELNS0_9SortOrderE0EfS6_yiiNS1_21identity_decomposer_tEEEvPT5_SC_PT3_PKSD_PT1_PKSH_PT2_PKSL_T4_iiT6_
.visible .entry _ZN3cub18CUB_300001_SM_10006detail10radix_sort29DeviceRadixSortOnesweepKernelINS1_5radix10policy_hubIfNS0_8NullTypeEyE10Policy1000ELNS0_9SortOrderE0EfS6_yiiNS1_21identity_decomposer_tEEEvPT5_SC_PT3_PKSD_PT1_PKSH_PT2_PKSL_T4_iiT6_(
	.param .u64 .ptr .align 1 _ZN3cub18CUB_300001_SM_10006detail10radix_sort29DeviceRadixSortOnesweepKernelINS1_5radix10policy_hubIfNS0_8NullTypeEyE10Policy1000ELNS0_9SortOrderE0EfS6_yiiNS1_21identity_decomposer_tEEEvPT5_SC_PT3_PKSD_PT1_PKSH_PT2_PKSL_T4_iiT6__param_0,
	.param .u64 .ptr .align 1 _ZN3cub18CUB_300001_SM_10006detail10radix_sort29DeviceRadixSortOnesweepKernelINS1_5radix10policy_hubIfNS0_8NullTypeEyE10Policy1000ELNS0_9SortOrderE0EfS6_yiiNS1_21identity_decomposer_tEEEvPT5_SC_PT3_PKSD_PT1_PKSH_PT2_PKSL_T4_iiT6__param_1,
	.param .u64 .ptr .align 1 _ZN3cub18CUB_300001_SM_10006detail10radix_sort29DeviceRadixSortOnesweepKernelINS1_5radix10policy_hubIfNS0_8NullTypeEyE10Policy1000ELNS0_9SortOrderE0EfS6_yiiNS1_21identity_decomposer_tEEEvPT5_SC_PT3_PKSD_PT1_PKSH_PT2_PKSL_T4_iiT6__param_2,
	.param .u64 .ptr .align 1 _ZN3cub18CUB_300001_SM_10006detail10radix_sort29DeviceRadixSortOnesweepKernelINS1_5radix10policy_hubIfNS0_8NullTypeEyE10Policy1000ELNS0_9SortOrderE0EfS6_yiiNS1_21identity_decomposer_tEEEvPT5_SC_PT3_PKSD_PT1_PKSH_PT2_PKSL_T4_iiT6__param_3,
	.param .u64 .ptr .align 1 _ZN3cub18CUB_300001_SM_10006detail10radix_sort29DeviceRadixSortOnesweepKernelINS1_5radix10policy_hubIfNS0_8NullTypeEyE10Policy1000ELNS0_9SortOrderE0EfS6_yiiNS1_21identity_decomposer_tEEEvPT5_SC_PT3_PKSD_PT1_PKSH_PT2_PKSL_T4_iiT6__param_4,
	.param .u64 .ptr .align 1 _ZN3cub18CUB_300001_SM_10006detail10radix_sort29DeviceRadixSortOnesweepKernelINS1_5radix10policy_hubIfNS0_8NullTypeEyE10Policy1000ELNS0_9SortOrderE0EfS6_yiiNS1_21identity_decomposer_tEEEvPT5_SC_PT3_PKSD_PT1_PKSH_PT2_PKSL_T4_iiT6__param_5,
	.param .u64 .ptr .align 1 _ZN3cub18CUB_300001_SM_10006detail10radix_sort29DeviceRadixSortOnesweepKernelINS1_5radix10policy_hubIfNS0_8NullTypeEyE10Policy1000ELNS0_9SortOrderE0EfS6_yiiNS1_21identity_decomposer_tEEEvPT5_SC_PT3_PKSD_PT1_PKSH_PT2_PKSL_T4_iiT6__param_6,
	.param .u64 .ptr .align 1 _ZN3cub18CUB_300001_SM_10006detail10radix_sort29DeviceRadixSortOnesweepKernelINS1_5radix10policy_hubIfNS0_8NullTypeEyE10Policy1000ELNS0_9SortOrderE0EfS6_yiiNS1_21identity_decomposer_tEEEvPT5_SC_PT3_PKSD_PT1_PKSH_PT2_PKSL_T4_iiT6__param_7,
	.param .u32 _ZN3cub18CUB_300001_SM_10006detail10radix_sort29DeviceRadixSortOnesweepKernelINS1_5radix10policy_hubIfNS0_8NullTypeEyE10Policy1000ELNS0_9SortOrderE0EfS6_yiiNS1_21identity_decomposer_tEEEvPT5_SC_PT3_PKSD_PT1_PKSH_PT2_PKSL_T4_iiT6__param_8,
	.param .u32 _ZN3cub18CUB_300001_SM_10006detail10radix_sort29DeviceRadixSortOnesweepKernelINS1_5radix10policy_hubIfNS0_8NullTypeEyE10Policy1000ELNS0_9SortOrderE0EfS6_yiiNS1_21identity_decomposer_tEEEvPT5_SC_PT3_PKSD_PT1_PKSH_PT2_PKSL_T4_iiT6__param_9,
	.param .u32 _ZN3cub18CUB_300001_SM_10006detail10radix_sort29DeviceRadixSortOnesweepKernelINS1_5radix10policy_hubIfNS0_8NullTypeEyE10Policy1000ELNS0_9SortOrderE0EfS6_yiiNS1_21identity_decomposer_tEEEvPT5_SC_PT3_PKSD_PT1_PKSH_PT2_PKSL_T4_iiT6__param_10,
	.param .align 1 .b8 _ZN3cub18CUB_300001_SM_10006detail10radix_sort29DeviceRadixSortOnesweepKernelINS1_5radix10policy_hubIfNS0_8NullTypeEyE10Policy1000ELNS0_9SortOrderE0EfS6_yiiNS1_21identity_decomposer_tEEEvPT5_SC_PT3_PKSD_PT1_PKSH_PT2_PKSL_T4_iiT6__param_11[1]
)
.maxntid 384
{
	.reg .pred 	%p<281>;
	.reg .b32 	%r<1853>;
	.reg .b64 	%rd<230>;
	// demoted variable
	.shared .align 16 .b8 _ZZN3cub18CUB_300001_SM_10006detail10radix_sort29DeviceRadixSortOnesweepKernelINS1_5radix10policy_hubIfNS0_8NullTypeEyE10Policy1000ELNS0_9SortOrderE0EfS6_yiiNS1_21identity_decomposer_tEEEvPT5_SC_PT3_PKSD_PT1_PKSH_PT2_PKSL_T4_iiT6_E1s[29696];
	ld.param.u64 	%rd20, [_ZN3cub18CUB_300001_SM_10006detail10radix_sort29DeviceRadixSortOnesweepKernelINS1_5radix10policy_hubIfNS0_8NullTypeEyE10Policy1000ELNS0_9SortOrderE0EfS6_yiiNS1_21identity_decomposer_tEEEvPT5_SC_PT3_PKSD_PT1_PKSH_PT2_PKSL_T4_iiT6__param_0];
	ld.param.u64 	%rd21, [_ZN3cub18CUB_300001_SM_10006detail10radix_sort29DeviceRadixSortOnesweepKernelINS1_5radix10policy_hubIfNS0_8NullTypeEyE10Policy1000ELNS0_9SortOrderE0EfS6_yiiNS1_21identity_decomposer_tEEEvPT5_SC_PT3_PKSD_PT1_PKSH_PT2_PKSL_T4_iiT6__param_1];
	ld.param.u64 	%rd24, [_ZN3cub18CUB_300001_SM_10006detail10radix_sort29DeviceRadixSortOnesweepKernelINS1_5radix10policy_hubIfNS0_8NullTypeEyE10Policy1000ELNS0_9SortOrderE0EfS6_yiiNS1_21identity_decomposer_tEEEvPT5_SC_PT3_PKSD_PT1_PKSH_PT2_PKSL_T4_iiT6__param_4];
	ld.param.u64 	%rd25, [_ZN3cub18CUB_300001_SM_10006detail10radix_sort29DeviceRadixSortOnesweepKernelINS1_5radix10policy_hubIfNS0_8NullTypeEyE10Policy1000ELNS0_9SortOrderE0EfS6_yiiNS1_21identity_decomposer_tEEEvPT5_SC_PT3_PKSD_PT1_PKSH_PT2_PKSL_T4_iiT6__param_5];
	ld.param.u32 	%r298, [_ZN3cub18CUB_300001_SM_10006detail10radix_sort29DeviceRadixSortOnesweepKernelINS1_5radix10policy_hubIfNS0_8NullTypeEyE10Policy1000ELNS0_9SortOrderE0EfS6_yiiNS1_21identity_decomposer_tEEEvPT5_SC_PT3_PKSD_PT1_PKSH_PT2_PKSL_T4_iiT6__param_9];
	ld.param.u32 	%r299, [_ZN3cub18CUB_300001_SM_10006detail10radix_sort29DeviceRadixSortOnesweepKernelINS1_5radix10policy_hubIfNS0_8NullTypeEyE10Policy1000ELNS0_9SortOrderE0EfS6_yiiNS1_21identity_decomposer_tEEEvPT5_SC_PT3_PKSD_PT1_PKSH_PT2_PKSL_T4_iiT6__param_10];
	cvta.to.global.u64 	%rd1, %rd24;
	cvta.to.global.u64 	%rd2, %rd20;
	cvta.to.global.u64 	%rd3, %rd25;
	mov.u32 	%r1, %tid.x;
	shr.u32 	%r2, %r1, 5;
	// begin inline asm
	mov.u32 %r300, %laneid;
	// end inline asm
	setp.ne.s32 	%p1, %r1, 0;
	@%p1 bra 	$L__BB6_2;
	cvta.to.global.u64 	%rd26, %rd21;
	atom.global.add.u32 	%r301, [%rd26], 1;
	st.shared.u32 	[_ZZN3cub18CUB_300001_SM_10006detail10radix_sort29DeviceRadixSortOnesweepKernelINS1_5radix10policy_hubIfNS0_8NullTypeEyE10Policy1000ELNS0_9SortOrderE0EfS6_yiiNS1_21identity_decomposer_tEEEvPT5_SC_PT3_PKSD_PT1_PKSH_PT2_PKSL_T4_iiT6_E1s+27648], %r301;
$L__BB6_2:
	ld.param.u32 	%r1757, [_ZN3cub18CUB_300001_SM_10006detail10radix_sort29DeviceRadixSortOnesweepKernelINS1_5radix10policy_hubIfNS0_8NullTypeEyE10Policy1000ELNS0_9SortOrderE0EfS6_yiiNS1_21identity_decomposer_tEEEvPT5_SC_PT3_PKSD_PT1_PKSH_PT2_PKSL_T4_iiT6__param_8];
	bar.sync 	0;
	ld.shared.u32 	%r4, [_ZZN3cub18CUB_300001_SM_10006detail10radix_sort29DeviceRadixSortOnesweepKernelINS1_5radix10policy_hubIfNS0_8NullTypeEyE10Policy1000ELNS0_9SortOrderE0EfS6_yiiNS1_21identity_decomposer_tEEEvPT5_SC_PT3_PKSD_PT1_PKSH_PT2_PKSL_T4_iiT6_E1s+27648];
	mul.lo.s32 	%r302, %r4, 6912;
	add.s32 	%r5, %r302, 6912;
	setp.gt.s32 	%p2, %r5, %r1757;
	cvt.s64.s32 	%rd4, %r302;
	@%p2 bra 	$L__BB6_4;
	and.b32  	%r303, %r1, 31;
	and.b32  	%r304, %r1, 992;
	mul.lo.s32 	%r305, %r304, 18;
	or.b32  	%r306, %r305, %r303;
	cvt.u64.u32 	%rd27, %r306;
	add.s64 	%rd28, %rd27, %rd4;
	shl.b64 	%rd29, %rd28, 2;
	add.s64 	%rd30, %rd3, %rd29;
	ld.global.u32 	%r1782, [%rd30];
	ld.global.u32 	%r1783, [%rd30+128];
	ld.global.u32 	%r1784, [%rd30+256];
	ld.global.u32 	%r1785, [%rd30+384];
	ld.global.u32 	%r1786, [%rd30+512];
	ld.global.u32 	%r1787, [%rd30+640];
	ld.global.u32 	%r1788, [%rd30+768];
	ld.global.u32 	%r1789, [%rd30+896];
	ld.global.u32 	%r1790, [%rd30+1024];
	ld.global.u32 	%r1791, [%rd30+1152];
	ld.global.u32 	%r1792, [%rd30+1280];
	ld.global.u32 	%r1793, [%rd30+1408];
	ld.global.u32 	%r1794, [%rd30+1536];
	ld.global.u32 	%r1795, [%rd30+1664];
	ld.global.u32 	%r1796, [%rd30+1792];
	ld.global.u32 	%r1797, [%rd30+1920];
	ld.global.u32 	%r1798, [%rd30+2048];
	ld.global.u32 	%r1799, [%rd30+2176];
	bra.uni 	$L__BB6_40;
$L__BB6_4:
	ld.param.u32 	%r1758, [_ZN3cub18CUB_300001_SM_10006detail10radix_sort29DeviceRadixSortOnesweepKernelINS1_5radix10policy_hubIfNS0_8NullTypeEyE10Policy1000ELNS0_9SortOrderE0EfS6_yiiNS1_21identity_decomposer_tEEEvPT5_SC_PT3_PKSD_PT1_PKSH_PT2_PKSL_T4_iiT6__param_8];
	cvt.u32.u64 	%r308, %rd4;
	sub.s32 	%r24, %r1758, %r308;
	and.b32  	%r309, %r1, 31;
	and.b32  	%r310, %r1, 992;
	mul.lo.s32 	%r311, %r310, 18;
	or.b32  	%r25, %r311, %r309;
	setp.ge.s32 	%p3, %r25, %r24;
	cvt.u64.u32 	%rd31, %r25;
	add.s64 	%rd32, %rd31, %rd4;
	shl.b64 	%rd33, %rd32, 2;
	add.s64 	%rd5, %rd3, %rd33;
	mov.b32 	%r1782, 2147483647;
	@%p3 bra 	$L__BB6_6;
	ld.global.u32 	%r1782, [%rd5];
$L__BB6_6:
	add.s32 	%r313, %r25, 32;
	setp.ge.s32 	%p4, %r313, %r24;
	mov.b32 	%r1783, 2147483647;
	@%p4 bra 	$L__BB6_8;
	ld.global.u32 	%r1783, [%rd5+128];
$L__BB6_8:
	add.s32 	%r315, %r25, 64;
	setp.ge.s32 	%p5, %r315, %r24;
	mov.b32 	%r1784, 2147483647;
	@%p5 bra 	$L__BB6_10;
	ld.global.u32 	%r1784, [%rd5+256];
$L__BB6_10:
	add.s32 	%r317, %r25, 96;
	setp.ge.s32 	%p6, %r317, %r24;
	mov.b32 	%r1785, 2147483647;
	@%p6 bra 	$L__BB6_12;
	ld.global.u32 	%r1785, [%rd5+384];
$L__BB6_12:
	add.s32 	%r319, %r25, 128;
	setp.ge.s32 	%p7, %r319, %r24;
	mov.b32 	%r1786, 2147483647;
	@%p7 bra 	$L__BB6_14;
	ld.global.u32 	%r1786, [%rd5+512];
$L__BB6_14:
	add.s32 	%r321, %r25, 160;
	setp.ge.s32 	%p8, %r321, %r24;
	mov.b32 	%r1787, 2147483647;
	@%p8 bra 	$L__BB6_16;
	ld.global.u32 	%r1787, [%rd5+640];
$L__BB6_16:
	add.s32 	%r323, %r25, 192;
	setp.ge.s32 	%p9, %r323, %r24;
	mov.b32 	%r1788, 2147483647;
	@%p9 bra 	$L__BB6_18;
	ld.global.u32 	%r1788, [%rd5+768];
$L__BB6_18:
	add.s32 	%r325, %r25, 224;
	setp.ge.s32 	%p10, %r325, %r24;
	mov.b32 	%r1789, 2147483647;
	@%p10 bra 	$L__BB6_20;
	ld.global.u32 	%r1789, [%rd5+896];
$L__BB6_20:
	add.s32 	%r327, %r25, 256;
	setp.ge.s32 	%p11, %r327, %r24;
	mov.b32 	%r1790, 2147483647;
	@%p11 bra 	$L__BB6_22;
	ld.global.u32 	%r1790, [%rd5+1024];
$L__BB6_22:
	add.s32 	%r329, %r25, 288;
	setp.ge.s32 	%p12, %r329, %r24;
	mov.b32 	%r1791, 2147483647;
	@%p12 bra 	$L__BB6_24;
	ld.global.u32 	%r1791, [%rd5+1152];
$L__BB6_24:
	add.s32 	%r331, %r25, 320;
	setp.ge.s32 	%p13, %r331, %r24;
	mov.b32 	%r1792, 2147483647;
	@%p13 bra 	$L__BB6_26;
	ld.global.u32 	%r1792, [%rd5+1280];
$L__BB6_26:
	add.s32 	%r333, %r25, 352;
	setp.ge.s32 	%p14, %r333, %r24;
	mov.b32 	%r1793, 2147483647;
	@%p14 bra 	$L__BB6_28;
	ld.global.u32 	%r1793, [%rd5+1408];
$L__BB6_28:
	add.s32 	%r335, %r25, 384;
	setp.ge.s32 	%p15, %r335, %r24;
	mov.b32 	%r1794, 2147483647;
	@%p15 bra 	$L__BB6_30;
	ld.global.u32 	%r1794, [%rd5+1536];
$L__BB6_30:
	add.s32 	%r337, %r25, 416;
	setp.ge.s32 	%p16, %r337, %r24;
	mov.b32 	%r1795, 2147483647;
	@%p16 bra 	$L__BB6_32;
	ld.global.u32 	%r1795, [%rd5+1664];
$L__BB6_32:
	add.s32 	%r339, %r25, 448;
	setp.ge.s32 	%p17, %r339, %r24;
	mov.b32 	%r1796, 2147483647;
	@%p17 bra 	$L__BB6_34;
	ld.global.u32 	%r1796, [%rd5+1792];
$L__BB6_34:
	add.s32 	%r341, %r25, 480;
	setp.ge.s32 	%p18, %r341, %r24;
	mov.b32 	%r1797, 2147483647;
	@%p18 bra 	$L__BB6_36;
	ld.global.u32 	%r1797, [%rd5+1920];
$L__BB6_36:
	add.s32 	%r343, %r25, 512;
	setp.ge.s32 	%p19, %r343, %r24;
	mov.b32 	%r1798, 2147483647;
	@%p19 bra 	$L__BB6_38;
	ld.global.u32 	%r1798, [%rd5+2048];
$L__BB6_38:
	add.s32 	%r345, %r25, 544;
	setp.ge.s32 	%p20, %r345, %r24;
	mov.b32 	%r1799, 2147483647;
	@%p20 bra 	$L__BB6_40;
	ld.global.u32 	%r1799, [%rd5+2176];
$L__BB6_40:
	setp.gt.s32 	%p21, %r1782, -1;
	selp.b32 	%r346, -2147483648, -1, %p21;
	xor.b32  	%r1813, %r346, %r1782;
	setp.gt.s32 	%p22, %r1783, -1;
	selp.b32 	%r347, -2147483648, -1, %p22;
	xor.b32  	%r1814, %r347, %r1783;
	setp.gt.s32 	%p23, %r1784, -1;
	selp.b32 	%r348, -2147483648, -1, %p23;
	xor.b32  	%r1815, %r348, %r1784;
	setp.gt.s32 	%p24, %r1785, -1;
	selp.b32 	%r349, -2147483648, -1, %p24;
	xor.b32  	%r1816, %r349, %r1785;
	setp.gt.s32 	%p25, %r1786, -1;
	selp.b32 	%r350, -2147483648, -1, %p25;
	xor.b32  	%r1817, %r350, %r1786;
	setp.gt.s32 	%p26, %r1787, -1;
	selp.b32 	%r351, -2147483648, -1, %p26;
	xor.b32  	%r1818, %r351, %r1787;
	setp.gt.s32 	%p27, %r1788, -1;
	selp.b32 	%r352, -2147483648, -1, %p27;
	xor.b32  	%r1819, %r352, %r1788;
	setp.gt.s32 	%p28, %r1789, -1;
	selp.b32 	%r353, -2147483648, -1, %p28;
	xor.b32  	%r1820, %r353, %r1789;
	setp.gt.s32 	%p29, %r1790, -1;
	selp.b32 	%r354, -2147483648, -1, %p29;
	xor.b32  	%r1821, %r354, %r1790;
	setp.gt.s32 	%p30, %r1791, -1;
	selp.b32 	%r355, -2147483648, -1, %p30;
	xor.b32  	%r1822, %r355, %r1791;
	setp.gt.s32 	%p31, %r1792, -1;
	selp.b32 	%r356, -2147483648, -1, %p31;
	xor.b32  	%r1823, %r356, %r1792;
	setp.gt.s32 	%p32, %r1793, -1;
	selp.b32 	%r357, -2147483648, -1, %p32;
	xor.b32  	%r1824, %r357, %r1793;
	setp.gt.s32 	%p33, %r1794, -1;
	selp.b32 	%r358, -2147483648, -1, %p33;
	xor.b32  	%r1825, %r358, %r1794;
	setp.gt.s32 	%p34, %r1795, -1;
	selp.b32 	%r359, -2147483648, -1, %p34;
	xor.b32  	%r1826, %r359, %r1795;
	setp.gt.s32 	%p35, %r1796, -1;
	selp.b32 	%r360, -2147483648, -1, %p35;
	xor.b32  	%r1827, %r360, %r1796;
	setp.gt.s32 	%p36, %r1797, -1;
	selp.b32 	%r361, -2147483648, -1, %p36;
	xor.b32  	%r1828, %r361, %r1797;
	setp.gt.s32 	%p37, %r1798, -1;
	selp.b32 	%r362, -2147483648, -1, %p37;
	xor.b32  	%r1829, %r362, %r1798;
	setp.gt.s32 	%p38, %r1799, -1;
	selp.b32 	%r363, -2147483648, -1, %p38;
	xor.b32  	%r1830, %r363, %r1799;
	mov.b32 	%r364, -1;
	shl.b32 	%r365, %r364, %r299;
	not.b32 	%r97, %r365;
	shl.b32 	%r366, %r2, 10;
	mov.u32 	%r367, _ZZN3cub18CUB_300001_SM_10006detail10radix_sort29DeviceRadixSortOnesweepKernelINS1_5radix10policy_hubIfNS0_8NullTypeEyE10Policy1000ELNS0_9SortOrderE0EfS6_yiiNS1_21identity_decomposer_tEEEvPT5_SC_PT3_PKSD_PT1_PKSH_PT2_PKSL_T4_iiT6_E1s;
	add.s32 	%r98, %r367, %r366;
	setp.gt.s32 	%p39, %r300, 255;
	@%p39 bra 	$L__BB6_53;
	max.s32 	%r368, %r300, 224;
	sub.s32 	%r369, %r368, %r300;
	add.s32 	%r370, %r369, 31;
	shr.u32 	%r371, %r370, 5;
	add.s32 	%r99, %r371, 1;
	and.b32  	%r100, %r99, 15;
	setp.lt.u32 	%p40, %r370, 480;
	mov.u32 	%r1803, %r300;
	@%p40 bra 	$L__BB6_44;
	and.b32  	%r372, %r99, 268435440;
	neg.s32 	%r1801, %r372;
	shl.b32 	%r374, %r300, 2;
	add.s32 	%r375, %r366, %r374;
	add.s32 	%r377, %r375, %r367;
	add.s32 	%r1800, %r377, 1024;
	mov.u32 	%r1803, %r300;
$L__BB6_43:
	.pragma "nounroll";
	mov.b32 	%r378, 0;
	st.shared.u32 	[%r1800+-1024], %r378;
	st.shared.u32 	[%r1800+-896], %r378;
	st.shared.u32 	[%r1800+-768], %r378;
	st.shared.u32 	[%r1800+-640], %r378;
	st.shared.u32 	[%r1800+-512], %r378;
	st.shared.u32 	[%r1800+-384], %r378;
	st.shared.u32 	[%r1800+-256], %r378;
	st.shared.u32 	[%r1800+-128], %r378;
	st.shared.u32 	[%r1800], %r378;
	st.shared.u32 	[%r1800+128], %r378;
	st.shared.u32 	[%r1800+256], %r378;
	st.shared.u32 	[%r1800+384], %r378;
	st.shared.u32 	[%r1800+512], %r378;
	st.shared.u32 	[%r1800+640], %r378;
	st.shared.u32 	[%r1800+768], %r378;
	st.shared.u32 	[%r1800+896], %r378;
	add.s32 	%r1803, %r1803, 512;
	add.s32 	%r1801, %r1801, 16;
	add.s32 	%r1800, %r1800, 2048;
	setp.ne.s32 	%p41, %r1801, 0;
	@%p41 bra 	$L__BB6_43;
$L__BB6_44:
	setp.eq.s32 	%p42, %r100, 0;
	@%p42 bra 	$L__BB6_53;
	and.b32  	%r110, %r99, 7;
	setp.lt.u32 	%p43, %r100, 8;
	@%p43 bra 	$L__BB6_47;
	shl.b32 	%r379, %r1803, 2;
	add.s32 	%r380, %r98, %r379;
	mov.b32 	%r381, 0;
	st.shared.u32 	[%r380], %r381;
	st.shared.u32 	[%r380+128], %r381;
	st.shared.u32 	[%r380+256], %r381;
	st.shared.u32 	[%r380+384], %r381;
	st.shared.u32 	[%r380+512], %r381;
	st.shared.u32 	[%r380+640], %r381;
	st.shared.u32 	[%r380+768], %r381;
	st.shared.u32 	[%r380+896], %r381;
	add.s32 	%r1803, %r1803, 256;
$L__BB6_47:
	setp.eq.s32 	%p44, %r110, 0;
	@%p44 bra 	$L__BB6_53;
	and.b32  	%r113, %r99, 3;
	setp.lt.u32 	%p45, %r110, 4;
	@%p45 bra 	$L__BB6_50;
	shl.b32 	%r382, %r1803, 2;
	add.s32 	%r383, %r98, %r382;
	mov.b32 	%r384, 0;
	st.shared.u32 	[%r383], %r384;
	st.shared.u32 	[%r383+128], %r384;
	st.shared.u32 	[%r383+256], %r384;
	st.shared.u32 	[%r383+384], %r384;
	add.s32 	%r1803, %r1803, 128;
$L__BB6_50:
	setp.eq.s32 	%p46, %r113, 0;
	@%p46 bra 	$L__BB6_53;
	shl.b32 	%r386, %r1803, 2;
	add.s32 	%r387, %r366, %r386;
	add.s32 	%r1807, %r367, %r387;
	neg.s32 	%r1806, %r113;
$L__BB6_52:
	.pragma "nounroll";
	mov.b32 	%r389, 0;
	st.shared.u32 	[%r1807], %r389;
	add.s32 	%r1807, %r1807, 128;
	add.s32 	%r1806, %r1806, 1;
	setp.ne.s32 	%p47, %r1806, 0;
	@%p47 bra 	$L__BB6_52;
$L__BB6_53:
	bar.warp.sync 	-1;
	setp.eq.s32 	%p48, %r1813, 2147483647;
	selp.b32 	%r391, -2147483648, %r1813, %p48;
	shr.u32 	%r392, %r391, %r298;
	and.b32  	%r122, %r392, %r97;
	shl.b32 	%r393, %r122, 2;
	add.s32 	%r394, %r98, %r393;
	atom.shared.add.u32 	%r395, [%r394], 1;
	setp.eq.s32 	%p49, %r1814, 2147483647;
	selp.b32 	%r396, -2147483648, %r1814, %p49;
	shr.u32 	%r397, %r396, %r298;
	and.b32  	%r398, %r397, %r97;
	shl.b32 	%r399, %r398, 2;
	add.s32 	%r400, %r98, %r399;
	atom.shared.add.u32 	%r401, [%r400], 1;
	setp.eq.s32 	%p50, %r1815, 2147483647;
	selp.b32 	%r402, -2147483648, %r1815, %p50;
	shr.u32 	%r403, %r402, %r298;
	and.b32  	%r404, %r403, %r97;
	shl.b32 	%r405, %r404, 2;
	add.s32 	%r406, %r98, %r405;
	atom.shared.add.u32 	%r407, [%r406], 1;
	setp.eq.s32 	%p51, %r1816, 2147483647;
	selp.b32 	%r408, -2147483648, %r1816, %p51;
	shr.u32 	%r409, %r408, %r298;
	and.b32  	%r410, %r409, %r97;
	shl.b32 	%r411, %r410, 2;
	add.s32 	%r412, %r98, %r411;
	atom.shared.add.u32 	%r413, [%r412], 1;
	setp.eq.s32 	%p52, %r1817, 2147483647;
	selp.b32 	%r414, -2147483648, %r1817, %p52;
	shr.u32 	%r415, %r414, %r298;
	and.b32  	%r416, %r415, %r97;
	shl.b32 	%r417, %r416, 2;
	add.s32 	%r418, %r98, %r417;
	atom.shared.add.u32 	%r419, [%r418], 1;
	setp.eq.s32 	%p53, %r1818, 2147483647;
	selp.b32 	%r420, -2147483648, %r1818, %p53;
	shr.u32 	%r421, %r420, %r298;
	and.b32  	%r422, %r421, %r97;
	shl.b32 	%r423, %r422, 2;
	add.s32 	%r424, %r98, %r423;
	atom.shared.add.u32 	%r425, [%r424], 1;
	setp.eq.s32 	%p54, %r1819, 2147483647;
	selp.b32 	%r426, -2147483648, %r1819, %p54;
	shr.u32 	%r427, %r426, %r298;
	and.b32  	%r428, %r427, %r97;
	shl.b32 	%r429, %r428, 2;
	add.s32 	%r430, %r98, %r429;
	atom.shared.add.u32 	%r431, [%r430], 1;
	setp.eq.s32 	%p55, %r1820, 2147483647;
	selp.b32 	%r432, -2147483648, %r1820, %p55;
	shr.u32 	%r433, %r432, %r298;
	and.b32  	%r434, %r433, %r97;
	shl.b32 	%r435, %r434, 2;
	add.s32 	%r436, %r98, %r435;
	atom.shared.add.u32 	%r437, [%r436], 1;
	setp.eq.s32 	%p56, %r1821, 2147483647;
	selp.b32 	%r438, -2147483648, %r1821, %p56;
	shr.u32 	%r439, %r438, %r298;
	and.b32  	%r440, %r439, %r97;
	shl.b32 	%r441, %r440, 2;
	add.s32 	%r442, %r98, %r441;
	atom.shared.add.u32 	%r443, [%r442], 1;
	setp.eq.s32 	%p57, %r1822, 2147483647;
	selp.b32 	%r444, -2147483648, %r1822, %p57;
	shr.u32 	%r445, %r444, %r298;
	and.b32  	%r446, %r445, %r97;
	shl.b32 	%r447, %r446, 2;
	add.s32 	%r448, %r98, %r447;
	atom.shared.add.u32 	%r449, [%r448], 1;
	setp.eq.s32 	%p58, %r1823, 2147483647;
	selp.b32 	%r450, -2147483648, %r1823, %p58;
	shr.u32 	%r451, %r450, %r298;
	and.b32  	%r452, %r451, %r97;
	shl.b32 	%r453, %r452, 2;
	add.s32 	%r454, %r98, %r453;
	atom.shared.add.u32 	%r455, [%r454], 1;
	setp.eq.s32 	%p59, %r1824, 2147483647;
	selp.b32 	%r456, -2147483648, %r1824, %p59;
	shr.u32 	%r457, %r456, %r298;
	and.b32  	%r458, %r457, %r97;
	shl.b32 	%r459, %r458, 2;
	add.s32 	%r460, %r98, %r459;
	atom.shared.add.u32 	%r461, [%r460], 1;
	setp.eq.s32 	%p60, %r1825, 2147483647;
	selp.b32 	%r462, -2147483648, %r1825, %p60;
	shr.u32 	%r463, %r462, %r298;
	and.b32  	%r464, %r463, %r97;
	shl.b32 	%r465, %r464, 2;
	add.s32 	%r466, %r98, %r465;
	atom.shared.add.u32 	%r467, [%r466], 1;
	setp.eq.s32 	%p61, %r1826, 2147483647;
	selp.b32 	%r468, -2147483648, %r1826, %p61;
	shr.u32 	%r469, %r468, %r298;
	and.b32  	%r470, %r469, %r97;
	shl.b32 	%r471, %r470, 2;
	add.s32 	%r472, %r98, %r471;
	atom.shared.add.u32 	%r473, [%r472], 1;
	setp.eq.s32 	%p62, %r1827, 2147483647;
	selp.b32 	%r474, -2147483648, %r1827, %p62;
	shr.u32 	%r475, %r474, %r298;
	and.b32  	%r476, %r475, %r97;
	shl.b32 	%r477, %r476, 2;
	add.s32 	%r478, %r98, %r477;
	atom.shared.add.u32 	%r479, [%r478], 1;
	setp.eq.s32 	%p63, %r1828, 2147483647;
	selp.b32 	%r480, -2147483648, %r1828, %p63;
	shr.u32 	%r481, %r480, %r298;
	and.b32  	%r482, %r481, %r97;
	shl.b32 	%r483, %r482, 2;
	add.s32 	%r484, %r98, %r483;
	atom.shared.add.u32 	%r485, [%r484], 1;
	setp.eq.s32 	%p64, %r1829, 2147483647;
	selp.b32 	%r486, -2147483648, %r1829, %p64;
	shr.u32 	%r487, %r486, %r298;
	and.b32  	%r488, %r487, %r97;
	shl.b32 	%r489, %r488, 2;
	add.s32 	%r490, %r98, %r489;
	atom.shared.add.u32 	%r491, [%r490], 1;
	setp.eq.s32 	%p65, %r1830, 2147483647;
	selp.b32 	%r492, -2147483648, %r1830, %p65;
	shr.u32 	%r493, %r492, %r298;
	and.b32  	%r494, %r493, %r97;
	shl.b32 	%r495, %r494, 2;
	add.s32 	%r496, %r98, %r495;
	atom.shared.add.u32 	%r497, [%r496], 1;
	bar.sync 	0;
	setp.gt.u32 	%p66, %r1, 255;
	shl.b32 	%r498, %r1, 2;
	mov.u32 	%r499, _ZZN3cub18CUB_300001_SM_10006detail10radix_sort29DeviceRadixSortOnesweepKernelINS1_5radix10policy_hubIfNS0_8NullTypeEyE10Policy1000ELNS0_9SortOrderE0EfS6_yiiNS1_21identity_decomposer_tEEEvPT5_SC_PT3_PKSD_PT1_PKSH_PT2_PKSL_T4_iiT6_E1s;
	add.s32 	%r123, %r499, %r498;
	mov.b32 	%r1808, 0;
	@%p66 bra 	$L__BB6_55;
	ld.shared.u32 	%r500, [%r123];
	mov.b32 	%r501, 0;
	st.shared.u32 	[%r123], %r501;
	ld.shared.u32 	%r502, [%r123+1024];
	st.shared.u32 	[%r123+1024], %r500;
	add.s32 	%r503, %r502, %r500;
	ld.shared.u32 	%r504, [%r123+2048];
	st.shared.u32 	[%r123+2048], %r503;
	add.s32 	%r505, %r504, %r503;
	ld.shared.u32 	%r506, [%r123+3072];
	st.shared.u32 	[%r123+3072], %r505;
	add.s32 	%r507, %r506, %r505;
	ld.shared.u32 	%r508, [%r123+4096];
	st.shared.u32 	[%r123+4096], %r507;
	add.s32 	%r509, %r508, %r507;
	ld.shared.u32 	%r510, [%r123+5120];
	st.shared.u32 	[%r123+5120], %r509;
	add.s32 	%r511, %r510, %r509;
	ld.shared.u32 	%r512, [%r123+6144];
	st.shared.u32 	[%r123+6144], %r511;
	add.s32 	%r513, %r512, %r511;
	ld.shared.u32 	%r514, [%r123+7168];
	st.shared.u32 	[%r123+7168], %r513;
	add.s32 	%r515, %r514, %r513;
	ld.shared.u32 	%r516, [%r123+8192];
	st.shared.u32 	[%r123+8192], %r515;
	add.s32 	%r517, %r516, %r515;
	ld.shared.u32 	%r518, [%r123+9216];
	st.shared.u32 	[%r123+9216], %r517;
	add.s32 	%r519, %r518, %r517;
	ld.shared.u32 	%r520, [%r123+10240];
	st.shared.u32 	[%r123+10240], %r519;
	add.s32 	%r521, %r520, %r519;
	ld.shared.u32 	%r522, [%r123+11264];
	st.shared.u32 	[%r123+11264], %r521;
	add.s32 	%r1808, %r522, %r521;
$L__BB6_55:
	shl.b32 	%r523, %r4, 8;
	add.s32 	%r524, %r523, %r1;
	mul.wide.s32 	%rd34, %r524, 4;
	add.s64 	%rd6, %rd2, %rd34;
	@%p66 bra 	$L__BB6_57;
	or.b32  	%r525, %r1808, 1073741824;
	st.volatile.global.u32 	[%rd6], %r525;
$L__BB6_57:
	ld.param.u64 	%rd226, [_ZN3cub18CUB_300001_SM_10006detail10radix_sort29DeviceRadixSortOnesweepKernelINS1_5radix10policy_hubIfNS0_8NullTypeEyE10Policy1000ELNS0_9SortOrderE0EfS6_yiiNS1_21identity_decomposer_tEEEvPT5_SC_PT3_PKSD_PT1_PKSH_PT2_PKSL_T4_iiT6__param_3];
	setp.lt.u32 	%p68, %r1, 256;
	setp.eq.s32 	%p69, %r1808, 6912;
	and.pred  	%p70, %p68, %p69;
	selp.u32 	%r526, 1, 0, %p70;
	{ 
	.reg .pred 	%p1; 
	.reg .pred 	%p2; 
	setp.ne.u32 	%p1, %r526, 0; 
	bar.red.or.pred 	%p2, 0, %p1; 
	selp.u32 	%r527, 1, 0, %p2; 
	}
	setp.eq.s32 	%p71, %r527, 0;
	cvt.u64.u32 	%rd7, %r1;
	cvta.to.global.u64 	%rd35, %rd226;
	mul.wide.u32 	%rd36, %r1, 8;
	add.s64 	%rd8, %rd35, %rd36;
	@%p71 bra 	$L__BB6_107;
	setp.gt.u32 	%p73, %r1, %r122;
	selp.b32 	%r126, 6912, 0, %p73;
	shl.b32 	%r528, %r1, 3;
	mov.u32 	%r529, _ZZN3cub18CUB_300001_SM_10006detail10radix_sort29DeviceRadixSortOnesweepKernelINS1_5radix10policy_hubIfNS0_8NullTypeEyE10Policy1000ELNS0_9SortOrderE0EfS6_yiiNS1_21identity_decomposer_tEEEvPT5_SC_PT3_PKSD_PT1_PKSH_PT2_PKSL_T4_iiT6_E1s;
	add.s32 	%r530, %r529, %r528;
	add.s32 	%r127, %r530, 27648;
	@%p66 bra 	$L__BB6_66;
	ld.global.u64 	%rd37, [%rd8];
	cvt.u64.u32 	%rd38, %r126;
	sub.s64 	%rd228, %rd37, %rd38;
	st.shared.u64 	[%r127], %rd228;
	setp.lt.s32 	%p74, %r4, 1;
	mov.u32 	%r1812, %r1808;
	@%p74 bra 	$L__BB6_65;
	mov.b32 	%r1810, -1;
	mov.u32 	%r1809, %r4;
	mov.u32 	%r1812, %r1808;
$L__BB6_61:
	add.s32 	%r131, %r1809, -1;
	shl.b32 	%r532, %r131, 8;
	add.s32 	%r533, %r532, %r1;
	mul.wide.s32 	%rd39, %r533, 4;
	add.s64 	%rd10, %rd2, %rd39;
$L__BB6_62:
	membar.cta;
	ld.volatile.global.u32 	%r132, [%rd10];
	setp.eq.s32 	%p75, %r132, 0;
	@%p75 bra 	$L__BB6_62;
	and.b32  	%r534, %r132, 1073741823;
	add.s32 	%r1812, %r534, %r1812;
	setp.gt.s32 	%p76, %r132, -1;
	vote.sync.ballot.b32 	%r1810, %p76, %r1810;
	setp.gt.u32 	%p78, %r1809, 1;
	and.pred  	%p79, %p76, %p78;
	mov.u32 	%r1809, %r131;
	@%p79 bra 	$L__BB6_61;
	ld.shared.u64 	%rd228, [%r127];
$L__BB6_65:
	or.b32  	%r535, %r1812, -2147483648;
	st.volatile.global.u32 	[%rd6], %r535;
	sub.s32 	%r536, %r1812, %r1808;
	cvt.s64.s32 	%rd40, %r536;
	add.s64 	%rd41, %rd228, %rd40;
	st.shared.u64 	[%r127], %rd41;
$L__BB6_66:
	ld.param.u32 	%r1759, [_ZN3cub18CUB_300001_SM_10006detail10radix_sort29DeviceRadixSortOnesweepKernelINS1_5radix10policy_hubIfNS0_8NullTypeEyE10Policy1000ELNS0_9SortOrderE0EfS6_yiiNS1_21identity_decomposer_tEEEvPT5_SC_PT3_PKSD_PT1_PKSH_PT2_PKSL_T4_iiT6__param_8];
	ld.param.u64 	%rd222, [_ZN3cub18CUB_300001_SM_10006detail10radix_sort29DeviceRadixSortOnesweepKernelINS1_5radix10policy_hubIfNS0_8NullTypeEyE10Policy1000ELNS0_9SortOrderE0EfS6_yiiNS1_21identity_decomposer_tEEEvPT5_SC_PT3_PKSD_PT1_PKSH_PT2_PKSL_T4_iiT6__param_2];
	setp.lt.s32 	%p81, %r5, %r1759;
	setp.eq.s64 	%p82, %rd222, 0;
	or.pred  	%p83, %p82, %p81;
	or.pred  	%p84, %p66, %p83;
	@%p84 bra 	$L__BB6_68;
	ld.param.u64 	%rd223, [_ZN3cub18CUB_300001_SM_10006detail10radix_sort29DeviceRadixSortOnesweepKernelINS1_5radix10policy_hubIfNS0_8NullTypeEyE10Policy1000ELNS0_9SortOrderE0EfS6_yiiNS1_21identity_decomposer_tEEEvPT5_SC_PT3_PKSD_PT1_PKSH_PT2_PKSL_T4_iiT6__param_2];
	ld.shared.u64 	%rd42, [%r127];
	cvt.u64.u32 	%rd43, %r126;
	cvt.s64.s32 	%rd44, %r1808;
	add.s64 	%rd45, %rd43, %rd44;
	add.s64 	%rd46, %rd45, %rd42;
	cvta.to.global.u64 	%rd47, %rd223;
	shl.b64 	%rd48, %rd7, 3;
	add.s64 	%rd49, %rd47, %rd48;
	st.global.u64 	[%rd49], %rd46;
$L__BB6_68:
	ld.param.u32 	%r1760, [_ZN3cub18CUB_300001_SM_10006detail10radix_sort29DeviceRadixSortOnesweepKernelINS1_5radix10policy_hubIfNS0_8NullTypeEyE10Policy1000ELNS0_9SortOrderE0EfS6_yiiNS1_21identity_decomposer_tEEEvPT5_SC_PT3_PKSD_PT1_PKSH_PT2_PKSL_T4_iiT6__param_8];
	setp.gt.s32 	%p85, %r5, %r1760;
	bar.sync 	0;
	shl.b32 	%r537, %r122, 3;
	mov.u32 	%r538, _ZZN3cub18CUB_300001_SM_10006detail10radix_sort29DeviceRadixSortOnesweepKernelINS1_5radix10policy_hubIfNS0_8NullTypeEyE10Policy1000ELNS0_9SortOrderE0EfS6_yiiNS1_21identity_decomposer_tEEEvPT5_SC_PT3_PKSD_PT1_PKSH_PT2_PKSL_T4_iiT6_E1s;
	add.s32 	%r539, %r538, %r537;
	ld.shared.u64 	%rd13, [%r539+27648];
	setp.gt.s32 	%p86, %r1813, -1;
	selp.b32 	%r540, -1, -2147483648, %p86;
	xor.b32  	%r1813, %r540, %r1813;
	setp.gt.s32 	%p87, %r1814, -1;
	selp.b32 	%r541, -1, -2147483648, %p87;
	xor.b32  	%r1814, %r541, %r1814;
	setp.gt.s32 	%p88, %r1815, -1;
	selp.b32 	%r542, -1, -2147483648, %p88;
	xor.b32  	%r1815, %r542, %r1815;
	setp.gt.s32 	%p89, %r1816, -1;
	selp.b32 	%r543, -1, -2147483648, %p89;
	xor.b32  	%r1816, %r543, %r1816;
	setp.gt.s32 	%p90, %r1817, -1;
	selp.b32 	%r544, -1, -2147483648, %p90;
	xor.b32  	%r1817, %r544, %r1817;
	setp.gt.s32 	%p91, %r1818, -1;
	selp.b32 	%r545, -1, -2147483648, %p91;
	xor.b32  	%r1818, %r545, %r1818;
	setp.gt.s32 	%p92, %r1819, -1;
	selp.b32 	%r546, -1, -2147483648, %p92;
	xor.b32  	%r1819, %r546, %r1819;
	setp.gt.s32 	%p93, %r1820, -1;
	selp.b32 	%r547, -1, -2147483648, %p93;
	xor.b32  	%r1820, %r547, %r1820;
	setp.gt.s32 	%p94, %r1821, -1;
	selp.b32 	%r548, -1, -2147483648, %p94;
	xor.b32  	%r1821, %r548, %r1821;
	setp.gt.s32 	%p95, %r1822, -1;
	selp.b32 	%r549, -1, -2147483648, %p95;
	xor.b32  	%r1822, %r549, %r1822;
	setp.gt.s32 	%p96, %r1823, -1;
	selp.b32 	%r550, -1, -2147483648, %p96;
	xor.b32  	%r1823, %r550, %r1823;
	setp.gt.s32 	%p97, %r1824, -1;
	selp.b32 	%r551, -1, -2147483648, %p97;
	xor.b32  	%r1824, %r551, %r1824;
	setp.gt.s32 	%p98, %r1825, -1;
	selp.b32 	%r552, -1, -2147483648, %p98;
	xor.b32  	%r1825, %r552, %r1825;
	setp.gt.s32 	%p99, %r1826, -1;
	selp.b32 	%r553, -1, -2147483648, %p99;
	xor.b32  	%r1826, %r553, %r1826;
	setp.gt.s32 	%p100, %r1827, -1;
	selp.b32 	%r554, -1, -2147483648, %p100;
	xor.b32  	%r1827, %r554, %r1827;
	setp.gt.s32 	%p101, %r1828, -1;
	selp.b32 	%r555, -1, -2147483648, %p101;
	xor.b32  	%r1828, %r555, %r1828;
	setp.gt.s32 	%p102, %r1829, -1;
	selp.b32 	%r556, -1, -2147483648, %p102;
	xor.b32  	%r1829, %r556, %r1829;
	setp.gt.s32 	%p103, %r1830, -1;
	selp.b32 	%r557, -1, -2147483648, %p103;
	xor.b32  	%r1830, %r557, %r1830;
	@%p85 bra 	$L__BB6_70;
	and.b32  	%r558, %r1, 31;
	and.b32  	%r559, %r1, 992;
	mul.lo.s32 	%r560, %r559, 18;
	or.b32  	%r561, %r560, %r558;
	cvt.u64.u32 	%rd50, %r561;
	add.s64 	%rd51, %rd13, %rd50;
	shl.b64 	%rd52, %rd51, 2;
	add.s64 	%rd53, %rd1, %rd52;
	st.global.u32 	[%rd53], %r1813;
	st.global.u32 	[%rd53+128], %r1814;
	st.global.u32 	[%rd53+256], %r1815;
	st.global.u32 	[%rd53+384], %r1816;
	st.global.u32 	[%rd53+512], %r1817;
	st.global.u32 	[%rd53+640], %r1818;
	st.global.u32 	[%rd53+768], %r1819;
	st.global.u32 	[%rd53+896], %r1820;
	st.global.u32 	[%rd53+1024], %r1821;
	st.global.u32 	[%rd53+1152], %r1822;
	st.global.u32 	[%rd53+1280], %r1823;
	st.global.u32 	[%rd53+1408], %r1824;
	st.global.u32 	[%rd53+1536], %r1825;
	st.global.u32 	[%rd53+1664], %r1826;
	st.global.u32 	[%rd53+1792], %r1827;
	st.global.u32 	[%rd53+1920], %r1828;
	st.global.u32 	[%rd53+2048], %r1829;
	st.global.u32 	[%rd53+2176], %r1830;
	bra.uni 	$L__BB6_106;
$L__BB6_70:
	ld.param.u32 	%r1761, [_ZN3cub18CUB_300001_SM_10006detail10radix_sort29DeviceRadixSortOnesweepKernelINS1_5radix10policy_hubIfNS0_8NullTypeEyE10Policy1000ELNS0_9SortOrderE0EfS6_yiiNS1_21identity_decomposer_tEEEvPT5_SC_PT3_PKSD_PT1_PKSH_PT2_PKSL_T4_iiT6__param_8];
	mad.lo.s32 	%r154, %r4, -6912, %r1761;
	and.b32  	%r562, %r1, 31;
	and.b32  	%r563, %r1, 992;
	mul.lo.s32 	%r564, %r563, 18;
	or.b32  	%r155, %r564, %r562;
	setp.ge.s32 	%p104, %r155, %r154;
	cvt.u64.u32 	%rd54, %r155;
	add.s64 	%rd55, %rd13, %rd54;
	shl.b64 	%rd56, %rd55, 2;
	add.s64 	%rd14, %rd1, %rd56;
	@%p104 bra 	$L__BB6_72;
	st.global.u32 	[%rd14], %r1813;
$L__BB6_72:
	add.s32 	%r565, %r155, 32;
	setp.ge.s32 	%p105, %r565, %r154;
	@%p105 bra 	$L__BB6_74;
	st.global.u32 	[%rd14+128], %r1814;
$L__BB6_74:
	add.s32 	%r566, %r155, 64;
	setp.ge.s32 	%p106, %r566, %r154;
	@%p106 bra 	$L__BB6_76;
	st.global.u32 	[%rd14+256], %r1815;
$L__BB6_76:
	add.s32 	%r567, %r155, 96;
	setp.ge.s32 	%p107, %r567, %r154;
	@%p107 bra 	$L__BB6_78;
	st.global.u32 	[%rd14+384], %r1816;
$L__BB6_78:
	add.s32 	%r568, %r155, 128;
	setp.ge.s32 	%p108, %r568, %r154;
	@%p108 bra 	$L__BB6_80;
	st.global.u32 	[%rd14+512], %r1817;
$L__BB6_80:
	add.s32 	%r569, %r155, 160;
	setp.ge.s32 	%p109, %r569, %r154;
	@%p109 bra 	$L__BB6_82;
	st.global.u32 	[%rd14+640], %r1818;
$L__BB6_82:
	add.s32 	%r570, %r155, 192;
	setp.ge.s32 	%p110, %r570, %r154;
	@%p110 bra 	$L__BB6_84;
	st.global.u32 	[%rd14+768], %r1819;
$L__BB6_84:
	add.s32 	%r571, %r155, 224;
	setp.ge.s32 	%p111, %r571, %r154;
	@%p111 bra 	$L__BB6_86;
	st.global.u32 	[%rd14+896], %r1820;
$L__BB6_86:
	add.s32 	%r572, %r155, 256;
	setp.ge.s32 	%p112, %r572, %r154;
	@%p112 bra 	$L__BB6_88;
	st.global.u32 	[%rd14+1024], %r1821;
$L__BB6_88:
	add.s32 	%r573, %r155, 288;
	setp.ge.s32 	%p113, %r573, %r154;
	@%p113 bra 	$L__BB6_90;
	st.global.u32 	[%rd14+1152], %r1822;
$L__BB6_90:
	add.s32 	%r574, %r155, 320;
	setp.ge.s32 	%p114, %r574, %r154;
	@%p114 bra 	$L__BB6_92;
	st.global.u32 	[%rd14+1280], %r1823;
$L__BB6_92:
	add.s32 	%r575, %r155, 352;
	setp.ge.s32 	%p115, %r575, %r154;
	@%p115 bra 	$L__BB6_94;
	st.global.u32 	[%rd14+1408], %r1824;
$L__BB6_94:
	add.s32 	%r576, %r155, 384;
	setp.ge.s32 	%p116, %r576, %r154;
	@%p116 bra 	$L__BB6_96;
	st.global.u32 	[%rd14+1536], %r1825;
$L__BB6_96:
	add.s32 	%r577, %r155, 416;
	setp.ge.s32 	%p117, %r577, %r154;
	@%p117 bra 	$L__BB6_98;
	st.global.u32 	[%rd14+1664], %r1826;
$L__BB6_98:
	add.s32 	%r578, %r155, 448;
	setp.ge.s32 	%p118, %r578, %r154;
	@%p118 bra 	$L__BB6_100;
	st.global.u32 	[%rd14+1792], %r1827;
$L__BB6_100:
	add.s32 	%r579, %r155, 480;
	setp.ge.s32 	%p119, %r579, %r154;
	@%p119 bra 	$L__BB6_102;
	st.global.u32 	[%rd14+1920], %r1828;
$L__BB6_102:
	add.s32 	%r580, %r155, 512;
	setp.ge.s32 	%p120, %r580, %r154;
	@%p120 bra 	$L__BB6_104;
	st.global.u32 	[%rd14+2048], %r1829;
$L__BB6_104:
	add.s32 	%r581, %r155, 544;
	setp.ge.s32 	%p121, %r581, %r154;
	@%p121 bra 	$L__BB6_106;
	st.global.u32 	[%rd14+2176], %r1830;
$L__BB6_106:
	// begin inline asm
	exit;
	// end inline asm
$L__BB6_107:
	mul.hi.u32 	%r582, %r1, 357913942;
	add.s32 	%r583, %r582, %r1;
	shl.b32 	%r584, %r583, 2;
	mov.u32 	%r585, _ZZN3cub18CUB_300001_SM_10006detail10radix_sort29DeviceRadixSortOnesweepKernelINS1_5radix10policy_hubIfNS0_8NullTypeEyE10Policy1000ELNS0_9SortOrderE0EfS6_yiiNS1_21identity_decomposer_tEEEvPT5_SC_PT3_PKSD_PT1_PKSH_PT2_PKSL_T4_iiT6_E1s;
	add.s32 	%r586, %r585, %r584;
	add.s32 	%r174, %r586, 13328;
	st.shared.u32 	[%r586+13328], %r1808;
	bar.sync 	0;
	setp.gt.u32 	%p122, %r1, 31;
	@%p122 bra 	$L__BB6_109;
	mov.u32 	%r617, _ZZN3cub18CUB_300001_SM_10006detail10radix_sort29DeviceRadixSortOnesweepKernelINS1_5radix10policy_hubIfNS0_8NullTypeEyE10Policy1000ELNS0_9SortOrderE0EfS6_yiiNS1_21identity_decomposer_tEEEvPT5_SC_PT3_PKSD_PT1_PKSH_PT2_PKSL_T4_iiT6_E1s;
	mad.lo.s32 	%r618, %r1, 52, %r617;
	ld.shared.u32 	%r619, [%r618+13328];
	ld.shared.u32 	%r620, [%r618+13332];
	ld.shared.u32 	%r621, [%r618+13336];
	ld.shared.u32 	%r622, [%r618+13340];
	ld.shared.u32 	%r623, [%r618+13344];
	ld.shared.u32 	%r624, [%r618+13348];
	ld.shared.u32 	%r625, [%r618+13352];
	ld.shared.u32 	%r626, [%r618+13356];
	ld.shared.u32 	%r627, [%r618+13360];
	ld.shared.u32 	%r628, [%r618+13364];
	ld.shared.u32 	%r629, [%r618+13368];
	ld.shared.u32 	%r630, [%r618+13372];
	add.s32 	%r631, %r620, %r619;
	add.s32 	%r632, %r631, %r621;
	add.s32 	%r633, %r632, %r622;
	add.s32 	%r634, %r633, %r623;
	add.s32 	%r635, %r634, %r624;
	add.s32 	%r636, %r635, %r625;
	add.s32 	%r637, %r636, %r626;
	add.s32 	%r638, %r637, %r627;
	add.s32 	%r639, %r638, %r628;
	add.s32 	%r640, %r639, %r629;
	add.s32 	%r591, %r640, %r630;
	mov.b32 	%r589, 1;
	mov.b32 	%r614, 0;
	mov.b32 	%r616, -1;
	// begin inline asm
	{  .reg .s32 r0;  .reg .pred p;  shfl.sync.up.b32 r0|p, %r591, %r589, %r614, %r616;  @p add.s32 r0, r0, %r591;  mov.s32 %r587, r0;}
	// end inline asm
	mov.b32 	%r595, 2;
	// begin inline asm
	{  .reg .s32 r0;  .reg .pred p;  shfl.sync.up.b32 r0|p, %r587, %r595, %r614, %r616;  @p add.s32 r0, r0, %r587;  mov.s32 %r593, r0;}
	// end inline asm
	mov.b32 	%r601, 4;
	// begin inline asm
	{  .reg .s32 r0;  .reg .pred p;  shfl.sync.up.b32 r0|p, %r593, %r601, %r614, %r616;  @p add.s32 r0, r0, %r593;  mov.s32 %r599, r0;}
	// end inline asm
	mov.b32 	%r607, 8;
	// begin inline asm
	{  .reg .s32 r0;  .reg .pred p;  shfl.sync.up.b32 r0|p, %r599, %r607, %r614, %r616;  @p add.s32 r0, r0, %r599;  mov.s32 %r605, r0;}
	// end inline asm
	mov.b32 	%r613, 16;
	// begin inline asm
	{  .reg .s32 r0;  .reg .pred p;  shfl.sync.up.b32 r0|p, %r605, %r613, %r614, %r616;  @p add.s32 r0, r0, %r605;  mov.s32 %r611, r0;}
	// end inline asm
	sub.s32 	%r641, %r611, %r591;
	add.s32 	%r642, %r619, %r641;
	add.s32 	%r643, %r620, %r642;
	add.s32 	%r644, %r621, %r643;
	add.s32 	%r645, %r622, %r644;
	add.s32 	%r646, %r623, %r645;
	add.s32 	%r647, %r624, %r646;
	add.s32 	%r648, %r625, %r647;
	add.s32 	%r649, %r626, %r648;
	add.s32 	%r650, %r627, %r649;
	add.s32 	%r651, %r628, %r650;
	add.s32 	%r652, %r629, %r651;
	st.shared.u32 	[%r618+13328], %r641;
	st.shared.u32 	[%r618+13332], %r642;
	st.shared.u32 	[%r618+13336], %r643;
	st.shared.u32 	[%r618+13340], %r644;
	st.shared.u32 	[%r618+13344], %r645;
	st.shared.u32 	[%r618+13348], %r646;
	st.shared.u32 	[%r618+13352], %r647;
	st.shared.u32 	[%r618+13356], %r648;
	st.shared.u32 	[%r618+13360], %r649;
	st.shared.u32 	[%r618+13364], %r650;
	st.shared.u32 	[%r618+13368], %r651;
	st.shared.u32 	[%r618+13372], %r652;
$L__BB6_109:
	setp.gt.u32 	%p123, %r1, 255;
	bar.sync 	0;
	ld.shared.u32 	%r175, [%r174];
	@%p123 bra 	$L__BB6_111;
	shl.b32 	%r653, %r1, 2;
	mov.u32 	%r654, _ZZN3cub18CUB_300001_SM_10006detail10radix_sort29DeviceRadixSortOnesweepKernelINS1_5radix10policy_hubIfNS0_8NullTypeEyE10Policy1000ELNS0_9SortOrderE0EfS6_yiiNS1_21identity_decomposer_tEEEvPT5_SC_PT3_PKSD_PT1_PKSH_PT2_PKSL_T4_iiT6_E1s;
	add.s32 	%r655, %r654, %r653;
	ld.shared.u32 	%r656, [%r655];
	add.s32 	%r657, %r656, %r175;
	st.shared.u32 	[%r655], %r657;
	ld.shared.u32 	%r658, [%r655+1024];
	add.s32 	%r659, %r658, %r175;
	st.shared.u32 	[%r655+1024], %r659;
	ld.shared.u32 	%r660, [%r655+2048];
	add.s32 	%r661, %r660, %r175;
	st.shared.u32 	[%r655+2048], %r661;
	ld.shared.u32 	%r662, [%r655+3072];
	add.s32 	%r663, %r662, %r175;
	st.shared.u32 	[%r655+3072], %r663;
	ld.shared.u32 	%r664, [%r655+4096];
	add.s32 	%r665, %r664, %r175;
	st.shared.u32 	[%r655+4096], %r665;
	ld.shared.u32 	%r666, [%r655+5120];
	add.s32 	%r667, %r666, %r175;
	st.shared.u32 	[%r655+5120], %r667;
	ld.shared.u32 	%r668, [%r655+6144];
	add.s32 	%r669, %r668, %r175;
	st.shared.u32 	[%r655+6144], %r669;
	ld.shared.u32 	%r670, [%r655+7168];
	add.s32 	%r671, %r670, %r175;
	st.shared.u32 	[%r655+7168], %r671;
	ld.shared.u32 	%r672, [%r655+8192];
	add.s32 	%r673, %r672, %r175;
	st.shared.u32 	[%r655+8192], %r673;
	ld.shared.u32 	%r674, [%r655+9216];
	add.s32 	%r675, %r674, %r175;
	st.shared.u32 	[%r655+9216], %r675;
	ld.shared.u32 	%r676, [%r655+10240];
	add.s32 	%r677, %r676, %r175;
	st.shared.u32 	[%r655+10240], %r677;
	ld.shared.u32 	%r678, [%r655+11264];
	add.s32 	%r679, %r678, %r175;
	st.shared.u32 	[%r655+11264], %r679;
$L__BB6_111:
	bar.sync 	0;
	// begin inline asm
	mov.u32 %r680, %lanemask_le;
	// end inline asm
	setp.eq.s32 	%p124, %r1813, 2147483647;
	selp.b32 	%r706, -2147483648, %r1813, %p124;
	shr.u32 	%r707, %r706, %r298;
	and.b32  	%r703, %r707, %r97;
	mov.b32 	%r683, 1;
	// begin inline asm
	{
    .reg .pred p;
    and.b32 %r681, %r703, %r683;    setp.ne.u32 p, %r681, 0;
    vote.ballot.sync.b32 %r681, p, 0xffffffff;
    @!p not.b32 %r681, %r681;
}

	// end inline asm
	mov.b32 	%r686, 2;
	// begin inline asm
	{
    .reg .pred p;
    and.b32 %r684, %r703, %r686;    setp.ne.u32 p, %r684, 0;
    vote.ballot.sync.b32 %r684, p, 0xffffffff;
    @!p not.b32 %r684, %r684;
}

	// end inline asm
	and.b32  	%r708, %r684, %r681;
	mov.b32 	%r689, 4;
	// begin inline asm
	{
    .reg .pred p;
    and.b32 %r687, %r703, %r689;    setp.ne.u32 p, %r687, 0;
    vote.ballot.sync.b32 %r687, p, 0xffffffff;
    @!p not.b32 %r687, %r687;
}

	// end inline asm
	and.b32  	%r709, %r687, %r708;
	mov.b32 	%r692, 8;
	// begin inline asm
	{
    .reg .pred p;
    and.b32 %r690, %r703, %r692;    setp.ne.u32 p, %r690, 0;
    vote.ballot.sync.b32 %r690, p, 0xffffffff;
    @!p not.b32 %r690, %r690;
}

	// end inline asm
	and.b32  	%r710, %r690, %r709;
	mov.b32 	%r695, 16;
	// begin inline asm
	{
    .reg .pred p;
    and.b32 %r693, %r703, %r695;    setp.ne.u32 p, %r693, 0;
    vote.ballot.sync.b32 %r693, p, 0xffffffff;
    @!p not.b32 %r693, %r693;
}

	// end inline asm
	and.b32  	%r711, %r693, %r710;
	mov.b32 	%r698, 32;
	// begin inline asm
	{
    .reg .pred p;
    and.b32 %r696, %r703, %r698;    setp.ne.u32 p, %r696, 0;
    vote.ballot.sync.b32 %r696, p, 0xffffffff;
    @!p not.b32 %r696, %r696;
}

	// end inline asm
	and.b32  	%r712, %r696, %r711;
	mov.b32 	%r701, 64;
	// begin inline asm
	{
    .reg .pred p;
    and.b32 %r699, %r703, %r701;    setp.ne.u32 p, %r699, 0;
    vote.ballot.sync.b32 %r699, p, 0xffffffff;
    @!p not.b32 %r699, %r699;
}

	// end inline asm
	and.b32  	%r713, %r699, %r712;
	mov.b32 	%r704, 128;
	// begin inline asm
	{
    .reg .pred p;
    and.b32 %r702, %r703, %r704;    setp.ne.u32 p, %r702, 0;
    vote.ballot.sync.b32 %r702, p, 0xffffffff;
    @!p not.b32 %r702, %r702;
}

	// end inline asm
	and.b32  	%r714, %r702, %r713;
	clz.b32 	%r715, %r714;
	sub.s32 	%r178, 31, %r715;
	and.b32  	%r716, %r680, %r714;
	popc.b32 	%r179, %r716;
	setp.ne.s32 	%p125, %r300, %r178;
	mov.b32 	%r1831, 0;
	@%p125 bra 	$L__BB6_113;
	shl.b32 	%r717, %r703, 2;
	add.s32 	%r718, %r98, %r717;
	atom.shared.add.u32 	%r1831, [%r718], %r179;
$L__BB6_113:
	shfl.sync.idx.b32	%r744|%p126, %r1831, %r178, 31, -1;
	add.s32 	%r182, %r179, %r744;
	setp.eq.s32 	%p127, %r1814, 2147483647;
	selp.b32 	%r745, -2147483648, %r1814, %p127;
	shr.u32 	%r746, %r745, %r298;
	and.b32  	%r741, %r746, %r97;
	mov.b32 	%r721, 1;
	// begin inline asm
	{
    .reg .pred p;
    and.b32 %r719, %r741, %r721;    setp.ne.u32 p, %r719, 0;
    vote.ballot.sync.b32 %r719, p, 0xffffffff;
    @!p not.b32 %r719, %r719;
}

	// end inline asm
	mov.b32 	%r724, 2;
	// begin inline asm
	{
    .reg .pred p;
    and.b32 %r722, %r741, %r724;    setp.ne.u32 p, %r722, 0;
    vote.ballot.sync.b32 %r722, p, 0xffffffff;
    @!p not.b32 %r722, %r722;
}

	// end inline asm
	and.b32  	%r747, %r722, %r719;
	mov.b32 	%r727, 4;
	// begin inline asm
	{
    .reg .pred p;
    and.b32 %r725, %r741, %r727;    setp.ne.u32 p, %r725, 0;
    vote.ballot.sync.b32 %r725, p, 0xffffffff;
    @!p not.b32 %r725, %r725;
}

	// end inline asm
	and.b32  	%r748, %r725, %r747;
	mov.b32 	%r730, 8;
	// begin inline asm
	{
    .reg .pred p;
    and.b32 %r728, %r741, %r730;    setp.ne.u32 p, %r728, 0;
    vote.ballot.sync.b32 %r728, p, 0xffffffff;
    @!p not.b32 %r728, %r728;
}

	// end inline asm
	and.b32  	%r749, %r728, %r748;
	mov.b32 	%r733, 16;
	// begin inline asm
	{
    .reg .pred p;
    and.b32 %r731, %r741, %r733;    setp.ne.u32 p, %r731, 0;
    vote.ballot.sync.b32 %r731, p, 0xffffffff;
    @!p not.b32 %r731, %r731;
}

	// end inline asm
	and.b32  	%r750, %r731, %r749;
	mov.b32 	%r736, 32;
	// begin inline asm
	{
    .reg .pred p;
    and.b32 %r734, %r741, %r736;    setp.ne.u32 p, %r734, 0;
    vote.ballot.sync.b32 %r734, p, 0xffffffff;
    @!p not.b32 %r734, %r734;
}

	// end inline asm
	and.b32  	%r751, %r734, %r750;
	mov.b32 	%r739, 64;
	// begin inline asm
	{
    .reg .pred p;
    and.b32 %r737, %r741, %r739;    setp.ne.u32 p, %r737, 0;
    vote.ballot.sync.b32 %r737, p, 0xffffffff;
    @!p not.b32 %r737, %r737;
}

	// end inline asm
	and.b32  	%r752, %r737, %r751;
	mov.b32 	%r742, 128;
	// begin inline asm
	{
    .reg .pred p;
    and.b32 %r740, %r741, %r742;    setp.ne.u32 p, %r740, 0;
    vote.ballot.sync.b32 %r740, p, 0xffffffff;
    @!p not.b32 %r740, %r740;
}

	// end inline asm
	and.b32  	%r753, %r740, %r752;
	clz.b32 	%r754, %r753;
	sub.s32 	%r184, 31, %r754;
	and.b32  	%r755, %r680, %r753;
	popc.b32 	%r185, %r755;
	setp.ne.s32 	%p128, %r300, %r184;
	mov.b32 	%r1832, 0;
	@%p128 bra 	$L__BB6_115;
	shl.b32 	%r756, %r741, 2;
	add.s32 	%r757, %r98, %r756;
	atom.shared.add.u32 	%r1832, [%r757], %r185;
$L__BB6_115:
	shfl.sync.idx.b32	%r783|%p129, %r1832, %r184, 31, -1;
	add.s32 	%r188, %r185, %r783;
	setp.eq.s32 	%p130, %r1815, 2147483647;
	selp.b32 	%r784, -2147483648, %r1815, %p130;
	shr.u32 	%r785, %r784, %r298;
	and.b32  	%r780, %r785, %r97;
	mov.b32 	%r760, 1;
	// begin inline asm
	{
    .reg .pred p;
    and.b32 %r758, %r780, %r760;    setp.ne.u32 p, %r758, 0;
    vote.ballot.sync.b32 %r758, p, 0xffffffff;
    @!p not.b32 %r758, %r758;
}

	// end inline asm
	mov.b32 	%r763, 2;
	// begin inline asm
	{
    .reg .pred p;
    and.b32 %r761, %r780, %r763;    setp.ne.u32 p, %r761, 0;
    vote.ballot.sync.b32 %r761, p, 0xffffffff;
    @!p not.b32 %r761, %r761;
}

	// end inline asm
	and.b32  	%r786, %r761, %r758;
	mov.b32 	%r766, 4;
	// begin inline asm
	{
    .reg .pred p;
    and.b32 %r764, %r780, %r766;    setp.ne.u32 p, %r764, 0;
    vote.ballot.sync.b32 %r764, p, 0xffffffff;
    @!p not.b32 %r764, %r764;
}

	// end inline asm
	and.b32  	%r787, %r764, %r786;
	mov.b32 	%r769, 8;
	// begin inline asm
	{
    .reg .pred p;
    and.b32 %r767, %r780, %r769;    setp.ne.u32 p, %r767, 0;
    vote.ballot.sync.b32 %r767, p, 0xffffffff;
    @!p not.b32 %r767, %r767;
}

	// end inline asm
	and.b32  	%r788, %r767, %r787;
	mov.b32 	%r772, 16;
	// begin inline asm
	{
    .reg .pred p;
    and.b32 %r770, %r780, %r772;    setp.ne.u32 p, %r770, 0;
    vote.ballot.sync.b32 %r770, p, 0xffffffff;
    @!p not.b32 %r770, %r770;
}

	// end inline asm
	and.b32  	%r789, %r770, %r788;
	mov.b32 	%r775, 32;
	// begin inline asm
	{
    .reg .pred p;
    and.b32 %r773, %r780, %r775;    setp.ne.u32 p, %r773, 0;
    vote.ballot.sync.b32 %r773, p, 0xffffffff;
    @!p not.b32 %r773, %r773;
}

	// end inline asm
	and.b32  	%r790, %r773, %r789;
	mov.b32 	%r778, 64;
	// begin inline asm
	{
    .reg .pred p;
    and.b32 %r776, %r780, %r778;    setp.ne.u32 p, %r776, 0;
    vote.ballot.sync.b32 %r776, p, 0xffffffff;
    @!p not.b32 %r776, %r776;
}

	// end inline asm
	and.b32  	%r791, %r776, %r790;
	mov.b32 	%r781, 128;
	// begin inline asm
	{
    .reg .pred p;
    and.b32 %r779, %r780, %r781;    setp.ne.u32 p, %r779, 0;
    vote.ballot.sync.b32 %r779, p, 0xffffffff;
    @!p not.b32 %r779, %r779;
}

	// end inline asm
	and.b32  	%r792, %r779, %r791;
	clz.b32 	%r793, %r792;
	sub.s32 	%r190, 31, %r793;
	and.b32  	%r794, %r680, %r792;
	popc.b32 	%r191, %r794;
	setp.ne.s32 	%p131, %r300, %r190;
	mov.b32 	%r1833, 0;
	@%p131 bra 	$L__BB6_117;
	shl.b32 	%r795, %r780, 2;
	add.s32 	%r796, %r98, %r795;
	atom.shared.add.u32 	%r1833, [%r796], %r191;
$L__BB6_117:
	shfl.sync.idx.b32	%r822|%p132, %r1833, %r190, 31, -1;
	add.s32 	%r194, %r191, %r822;
	setp.eq.s32 	%p133, %r1816, 2147483647;
	selp.b32 	%r823, -2147483648, %r1816, %p133;
	shr.u32 	%r824, %r823, %r298;
	and.b32  	%r819, %r824, %r97;
	mov.b32 	%r799, 1;
	// begin inline asm
	{
    .reg .pred p;
    and.b32 %r797, %r819, %r799;    setp.ne.u32 p, %r797, 0;
    vote.ballot.sync.b32 %r797, p, 0xffffffff;
    @!p not.b32 %r797, %r797;
}

	// end inline asm
	mov.b32 	%r802, 2;
	// begin inline asm
	{
    .reg .pred p;
    and.b32 %r800, %r819, %r802;    setp.ne.u32 p, %r800, 0;
    vote.ballot.sync.b32 %r800, p, 0xffffffff;
    @!p not.b32 %r800, %r800;
}

	// end inline asm
	and.b32  	%r825, %r800, %r797;
	mov.b32 	%r805, 4;
	// begin inline asm
	{
    .reg .pred p;
    and.b32 %r803, %r819, %r805;    setp.ne.u32 p, %r803, 0;
    vote.ballot.sync.b32 %r803, p, 0xffffffff;
    @!p not.b32 %r803, %r803;
}

	// end inline asm
	and.b32  	%r826, %r803, %r825;
	mov.b32 	%r808, 8;
	// begin inline asm
	{
    .reg .pred p;
    and.b32 %r806, %r819, %r808;    setp.ne.u32 p, %r806, 0;
    vote.ballot.sync.b32 %r806, p, 0xffffffff;
    @!p not.b32 %r806, %r806;
}

	// end inline asm
	and.b32  	%r827, %r806, %r826;
	mov.b32 	%r811, 16;
	// begin inline asm
	{
    .reg .pred p;
    and.b32 %r809, %r819, %r811;    setp.ne.u32 p, %r809, 0;
    vote.ballot.sync.b32 %r809, p, 0xffffffff;
    @!p not.b32 %r809, %r809;
}

	// end inline asm
	and.b32  	%r828, %r809, %r827;
	mov.b32 	%r814, 32;
	// begin inline asm
	{
    .reg .pred p;
    and.b32 %r812, %r819, %r814;    setp.ne.u32 p, %r812, 0;
    vote.ballot.sync.b32 %r812, p, 0xffffffff;
    @!p not.b32 %r812, %r812;
}

	// end inline asm
	and.b32  	%r829, %r812, %r828;
	mov.b32 	%r817, 64;
	// begin inline asm
	{
    .reg .pred p;
    and.b32 %r815, %r819, %r817;    setp.ne.u32 p, %r815, 0;
    vote.ballot.sync.b32 %r815, p, 0xffffffff;
    @!p not.b32 %r815, %r815;
}

	// end inline asm
	and.b32  	%r830, %r815, %r829;
	mov.b32 	%r820, 128;
	// begin inline asm
	{
    .reg .pred p;
    and.b32 %r818, %r819, %r820;    setp.ne.u32 p, %r818, 0;
    vote.ballot.sync.b32 %r818, p, 0xffffffff;
    @!p not.b32 %r818, %r818;
}

	// end inline asm
	and.b32  	%r831, %r818, %r830;
	clz.b32 	%r832, %r831;
	sub.s32 	%r196, 31, %r832;
	and.b32  	%r833, %r680, %r831;
	popc.b32 	%r197, %r833;
	setp.ne.s32 	%p134, %r300, %r196;
	mov.b32 	%r1834, 0;
	@%p134 bra 	$L__BB6_119;
	shl.b32 	%r834, %r819, 2;
	add.s32 	%r835, %r98, %r834;
	atom.shared.add.u32 	%r1834, [%r835], %r197;
$L__BB6_119:
	shfl.sync.idx.b32	%r861|%p135, %r1834, %r196, 31, -1;
	add.s32 	%r200, %r197, %r861;
	setp.eq.s32 	%p136, %r1817, 2147483647;
	selp.b32 	%r862, -2147483648, %r1817, %p136;
	shr.u32 	%r863, %r862, %r298;
	and.b32  	%r858, %r863, %r97;
	mov.b32 	%r838, 1;
	// begin inline asm
	{
    .reg .pred p;
    and.b32 %r836, %r858, %r838;    setp.ne.u32 p, %r836, 0;
    vote.ballot.sync.b32 %r836, p, 0xffffffff;
    @!p not.b32 %r836, %r836;
}

	// end inline asm
	mov.b32 	%r841, 2;
	// begin inline asm
	{
    .reg .pred p;
    and.b32 %r839, %r858, %r841;    setp.ne.u32 p, %r839, 0;
    vote.ballot.sync.b32 %r839, p, 0xffffffff;
    @!p not.b32 %r839, %r839;
}

	// end inline asm
	and.b32  	%r864, %r839, %r836;
	mov.b32 	%r844, 4;
	// begin inline asm
	{
    .reg .pred p;
    and.b32 %r842, %r858, %r844;    setp.ne.u32 p, %r842, 0;
    vote.ballot.sync.b32 %r842, p, 0xffffffff;
    @!p not.b32 %r842, %r842;
}

	// end inline asm
	and.b32  	%r865, %r842, %r864;
	mov.b32 	%r847, 8;
	// begin inline asm
	{
    .reg .pred p;
    and.b32 %r845, %r858, %r847;    setp.ne.u32 p, %r845, 0;
    vote.ballot.sync.b32 %r845, p, 0xffffffff;
    @!p not.b32 %r845, %r845;
}

	// end inline asm
	and.b32  	%r866, %r845, %r865;
	mov.b32 	%r850, 16;
	// begin inline asm
	{
    .reg .pred p;
    and.b32 %r848, %r858, %r850;    setp.ne.u32 p, %r848, 0;
    vote.ballot.sync.b32 %r848, p, 0xffffffff;
    @!p not.b32 %r848, %r848;
}

	// end inline asm
	and.b32  	%r867, %r848, %r866;
	mov.b32 	%r853, 32;
	// begin inline asm
	{
    .reg .pred p;
    and.b32 %r851, %r858, %r853;    setp.ne.u32 p, %r851, 0;
    vote.ballot.sync.b32 %r851, p, 0xffffffff;
    @!p not.b32 %r851, %r851;
}

	// end inline asm
	and.b32  	%r868, %r851, %r867;
	mov.b32 	%r856, 64;
	// begin inline asm
	{
    .reg .pred p;
    and.b32 %r854, %r858, %r856;    setp.ne.u32 p, %r854, 0;
    vote.ballot.sync.b32 %r854, p, 0xffffffff;
    @!p not.b32 %r854, %r854;
}

	// end inline asm
	and.b32  	%r869, %r854, %r868;
	mov.b32 	%r859, 128;
	// begin inline asm
	{
    .reg .pred p;
    and.b32 %r857, %r858, %r859;    setp.ne.u32 p, %r857, 0;
    vote.ballot.sync.b32 %r857, p, 0xffffffff;
    @!p not.b32 %r857, %r857;
}

	// end inline asm
	and.b32  	%r870, %r857, %r869;
	clz.b32 	%r871, %r870;
	sub.s32 	%r202, 31, %r871;
	and.b32  	%r872, %r680, %r870;
	popc.b32 	%r203, %r872;
	setp.ne.s32 	%p137, %r300, %r202;
	mov.b32 	%r1835, 0;
	@%p137 bra 	$L__BB6_121;
	shl.b32 	%r873, %r858, 2;
	add.s32 	%r874, %r98, %r873;
	atom.shared.add.u32 	%r1835, [%r874], %r203;
$L__BB6_121:
	shfl.sync.idx.b32	%r900|%p138, %r1835, %r202, 31, -1;
	add.s32 	%r206, %r203, %r900;
	setp.eq.s32 	%p139, %r1818, 2147483647;
	selp.b32 	%r901, -2147483648, %r1818, %p139;
	shr.u32 	%r902, %r901, %r298;
	and.b32  	%r897, %r902, %r97;
	mov.b32 	%r877, 1;
	// begin inline asm
	{
    .reg .pred p;
    and.b32 %r875, %r897, %r877;    setp.ne.u32 p, %r875, 0;
    vote.ballot.sync.b32 %r875, p, 0xffffffff;
    @!p not.b32 %r875, %r875;
}

	// end inline asm
	mov.b32 	%r880, 2;
	// begin inline asm
	{
    .reg .pred p;
    and.b32 %r878, %r897, %r880;    setp.ne.u32 p, %r878, 0;
    vote.ballot.sync.b32 %r878, p, 0xffffffff;
    @!p not.b32 %r878, %r878;
}

	// end inline asm
	and.b32  	%r903, %r878, %r875;
	mov.b32 	%r883, 4;
	// begin inline asm
	{
    .reg .pred p;
    and.b32 %r881, %r897, %r883;    setp.ne.u32 p, %r881, 0;
    vote.ballot.sync.b32 %r881, p, 0xffffffff;
    @!p not.b32 %r881, %r881;
}

	// end inline asm
	and.b32  	%r904, %r881, %r903;
	mov.b32 	%r886, 8;
	// begin inline asm
	{
    .reg .pred p;
    and.b32 %r884, %r897, %r886;    setp.ne.u32 p, %r884, 0;
    vote.ballot.sync.b32 %r884, p, 0xffffffff;
    @!p not.b32 %r884, %r884;
}

	// end inline asm
	and.b32  	%r905, %r884, %r904;
	mov.b32 	%r889, 16;
	// begin inline asm
	{
    .reg .pred p;
    and.b32 %r887, %r897, %r889;    setp.ne.u32 p, %r887, 0;
    vote.ballot.sync.b32 %r887, p, 0xffffffff;
    @!p not.b32 %r887, %r887;
}

	// end inline asm
	and.b32  	%r906, %r887, %r905;
	mov.b32 	%r892, 32;
	// begin inline asm
	{
    .reg .pred p;
    and.b32 %r890, %r897, %r892;    setp.ne.u32 p, %r890, 0;
    vote.ballot.sync.b32 %r890, p, 0xffffffff;
    @!p not.b32 %r890, %r890;
}

	// end inline asm
	and.b32  	%r907, %r890, %r906;
	mov.b32 	%r895, 64;
	// begin inline asm
	{
    .reg .pred p;
    and.b32 %r893, %r897, %r895;    setp.ne.u32 p, %r893, 0;
    vote.ballot.sync.b32 %r893, p, 0xffffffff;
    @!p not.b32 %r893, %r893;
}

	// end inline asm
	and.b32  	%r908, %r893, %r907;
	mov.b32 	%r898, 128;
	// begin inline asm
	{
    .reg .pred p;
    and.b32 %r896, %r897, %r898;    setp.ne.u32 p, %r896, 0;
    vote.ballot.sync.b32 %r896, p, 0xffffffff;
    @!p not.b32 %r896, %r896;
}

	// end inline asm
	and.b32  	%r909, %r896, %r908;
	clz.b32 	%r910, %r909;
	sub.s32 	%r208, 31, %r910;
	and.b32  	%r911, %r680, %r909;
	popc.b32 	%r209, %r911;
	setp.ne.s32 	%p140, %r300, %r208;
	mov.b32 	%r1836, 0;
	@%p140 bra 	$L__BB6_123;
	shl.b32 	%r912, %r897, 2;
	add.s32 	%r913, %r98, %r912;
	atom.shared.add.u32 	%r1836, [%r913], %r209;
$L__BB6_123:
	shfl.sync.idx.b32	%r939|%p141, %r1836, %r208, 31, -1;
	add.s32 	%r212, %r209, %r939;
	setp.eq.s32 	%p142, %r1819, 2147483647;
	selp.b32 	%r940, -2147483648, %r1819, %p142;
	shr.u32 	%r941, %r940, %r298;
	and.b32  	%r936, %r941, %r97;
	mov.b32 	%r916, 1;
	// begin inline asm
	{
    .reg .pred p;
    and.b32 %r914, %r936, %r916;    setp.ne.u32 p, %r914, 0;
    vote.ballot.sync.b32 %r914, p, 0xffffffff;
    @!p not.b32 %r914, %r914;
}

	// end inline asm
	mov.b32 	%r919, 2;
	// begin inline asm
	{
    .reg .pred p;
    and.b32 %r917, %r936, %r919;    setp.ne.u32 p, %r917, 0;
    vote.ballot.sync.b32 %r917, p, 0xffffffff;
    @!p not.b32 %r917, %r917;
}

	// end inline asm
	and.b32  	%r942, %r917, %r914;
	mov.b32 	%r922, 4;
	// begin inline asm
	{
    .reg .pred p;
    and.b32 %r920, %r936, %r922;    setp.ne.u32 p, %r920, 0;
    vote.ballot.sync.b32 %r920, p, 0xffffffff;
    @!p not.b32 %r920, %r920;
}

	// end inline asm
	and.b32  	%r943, %r920, %r942;
	mov.b32 	%r925, 8;
	// begin inline asm
	{
    .reg .pred p;
    and.b32 %r923, %r936, %r925;    setp.ne.u32 p, %r923, 0;
    vote.ballot.sync.b32 %r923, p, 0xffffffff;
    @!p not.b32 %r923, %r923;
}

	// end inline asm
	and.b32  	%r944, %r923, %r943;
	mov.b32 	%r928, 16;
	// begin inline asm
	{
    .reg .pred p;
    and.b32 %r926, %r936, %r928;    setp.ne.u32 p, %r926, 0;
    vote.ballot.sync.b32 %r926, p, 0xffffffff;
    @!p not.b32 %r926, %r926;
}

	// end inline asm
	and.b32  	%r945, %r926, %r944;
	mov.b32 	%r931, 32;
	// begin inline asm
	{
    .reg .pred p;
    and.b32 %r929, %r936, %r931;    setp.ne.u32 p, %r929, 0;
    vote.ballot.sync.b32 %r929, p, 0xffffffff;
    @!p not.b32 %r929, %r929;
}

	// end inline asm
	and.b32  	%r946, %r929, %r945;
	mov.b32 	%r934, 64;
	// begin inline asm
	{
    .reg .pred p;
    and.b32 %r932, %r936, %r934;    setp.ne.u32 p, %r932, 0;
    vote.ballot.sync.b32 %r932, p, 0xffffffff;
    @!p not.b32 %r932, %r932;
}

	// end inline asm
	and.b32  	%r947, %r932, %r946;
	mov.b32 	%r937, 128;
	// begin inline asm
	{
    .reg .pred p;
    and.b32 %r935, %r936, %r937;    setp.ne.u32 p, %r935, 0;
    vote.ballot.sync.b32 %r935, p, 0xffffffff;
    @!p not.b32 %r935, %r935;
}

	// end inline asm
	and.b32  	%r948, %r935, %r947;
	clz.b32 	%r949, %r948;
	sub.s32 	%r214, 31, %r949;
	and.b32  	%r950, %r680, %r948;
	popc.b32 	%r215, %r950;
	setp.ne.s32 	%p143, %r300, %r214;
	mov.b32 	%r1837, 0;
	@%p143 bra 	$L__BB6_125;
	shl.b32 	%r951, %r936, 2;
	add.s32 	%r952, %r98, %r951;
	atom.shared.add.u32 	%r1837, [%r952], %r215;
$L__BB6_125:
	shfl.sync.idx.b32	%r978|%p144, %r1837, %r214, 31, -1;
	add.s32 	%r218, %r215, %r978;
	setp.eq.s32 	%p145, %r1820, 2147483647;
	selp.b32 	%r979, -2147483648, %r1820, %p145;
	shr.u32 	%r980, %r979, %r298;
	and.b32  	%r975, %r980, %r97;
	mov.b32 	%r955, 1;
	// begin inline asm
	{
    .reg .pred p;
    and.b32 %r953, %r975, %r955;    setp.ne.u32 p, %r953, 0;
    vote.ballot.sync.b32 %r953, p, 0xffffffff;
    @!p not.b32 %r953, %r953;
}

	// end inline asm
	mov.b32 	%r958, 2;
	// begin inline asm
	{
    .reg .pred p;
    and.b32 %r956, %r975, %r958;    setp.ne.u32 p, %r956, 0;
    vote.ballot.sync.b32 %r956, p, 0xffffffff;
    @!p not.b32 %r956, %r956;
}

	// end inline asm
	and.b32  	%r981, %r956, %r953;
	mov.b32 	%r961, 4;
	// begin inline asm
	{
    .reg .pred p;
    and.b32 %r959, %r975, %r961;    setp.ne.u32 p, %r959, 0;
    vote.ballot.sync.b32 %r959, p, 0xffffffff;
    @!p not.b32 %r959, %r959;
}

	// end inline asm
	and.b32  	%r982, %r959, %r981;
	mov.b32 	%r964, 8;
	// begin inline asm
	{
    .reg .pred p;
    and.b32 %r962, %r975, %r964;    setp.ne.u32 p, %r962, 0;
    vote.ballot.sync.b32 %r962, p, 0xffffffff;
    @!p not.b32 %r962, %r962;
}

	// end inline asm
	and.b32  	%r983, %r962, %r982;
	mov.b32 	%r967, 16;
	// begin inline asm
	{
    .reg .pred p;
    and.b32 %r965, %r975, %r967;    setp.ne.u32 p, %r965, 0;
    vote.ballot.sync.b32 %r965, p, 0xffffffff;
    @!p not.b32 %r965, %r965;
}

	// end inline asm
	and.b32  	%r984, %r965, %r983;
	mov.b32 	%r970, 32;
	// begin inline asm
	{
    .reg .pred p;
    and.b32 %r968, %r975, %r970;    setp.ne.u32 p, %r968, 0;
    vote.ballot.sync.b32 %r968, p, 0xffffffff;
    @!p not.b32 %r968, %r968;
}

	// end inline asm
	and.b32  	%r985, %r968, %r984;
	mov.b32 	%r973, 64;
	// begin inline asm
	{
    .reg .pred p;
    and.b32 %r971, %r975, %r973;    setp.ne.u32 p, %r971, 0;
    vote.ballot.sync.b32 %r971, p, 0xffffffff;
    @!p not.b32 %r971, %r971;
}

	// end inline asm
	and.b32  	%r986, %r971, %r985;
	mov.b32 	%r976, 128;
	// begin inline asm
	{
    .reg .pred p;
    and.b32 %r974, %r975, %r976;    setp.ne.u32 p, %r974, 0;
    vote.ballot.sync.b32 %r974, p, 0xffffffff;
    @!p not.b32 %r974, %r974;
}

	// end inline asm
	and.b32  	%r987, %r974, %r986;
	clz.b32 	%r988, %r987;
	sub.s32 	%r220, 31, %r988;
	and.b32  	%r989, %r680, %r987;
	popc.b32 	%r221, %r989;
	setp.ne.s32 	%p146, %r300, %r220;
	mov.b32 	%r1838, 0;
	@%p146 bra 	$L__BB6_127;
	shl.b32 	%r990, %r975, 2;
	add.s32 	%r991, %r98, %r990;
	atom.shared.add.u32 	%r1838, [%r991], %r221;
$L__BB6_127:
	shfl.sync.idx.b32	%r1017|%p147, %r1838, %r220, 31, -1;
	add.s32 	%r224, %r221, %r1017;
	setp.eq.s32 	%p148, %r1821, 2147483647;
	selp.b32 	%r1018, -2147483648, %r1821, %p148;
	shr.u32 	%r1019, %r1018, %r298;
	and.b32  	%r1014, %r1019, %r97;
	mov.b32 	%r994, 1;
	// begin inline asm
	{
    .reg .pred p;
    and.b32 %r992, %r1014, %r994;    setp.ne.u32 p, %r992, 0;
    vote.ballot.sync.b32 %r992, p, 0xffffffff;
    @!p not.b32 %r992, %r992;
}

	// end inline asm
	mov.b32 	%r997, 2;
	// begin inline asm
	{
    .reg .pred p;
    and.b32 %r995, %r1014, %r997;    setp.ne.u32 p, %r995, 0;
    vote.ballot.sync.b32 %r995, p, 0xffffffff;
    @!p not.b32 %r995, %r995;
}

	// end inline asm
	and.b32  	%r1020, %r995, %r992;
	mov.b32 	%r1000, 4;
	// begin inline asm
	{
    .reg .pred p;
    and.b32 %r998, %r1014, %r1000;    setp.ne.u32 p, %r998, 0;
    vote.ballot.sync.b32 %r998, p, 0xffffffff;
    @!p not.b32 %r998, %r998;
}

	// end inline asm
	and.b32  	%r1021, %r998, %r1020;
	mov.b32 	%r1003, 8;
	// begin inline asm
	{
    .reg .pred p;
    and.b32 %r1001, %r1014, %r1003;    setp.ne.u32 p, %r1001, 0;
    vote.ballot.sync.b32 %r1001, p, 0xffffffff;
    @!p not.b32 %r1001, %r1001;
}

	// end inline asm
	and.b32  	%r1022, %r1001, %r1021;
	mov.b32 	%r1006, 16;
	// begin inline asm
	{
    .reg .pred p;
    and.b32 %r1004, %r1014, %r1006;    setp.ne.u32 p, %r1004, 0;
    vote.ballot.sync.b32 %r1004, p, 0xffffffff;
    @!p not.b32 %r1004, %r1004;
}

	// end inline asm
	and.b32  	%r1023, %r1004, %r1022;
	mov.b32 	%r1009, 32;
	// begin inline asm
	{
    .reg .pred p;
    and.b32 %r1007, %r1014, %r1009;    setp.ne.u32 p, %r1007, 0;
    vote.ballot.sync.b32 %r1007, p, 0xffffffff;
    @!p not.b32 %r1007, %r1007;
}

	// end inline asm
	and.b32  	%r1024, %r1007, %r1023;
	mov.b32 	%r1012, 64;
	// begin inline asm
	{
    .reg .pred p;
    and.b32 %r1010, %r1014, %r1012;    setp.ne.u32 p, %r1010, 0;
    vote.ballot.sync.b32 %r1010, p, 0xffffffff;
    @!p not.b32 %r1010, %r1010;
}

	// end inline asm
	and.b32  	%r1025, %r1010, %r1024;
	mov.b32 	%r1015, 128;
	// begin inline asm
	{
    .reg .pred p;
    and.b32 %r1013, %r1014, %r1015;    setp.ne.u32 p, %r1013, 0;
    vote.ballot.sync.b32 %r1013, p, 0xffffffff;
    @!p not.b32 %r1013, %r1013;
}

	// end inline asm
	and.b32  	%r1026, %r1013, %r1025;
	clz.b32 	%r1027, %r1026;
	sub.s32 	%r226, 31, %r1027;
	and.b32  	%r1028, %r680, %r1026;
	popc.b32 	%r227, %r1028;
	setp.ne.s32 	%p149, %r300, %r226;
	mov.b32 	%r1839, 0;
	@%p149 bra 	$L__BB6_129;
	shl.b32 	%r1029, %r1014, 2;
	add.s32 	%r1030, %r98, %r1029;
	atom.shared.add.u32 	%r1839, [%r1030], %r227;
$L__BB6_129:
	shfl.sync.idx.b32	%r1056|%p150, %r1839, %r226, 31, -1;
	add.s32 	%r230, %r227, %r1056;
	setp.eq.s32 	%p151, %r1822, 2147483647;
	selp.b32 	%r1057, -2147483648, %r1822, %p151;
	shr.u32 	%r1058, %r1057, %r298;
	and.b32  	%r1053, %r1058, %r97;
	mov.b32 	%r1033, 1;
	// begin inline asm
	{
    .reg .pred p;
    and.b32 %r1031, %r1053, %r1033;    setp.ne.u32 p, %r1031, 0;
    vote.ballot.sync.b32 %r1031, p, 0xffffffff;
    @!p not.b32 %r1031, %r1031;
}

	// end inline asm
	mov.b32 	%r1036, 2;
	// begin inline asm
	{
    .reg .pred p;
    and.b32 %r1034, %r1053, %r1036;    setp.ne.u32 p, %r1034, 0;
    vote.ballot.sync.b32 %r1034, p, 0xffffffff;
    @!p not.b32 %r1034, %r1034;
}

	// end inline asm
	and.b32  	%r1059, %r1034, %r1031;
	mov.b32 	%r1039, 4;
	// begin inline asm
	{
    .reg .pred p;
    and.b32 %r1037, %r1053, %r1039;    setp.ne.u32 p, %r1037, 0;
    vote.ballot.sync.b32 %r1037, p, 0xffffffff;
    @!p not.b32 %r1037, %r1037;
}

	// end inline asm
	and.b32  	%r1060, %r1037, %r1059;
	mov.b32 	%r1042, 8;
	// begin inline asm
	{
    .reg .pred p;
    and.b32 %r1040, %r1053, %r1042;    setp.ne.u32 p, %r1040, 0;
    vote.ballot.sync.b32 %r1040, p, 0xffffffff;
    @!p not.b32 %r1040, %r1040;
}

	// end inline asm
	and.b32  	%r1061, %r1040, %r1060;
	mov.b32 	%r1045, 16;
	// begin inline asm
	{
    .reg .pred p;
    and.b32 %r1043, %r1053, %r1045;    setp.ne.u32 p, %r1043, 0;
    vote.ballot.sync.b32 %r1043, p, 0xffffffff;
    @!p not.b32 %r1043, %r1043;
}

	// end inline asm
	and.b32  	%r1062, %r1043, %r1061;
	mov.b32 	%r1048, 32;
	// begin inline asm
	{
    .reg .pred p;
    and.b32 %r1046, %r1053, %r1048;    setp.ne.u32 p, %r1046, 0;
    vote.ballot.sync.b32 %r1046, p, 0xffffffff;
    @!p not.b32 %r1046, %r1046;
}

	// end inline asm
	and.b32  	%r1063, %r1046, %r1062;
	mov.b32 	%r1051, 64;
	// begin inline asm
	{
    .reg .pred p;
    and.b32 %r1049, %r1053, %r1051;    setp.ne.u32 p, %r1049, 0;
    vote.ballot.sync.b32 %r1049, p, 0xffffffff;
    @!p not.b32 %r1049, %r1049;
}

	// end inline asm
	and.b32  	%r1064, %r1049, %r1063;
	mov.b32 	%r1054, 128;
	// begin inline asm
	{
    .reg .pred p;
    and.b32 %r1052, %r1053, %r1054;    setp.ne.u32 p, %r1052, 0;
    vote.ballot.sync.b32 %r1052, p, 0xffffffff;
    @!p not.b32 %r1052, %r1052;
}

	// end inline asm
	and.b32  	%r1065, %r1052, %r1064;
	clz.b32 	%r1066, %r1065;
	sub.s32 	%r232, 31, %r1066;
	and.b32  	%r1067, %r680, %r1065;
	popc.b32 	%r233, %r1067;
	setp.ne.s32 	%p152, %r300, %r232;
	mov.b32 	%r1840, 0;
	@%p152 bra 	$L__BB6_131;
	shl.b32 	%r1068, %r1053, 2;
	add.s32 	%r1069, %r98, %r1068;
	atom.shared.add.u32 	%r1840, [%r1069], %r233;
$L__BB6_131:
	shfl.sync.idx.b32	%r1095|%p153, %r1840, %r232, 31, -1;
	add.s32 	%r236, %r233, %r1095;
	setp.eq.s32 	%p154, %r1823, 2147483647;
	selp.b32 	%r1096, -2147483648, %r1823, %p154;
	shr.u32 	%r1097, %r1096, %r298;
	and.b32  	%r1092, %r1097, %r97;
	mov.b32 	%r1072, 1;
	// begin inline asm
	{
    .reg .pred p;
    and.b32 %r1070, %r1092, %r1072;    setp.ne.u32 p, %r1070, 0;
    vote.ballot.sync.b32 %r1070, p, 0xffffffff;
    @!p not.b32 %r1070, %r1070;
}

	// end inline asm
	mov.b32 	%r1075, 2;
	// begin inline asm
	{
    .reg .pred p;
    and.b32 %r1073, %r1092, %r1075;    setp.ne.u32 p, %r1073, 0;
    vote.ballot.sync.b32 %r1073, p, 0xffffffff;
    @!p not.b32 %r1073, %r1073;
}

	// end inline asm
	and.b32  	%r1098, %r1073, %r1070;
	mov.b32 	%r1078, 4;
	// begin inline asm
	{
    .reg .pred p;
    and.b32 %r1076, %r1092, %r1078;    setp.ne.u32 p, %r1076, 0;
    vote.ballot.sync.b32 %r1076, p, 0xffffffff;
    @!p not.b32 %r1076, %r1076;
}

	// end inline asm
	and.b32  	%r1099, %r1076, %r1098;
	mov.b32 	%r1081, 8;
	// begin inline asm
	{
    .reg .pred p;
    and.b32 %r1079, %r1092, %r1081;    setp.ne.u32 p, %r1079, 0;
    vote.ballot.sync.b32 %r1079, p, 0xffffffff;
    @!p not.b32 %r1079, %r1079;
}

	// end inline asm
	and.b32  	%r1100, %r1079, %r1099;
	mov.b32 	%r1084, 16;
	// begin inline asm
	{
    .reg .pred p;
    and.b32 %r1082, %r1092, %r1084;    setp.ne.u32 p, %r1082, 0;
    vote.ballot.sync.b32 %r1082, p, 0xffffffff;
    @!p not.b32 %r1082, %r1082;
}

	// end inline asm
	and.b32  	%r1101, %r1082, %r1100;
	mov.b32 	%r1087, 32;
	// begin inline asm
	{
    .reg .pred p;
    and.b32 %r1085, %r1092, %r1087;    setp.ne.u32 p, %r1085, 0;
    vote.ballot.sync.b32 %r1085, p, 0xffffffff;
    @!p not.b32 %r1085, %r1085;
}

	// end inline asm
	and.b32  	%r1102, %r1085, %r1101;
	mov.b32 	%r1090, 64;
	// begin inline asm
	{
    .reg .pred p;
    and.b32 %r1088, %r1092, %r1090;    setp.ne.u32 p, %r1088, 0;
    vote.ballot.sync.b32 %r1088, p, 0xffffffff;
    @!p not.b32 %r1088, %r1088;
}

	// end inline asm
	and.b32  	%r1103, %r1088, %r1102;
	mov.b32 	%r1093, 128;
	// begin inline asm
	{
    .reg .pred p;
    and.b32 %r1091, %r1092, %r1093;    setp.ne.u32 p, %r1091, 0;
    vote.ballot.sync.b32 %r1091, p, 0xffffffff;
    @!p not.b32 %r1091, %r1091;
}

	// end inline asm
	and.b32  	%r1104, %r1091, %r1103;
	clz.b32 	%r1105, %r1104;
	sub.s32 	%r238, 31, %r1105;
	and.b32  	%r1106, %r680, %r1104;
	popc.b32 	%r239, %r1106;
	setp.ne.s32 	%p155, %r300, %r238;
	mov.b32 	%r1841, 0;
	@%p155 bra 	$L__BB6_133;
	shl.b32 	%r1107, %r1092, 2;
	add.s32 	%r1108, %r98, %r1107;
	atom.shared.add.u32 	%r1841, [%r1108], %r239;
$L__BB6_133:
	shfl.sync.idx.b32	%r1134|%p156, %r1841, %r238, 31, -1;
	add.s32 	%r242, %r239, %r1134;
	setp.eq.s32 	%p157, %r1824, 2147483647;
	selp.b32 	%r1135, -2147483648, %r1824, %p157;
	shr.u32 	%r1136, %r1135, %r298;
	and.b32  	%r1131, %r1136, %r97;
	mov.b32 	%r1111, 1;
	// begin inline asm
	{
    .reg .pred p;
    and.b32 %r1109, %r1131, %r1111;    setp.ne.u32 p, %r1109, 0;
    vote.ballot.sync.b32 %r1109, p, 0xffffffff;
    @!p not.b32 %r1109, %r1109;
}

	// end inline asm
	mov.b32 	%r1114, 2;
	// begin inline asm
	{
    .reg .pred p;
    and.b32 %r1112, %r1131, %r1114;    setp.ne.u32 p, %r1112, 0;
    vote.ballot.sync.b32 %r1112, p, 0xffffffff;
    @!p not.b32 %r1112, %r1112;
}

	// end inline asm
	and.b32  	%r1137, %r1112, %r1109;
	mov.b32 	%r1117, 4;
	// begin inline asm
	{
    .reg .pred p;
    and.b32 %r1115, %r1131, %r1117;    setp.ne.u32 p, %r1115, 0;
    vote.ballot.sync.b32 %r1115, p, 0xffffffff;
    @!p not.b32 %r1115, %r1115;
}

	// end inline asm
	and.b32  	%r1138, %r1115, %r1137;
	mov.b32 	%r1120, 8;
	// begin inline asm
	{
    .reg .pred p;
    and.b32 %r1118, %r1131, %r1120;    setp.ne.u32 p, %r1118, 0;
    vote.ballot.sync.b32 %r1118, p, 0xffffffff;
    @!p not.b32 %r1118, %r1118;
}

	// end inline asm
	and.b32  	%r1139, %r1118, %r1138;
	mov.b32 	%r1123, 16;
	// begin inline asm
	{
    .reg .pred p;
    and.b32 %r1121, %r1131, %r1123;    setp.ne.u32 p, %r1121, 0;
    vote.ballot.sync.b32 %r1121, p, 0xffffffff;
    @!p not.b32 %r1121, %r1121;
}

	// end inline asm
	and.b32  	%r1140, %r1121, %r1139;
	mov.b32 	%r1126, 32;
	// begin inline asm
	{
    .reg .pred p;
    and.b32 %r1124, %r1131, %r1126;    setp.ne.u32 p, %r1124, 0;
    vote.ballot.sync.b32 %r1124, p, 0xffffffff;
    @!p not.b32 %r1124, %r1124;
}

	// end inline asm
	and.b32  	%r1141, %r1124, %r1140;
	mov.b32 	%r1129, 64;
	// begin inline asm
	{
    .reg .pred p;
    and.b32 %r1127, %r1131, %r1129;    setp.ne.u32 p, %r1127, 0;
    vote.ballot.sync.b32 %r1127, p, 0xffffffff;
    @!p not.b32 %r1127, %r1127;
}

	// end inline asm
	and.b32  	%r1142, %r1127, %r1141;
	mov.b32 	%r1132, 128;
	// begin inline asm
	{
    .reg .pred p;
    and.b32 %r1130, %r1131, %r1132;    setp.ne.u32 p, %r1130, 0;
    vote.ballot.sync.b32 %r1130, p, 0xffffffff;
    @!p not.b32 %r1130, %r1130;
}

	// end inline asm
	and.b32  	%r1143, %r1130, %r1142;
	clz.b32 	%r1144, %r1143;
	sub.s32 	%r244, 31, %r1144;
	and.b32  	%r1145, %r680, %r1143;
	popc.b32 	%r245, %r1145;
	setp.ne.s32 	%p158, %r300, %r244;
	mov.b32 	%r1842, 0;
	@%p158 bra 	$L__BB6_135;
	shl.b32 	%r1146, %r1131, 2;
	add.s32 	%r1147, %r98, %r1146;
	atom.shared.add.u32 	%r1842, [%r1147], %r245;
$L__BB6_135:
	shfl.sync.idx.b32	%r1173|%p159, %r1842, %r244, 31, -1;
	add.s32 	%r248, %r245, %r1173;
	setp.eq.s32 	%p160, %r1825, 2147483647;
	selp.b32 	%r1174, -2147483648, %r1825, %p160;
	shr.u32 	%r1175, %r1174, %r298;
	and.b32  	%r1170, %r1175, %r97;
	mov.b32 	%r1150, 1;
	// begin inline asm
	{
    .reg .pred p;
    and.b32 %r1148, %r1170, %r1150;    setp.ne.u32 p, %r1148, 0;
    vote.ballot.sync.b32 %r1148, p, 0xffffffff;
    @!p not.b32 %r1148, %r1148;
}

	// end inline asm
	mov.b32 	%r1153, 2;
	// begin inline asm
	{
    .reg .pred p;
    and.b32 %r1151, %r1170, %r1153;    setp.ne.u32 p, %r1151, 0;
    vote.ballot.sync.b32 %r1151, p, 0xffffffff;
    @!p not.b32 %r1151, %r1151;
}

	// end inline asm
	and.b32  	%r1176, %r1151, %r1148;
	mov.b32 	%r1156, 4;
	// begin inline asm
	{
    .reg .pred p;
    and.b32 %r1154, %r1170, %r1156;    setp.ne.u32 p, %r1154, 0;
    vote.ballot.sync.b32 %r1154, p, 0xffffffff;
    @!p not.b32 %r1154, %r1154;
}

	// end inline asm
	and.b32  	%r1177, %r1154, %r1176;
	mov.b32 	%r1159, 8;
	// begin inline asm
	{
    .reg .pred p;
    and.b32 %r1157, %r1170, %r1159;    setp.ne.u32 p, %r1157, 0;
    vote.ballot.sync.b32 %r1157, p, 0xffffffff;
    @!p not.b32 %r1157, %r1157;
}

	// end inline asm
	and.b32  	%r1178, %r1157, %r1177;
	mov.b32 	%r1162, 16;
	// begin inline asm
	{
    .reg .pred p;
    and.b32 %r1160, %r1170, %r1162;    setp.ne.u32 p, %r1160, 0;
    vote.ballot.sync.b32 %r1160, p, 0xffffffff;
    @!p not.b32 %r1160, %r1160;
}

	// end inline asm
	and.b32  	%r1179, %r1160, %r1178;
	mov.b32 	%r1165, 32;
	// begin inline asm
	{
    .reg .pred p;
    and.b32 %r1163, %r1170, %r1165;    setp.ne.u32 p, %r1163, 0;
    vote.ballot.sync.b32 %r1163, p, 0xffffffff;
    @!p not.b32 %r1163, %r1163;
}

	// end inline asm
	and.b32  	%r1180, %r1163, %r1179;
	mov.b32 	%r1168, 64;
	// begin inline asm
	{
    .reg .pred p;
    and.b32 %r1166, %r1170, %r1168;    setp.ne.u32 p, %r1166, 0;
    vote.ballot.sync.b32 %r1166, p, 0xffffffff;
    @!p not.b32 %r1166, %r1166;
}

	// end inline asm
	and.b32  	%r1181, %r1166, %r1180;
	mov.b32 	%r1171, 128;
	// begin inline asm
	{
    .reg .pred p;
    and.b32 %r1169, %r1170, %r1171;    setp.ne.u32 p, %r1169, 0;
    vote.ballot.sync.b32 %r1169, p, 0xffffffff;
    @!p not.b32 %r1169, %r1169;
}

	// end inline asm
	and.b32  	%r1182, %r1169, %r1181;
	clz.b32 	%r1183, %r1182;
	sub.s32 	%r250, 31, %r1183;
	and.b32  	%r1184, %r680, %r1182;
	popc.b32 	%r251, %r1184;
	setp.ne.s32 	%p161, %r300, %r250;
	mov.b32 	%r1843, 0;
	@%p161 bra 	$L__BB6_137;
	shl.b32 	%r1185, %r1170, 2;
	add.s32 	%r1186, %r98, %r1185;
	atom.shared.add.u32 	%r1843, [%r1186], %r251;
$L__BB6_137:
	shfl.sync.idx.b32	%r1212|%p162, %r1843, %r250, 31, -1;
	add.s32 	%r254, %r251, %r1212;
	setp.eq.s32 	%p163, %r1826, 2147483647;
	selp.b32 	%r1213, -2147483648, %r1826, %p163;
	shr.u32 	%r1214, %r1213, %r298;
	and.b32  	%r1209, %r1214, %r97;
	mov.b32 	%r1189, 1;
	// begin inline asm
	{
    .reg .pred p;
    and.b32 %r1187, %r1209, %r1189;    setp.ne.u32 p, %r1187, 0;
    vote.ballot.sync.b32 %r1187, p, 0xffffffff;
    @!p not.b32 %r1187, %r1187;
}

	// end inline asm
	mov.b32 	%r1192, 2;
	// begin inline asm
	{
    .reg .pred p;
    and.b32 %r1190, %r1209, %r1192;    setp.ne.u32 p, %r1190, 0;
    vote.ballot.sync.b32 %r1190, p, 0xffffffff;
    @!p not.b32 %r1190, %r1190;
}

	// end inline asm
	and.b32  	%r1215, %r1190, %r1187;
	mov.b32 	%r1195, 4;
	// begin inline asm
	{
    .reg .pred p;
    and.b32 %r1193, %r1209, %r1195;    setp.ne.u32 p, %r1193, 0;
    vote.ballot.sync.b32 %r1193, p, 0xffffffff;
    @!p not.b32 %r1193, %r1193;
}

	// end inline asm
	and.b32  	%r1216, %r1193, %r1215;
	mov.b32 	%r1198, 8;
	// begin inline asm
	{
    .reg .pred p;
    and.b32 %r1196, %r1209, %r1198;    setp.ne.u32 p, %r1196, 0;
    vote.ballot.sync.b32 %r1196, p, 0xffffffff;
    @!p not.b32 %r1196, %r1196;
}

	// end inline asm
	and.b32  	%r1217, %r1196, %r1216;
	mov.b32 	%r1201, 16;
	// begin inline asm
	{
    .reg .pred p;
    and.b32 %r1199, %r1209, %r1201;    setp.ne.u32 p, %r1199, 0;
    vote.ballot.sync.b32 %r1199, p, 0xffffffff;
    @!p not.b32 %r1199, %r1199;
}

	// end inline asm
	and.b32  	%r1218, %r1199, %r1217;
	mov.b32 	%r1204, 32;
	// begin inline asm
	{
    .reg .pred p;
    and.b32 %r1202, %r1209, %r1204;    setp.ne.u32 p, %r1202, 0;
    vote.ballot.sync.b32 %r1202, p, 0xffffffff;
    @!p not.b32 %r1202, %r1202;
}

	// end inline asm
	and.b32  	%r1219, %r1202, %r1218;
	mov.b32 	%r1207, 64;
	// begin inline asm
	{
    .reg .pred p;
    and.b32 %r1205, %r1209, %r1207;    setp.ne.u32 p, %r1205, 0;
    vote.ballot.sync.b32 %r1205, p, 0xffffffff;
    @!p not.b32 %r1205, %r1205;
}

	// end inline asm
	and.b32  	%r1220, %r1205, %r1219;
	mov.b32 	%r1210, 128;
	// begin inline asm
	{
    .reg .pred p;
    and.b32 %r1208, %r1209, %r1210;    setp.ne.u32 p, %r1208, 0;
    vote.ballot.sync.b32 %r1208, p, 0xffffffff;
    @!p not.b32 %r1208, %r1208;
}

	// end inline asm
	and.b32  	%r1221, %r1208, %r1220;
	clz.b32 	%r1222, %r1221;
	sub.s32 	%r256, 31, %r1222;
	and.b32  	%r1223, %r680, %r1221;
	popc.b32 	%r257, %r1223;
	setp.ne.s32 	%p164, %r300, %r256;
	mov.b32 	%r1844, 0;
	@%p164 bra 	$L__BB6_139;
	shl.b32 	%r1224, %r1209, 2;
	add.s32 	%r1225, %r98, %r1224;
	atom.shared.add.u32 	%r1844, [%r1225], %r257;
$L__BB6_139:
	shfl.sync.idx.b32	%r1251|%p165, %r1844, %r256, 31, -1;
	add.s32 	%r260, %r257, %r1251;
	setp.eq.s32 	%p166, %r1827, 2147483647;
	selp.b32 	%r1252, -2147483648, %r1827, %p166;
	shr.u32 	%r1253, %r1252, %r298;
	and.b32  	%r1248, %r1253, %r97;
	mov.b32 	%r1228, 1;
	// begin inline asm
	{
    .reg .pred p;
    and.b32 %r1226, %r1248, %r1228;    setp.ne.u32 p, %r1226, 0;
    vote.ballot.sync.b32 %r1226, p, 0xffffffff;
    @!p not.b32 %r1226, %r1226;
}

	// end inline asm
	mov.b32 	%r1231, 2;
	// begin inline asm
	{
    .reg .pred p;
    and.b32 %r1229, %r1248, %r1231;    setp.ne.u32 p, %r1229, 0;
    vote.ballot.sync.b32 %r1229, p, 0xffffffff;
    @!p not.b32 %r1229, %r1229;
}

	// end inline asm
	and.b32  	%r1254, %r1229, %r1226;
	mov.b32 	%r1234, 4;
	// begin inline asm
	{
    .reg .pred p;
    and.b32 %r1232, %r1248, %r1234;    setp.ne.u32 p, %r1232, 0;
    vote.ballot.sync.b32 %r1232, p, 0xffffffff;
    @!p not.b32 %r1232, %r1232;
}

	// end inline asm
	and.b32  	%r1255, %r1232, %r1254;
	mov.b32 	%r1237, 8;
	// begin inline asm
	{
    .reg .pred p;
    and.b32 %r1235, %r1248, %r1237;    setp.ne.u32 p, %r1235, 0;
    vote.ballot.sync.b32 %r1235, p, 0xffffffff;
    @!p not.b32 %r1235, %r1235;
}

	// end inline asm
	and.b32  	%r1256, %r1235, %r1255;
	mov.b32 	%r1240, 16;
	// begin inline asm
	{
    .reg .pred p;
    and.b32 %r1238, %r1248, %r1240;    setp.ne.u32 p, %r1238, 0;
    vote.ballot.sync.b32 %r1238, p, 0xffffffff;
    @!p not.b32 %r1238, %r1238;
}

	// end inline asm
	and.b32  	%r1257, %r1238, %r1256;
	mov.b32 	%r1243, 32;
	// begin inline asm
	{
    .reg .pred p;
    and.b32 %r1241, %r1248, %r1243;    setp.ne.u32 p, %r1241, 0;
    vote.ballot.sync.b32 %r1241, p, 0xffffffff;
    @!p not.b32 %r1241, %r1241;
}

	// end inline asm
	and.b32  	%r1258, %r1241, %r1257;
	mov.b32 	%r1246, 64;
	// begin inline asm
	{
    .reg .pred p;
    and.b32 %r1244, %r1248, %r1246;    setp.ne.u32 p, %r1244, 0;
    vote.ballot.sync.b32 %r1244, p, 0xffffffff;
    @!p not.b32 %r1244, %r1244;
}

	// end inline asm
	and.b32  	%r1259, %r1244, %r1258;
	mov.b32 	%r1249, 128;
	// begin inline asm
	{
    .reg .pred p;
    and.b32 %r1247, %r1248, %r1249;    setp.ne.u32 p, %r1247, 0;
    vote.ballot.sync.b32 %r1247, p, 0xffffffff;
    @!p not.b32 %r1247, %r1247;
}

	// end inline asm
	and.b32  	%r1260, %r1247, %r1259;
	clz.b32 	%r1261, %r1260;
	sub.s32 	%r262, 31, %r1261;
	and.b32  	%r1262, %r680, %r1260;
	popc.b32 	%r263, %r1262;
	setp.ne.s32 	%p167, %r300, %r262;
	mov.b32 	%r1845, 0;
	@%p167 bra 	$L__BB6_141;
	shl.b32 	%r1263, %r1248, 2;
	add.s32 	%r1264, %r98, %r1263;
	atom.shared.add.u32 	%r1845, [%r1264], %r263;
$L__BB6_141:
	shfl.sync.idx.b32	%r1290|%p168, %r1845, %r262, 31, -1;
	add.s32 	%r266, %r263, %r1290;
	setp.eq.s32 	%p169, %r1828, 2147483647;
	selp.b32 	%r1291, -2147483648, %r1828, %p169;
	shr.u32 	%r1292, %r1291, %r298;
	and.b32  	%r1287, %r1292, %r97;
	mov.b32 	%r1267, 1;
	// begin inline asm
	{
    .reg .pred p;
    and.b32 %r1265, %r1287, %r1267;    setp.ne.u32 p, %r1265, 0;
    vote.ballot.sync.b32 %r1265, p, 0xffffffff;
    @!p not.b32 %r1265, %r1265;
}

	// end inline asm
	mov.b32 	%r1270, 2;
	// begin inline asm
	{
    .reg .pred p;
    and.b32 %r1268, %r1287, %r1270;    setp.ne.u32 p, %r1268, 0;
    vote.ballot.sync.b32 %r1268, p, 0xffffffff;
    @!p not.b32 %r1268, %r1268;
}

	// end inline asm
	and.b32  	%r1293, %r1268, %r1265;
	mov.b32 	%r1273, 4;
	// begin inline asm
	{
    .reg .pred p;
    and.b32 %r1271, %r1287, %r1273;    setp.ne.u32 p, %r1271, 0;
    vote.ballot.sync.b32 %r1271, p, 0xffffffff;
    @!p not.b32 %r1271, %r1271;
}

	// end inline asm
	and.b32  	%r1294, %r1271, %r1293;
	mov.b32 	%r1276, 8;
	// begin inline asm
	{
    .reg .pred p;
    and.b32 %r1274, %r1287, %r1276;    setp.ne.u32 p, %r1274, 0;
    vote.ballot.sync.b32 %r1274, p, 0xffffffff;
    @!p not.b32 %r1274, %r1274;
}

	// end inline asm
	and.b32  	%r1295, %r1274, %r1294;
	mov.b32 	%r1279, 16;
	// begin inline asm
	{
    .reg .pred p;
    and.b32 %r1277, %r1287, %r1279;    setp.ne.u32 p, %r1277, 0;
    vote.ballot.sync.b32 %r1277, p, 0xffffffff;
    @!p not.b32 %r1277, %r1277;
}

	// end inline asm
	and.b32  	%r1296, %r1277, %r1295;
	mov.b32 	%r1282, 32;
	// begin inline asm
	{
    .reg .pred p;
    and.b32 %r1280, %r1287, %r1282;    setp.ne.u32 p, %r1280, 0;
    vote.ballot.sync.b32 %r1280, p, 0xffffffff;
    @!p not.b32 %r1280, %r1280;
}

	// end inline asm
	and.b32  	%r1297, %r1280, %r1296;
	mov.b32 	%r1285, 64;
	// begin inline asm
	{
    .reg .pred p;
    and.b32 %r1283, %r1287, %r1285;    setp.ne.u32 p, %r1283, 0;
    vote.ballot.sync.b32 %r1283, p, 0xffffffff;
    @!p not.b32 %r1283, %r1283;
}

	// end inline asm
	and.b32  	%r1298, %r1283, %r1297;
	mov.b32 	%r1288, 128;
	// begin inline asm
	{
    .reg .pred p;
    and.b32 %r1286, %r1287, %r1288;    setp.ne.u32 p, %r1286, 0;
    vote.ballot.sync.b32 %r1286, p, 0xffffffff;
    @!p not.b32 %r1286, %r1286;
}

	// end inline asm
	and.b32  	%r1299, %r1286, %r1298;
	clz.b32 	%r1300, %r1299;
	sub.s32 	%r268, 31, %r1300;
	and.b32  	%r1301, %r680, %r1299;
	popc.b32 	%r269, %r1301;
	setp.ne.s32 	%p170, %r300, %r268;
	mov.b32 	%r1846, 0;
	@%p170 bra 	$L__BB6_143;
	shl.b32 	%r1302, %r1287, 2;
	add.s32 	%r1303, %r98, %r1302;
	atom.shared.add.u32 	%r1846, [%r1303], %r269;
$L__BB6_143:
	shfl.sync.idx.b32	%r1329|%p171, %r1846, %r268, 31, -1;
	add.s32 	%r272, %r269, %r1329;
	setp.eq.s32 	%p172, %r1829, 2147483647;
	selp.b32 	%r1330, -2147483648, %r1829, %p172;
	shr.u32 	%r1331, %r1330, %r298;
	and.b32  	%r1326, %r1331, %r97;
	mov.b32 	%r1306, 1;
	// begin inline asm
	{
    .reg .pred p;
    and.b32 %r1304, %r1326, %r1306;    setp.ne.u32 p, %r1304, 0;
    vote.ballot.sync.b32 %r1304, p, 0xffffffff;
    @!p not.b32 %r1304, %r1304;
}

	// end inline asm
	mov.b32 	%r1309, 2;
	// begin inline asm
	{
    .reg .pred p;
    and.b32 %r1307, %r1326, %r1309;    setp.ne.u32 p, %r1307, 0;
    vote.ballot.sync.b32 %r1307, p, 0xffffffff;
    @!p not.b32 %r1307, %r1307;
}

	// end inline asm
	and.b32  	%r1332, %r1307, %r1304;
	mov.b32 	%r1312, 4;
	// begin inline asm
	{
    .reg .pred p;
    and.b32 %r1310, %r1326, %r1312;    setp.ne.u32 p, %r1310, 0;
    vote.ballot.sync.b32 %r1310, p, 0xffffffff;
    @!p not.b32 %r1310, %r1310;
}

	// end inline asm
	and.b32  	%r1333, %r1310, %r1332;
	mov.b32 	%r1315, 8;
	// begin inline asm
	{
    .reg .pred p;
    and.b32 %r1313, %r1326, %r1315;    setp.ne.u32 p, %r1313, 0;
    vote.ballot.sync.b32 %r1313, p, 0xffffffff;
    @!p not.b32 %r1313, %r1313;
}

	// end inline asm
	and.b32  	%r1334, %r1313, %r1333;
	mov.b32 	%r1318, 16;
	// begin inline asm
	{
    .reg .pred p;
    and.b32 %r1316, %r1326, %r1318;    setp.ne.u32 p, %r1316, 0;
    vote.ballot.sync.b32 %r1316, p, 0xffffffff;
    @!p not.b32 %r1316, %r1316;
}

	// end inline asm
	and.b32  	%r1335, %r1316, %r1334;
	mov.b32 	%r1321, 32;
	// begin inline asm
	{
    .reg .pred p;
    and.b32 %r1319, %r1326, %r1321;    setp.ne.u32 p, %r1319, 0;
    vote.ballot.sync.b32 %r1319, p, 0xffffffff;
    @!p not.b32 %r1319, %r1319;
}

	// end inline asm
	and.b32  	%r1336, %r1319, %r1335;
	mov.b32 	%r1324, 64;
	// begin inline asm
	{
    .reg .pred p;
    and.b32 %r1322, %r1326, %r1324;    setp.ne.u32 p, %r1322, 0;
    vote.ballot.sync.b32 %r1322, p, 0xffffffff;
    @!p not.b32 %r1322, %r1322;
}

	// end inline asm
	and.b32  	%r1337, %r1322, %r1336;
	mov.b32 	%r1327, 128;
	// begin inline asm
	{
    .reg .pred p;
    and.b32 %r1325, %r1326, %r1327;    setp.ne.u32 p, %r1325, 0;
    vote.ballot.sync.b32 %r1325, p, 0xffffffff;
    @!p not.b32 %r1325, %r1325;
}

	// end inline asm
	and.b32  	%r1338, %r1325, %r1337;
	clz.b32 	%r1339, %r1338;
	sub.s32 	%r274, 31, %r1339;
	and.b32  	%r1340, %r680, %r1338;
	popc.b32 	%r275, %r1340;
	setp.ne.s32 	%p173, %r300, %r274;
	mov.b32 	%r1847, 0;
	@%p173 bra 	$L__BB6_145;
	shl.b32 	%r1341, %r1326, 2;
	add.s32 	%r1342, %r98, %r1341;
	atom.shared.add.u32 	%r1847, [%r1342], %r275;
$L__BB6_145:
	shfl.sync.idx.b32	%r1368|%p174, %r1847, %r274, 31, -1;
	add.s32 	%r278, %r275, %r1368;
	setp.eq.s32 	%p175, %r1830, 2147483647;
	selp.b32 	%r1369, -2147483648, %r1830, %p175;
	shr.u32 	%r1370, %r1369, %r298;
	and.b32  	%r1365, %r1370, %r97;
	mov.b32 	%r1345, 1;
	// begin inline asm
	{
    .reg .pred p;
    and.b32 %r1343, %r1365, %r1345;    setp.ne.u32 p, %r1343, 0;
    vote.ballot.sync.b32 %r1343, p, 0xffffffff;
    @!p not.b32 %r1343, %r1343;
}

	// end inline asm
	mov.b32 	%r1348, 2;
	// begin inline asm
	{
    .reg .pred p;
    and.b32 %r1346, %r1365, %r1348;    setp.ne.u32 p, %r1346, 0;
    vote.ballot.sync.b32 %r1346, p, 0xffffffff;
    @!p not.b32 %r1346, %r1346;
}

	// end inline asm
	and.b32  	%r1371, %r1346, %r1343;
	mov.b32 	%r1351, 4;
	// begin inline asm
	{
    .reg .pred p;
    and.b32 %r1349, %r1365, %r1351;    setp.ne.u32 p, %r1349, 0;
    vote.ballot.sync.b32 %r1349, p, 0xffffffff;
    @!p not.b32 %r1349, %r1349;
}

	// end inline asm
	and.b32  	%r1372, %r1349, %r1371;
	mov.b32 	%r1354, 8;
	// begin inline asm
	{
    .reg .pred p;
    and.b32 %r1352, %r1365, %r1354;    setp.ne.u32 p, %r1352, 0;
    vote.ballot.sync.b32 %r1352, p, 0xffffffff;
    @!p not.b32 %r1352, %r1352;
}

	// end inline asm
	and.b32  	%r1373, %r1352, %r1372;
	mov.b32 	%r1357, 16;
	// begin inline asm
	{
    .reg .pred p;
    and.b32 %r1355, %r1365, %r1357;    setp.ne.u32 p, %r1355, 0;
    vote.ballot.sync.b32 %r1355, p, 0xffffffff;
    @!p not.b32 %r1355, %r1355;
}

	// end inline asm
	and.b32  	%r1374, %r1355, %r1373;
	mov.b32 	%r1360, 32;
	// begin inline asm
	{
    .reg .pred p;
    and.b32 %r1358, %r1365, %r1360;    setp.ne.u32 p, %r1358, 0;
    vote.ballot.sync.b32 %r1358, p, 0xffffffff;
    @!p not.b32 %r1358, %r1358;
}

	// end inline asm
	and.b32  	%r1375, %r1358, %r1374;
	mov.b32 	%r1363, 64;
	// begin inline asm
	{
    .reg .pred p;
    and.b32 %r1361, %r1365, %r1363;    setp.ne.u32 p, %r1361, 0;
    vote.ballot.sync.b32 %r1361, p, 0xffffffff;
    @!p not.b32 %r1361, %r1361;
}

	// end inline asm
	and.b32  	%r1376, %r1361, %r1375;
	mov.b32 	%r1366, 128;
	// begin inline asm
	{
    .reg .pred p;
    and.b32 %r1364, %r1365, %r1366;    setp.ne.u32 p, %r1364, 0;
    vote.ballot.sync.b32 %r1364, p, 0xffffffff;
    @!p not.b32 %r1364, %r1364;
}

	// end inline asm
	and.b32  	%r1377, %r1364, %r1376;
	clz.b32 	%r1378, %r1377;
	sub.s32 	%r280, 31, %r1378;
	and.b32  	%r1379, %r680, %r1377;
	popc.b32 	%r281, %r1379;
	setp.ne.s32 	%p176, %r300, %r280;
	mov.b32 	%r1848, 0;
	@%p176 bra 	$L__BB6_147;
	shl.b32 	%r1380, %r1365, 2;
	add.s32 	%r1381, %r98, %r1380;
	atom.shared.add.u32 	%r1848, [%r1381], %r281;
$L__BB6_147:
	shfl.sync.idx.b32	%r1382|%p178, %r1848, %r280, 31, -1;
	add.s32 	%r1383, %r281, %r1382;
	bar.sync 	0;
	shl.b32 	%r1384, %r182, 2;
	mov.u32 	%r1385, _ZZN3cub18CUB_300001_SM_10006detail10radix_sort29DeviceRadixSortOnesweepKernelINS1_5radix10policy_hubIfNS0_8NullTypeEyE10Policy1000ELNS0_9SortOrderE0EfS6_yiiNS1_21identity_decomposer_tEEEvPT5_SC_PT3_PKSD_PT1_PKSH_PT2_PKSL_T4_iiT6_E1s;
	add.s32 	%r1386, %r1385, %r1384;
	st.shared.u32 	[%r1386+-4], %r1813;
	shl.b32 	%r1387, %r188, 2;
	add.s32 	%r1388, %r1385, %r1387;
	st.shared.u32 	[%r1388+-4], %r1814;
	shl.b32 	%r1389, %r194, 2;
	add.s32 	%r1390, %r1385, %r1389;
	st.shared.u32 	[%r1390+-4], %r1815;
	shl.b32 	%r1391, %r200, 2;
	add.s32 	%r1392, %r1385, %r1391;
	st.shared.u32 	[%r1392+-4], %r1816;
	shl.b32 	%r1393, %r206, 2;
	add.s32 	%r1394, %r1385, %r1393;
	st.shared.u32 	[%r1394+-4], %r1817;
	shl.b32 	%r1395, %r212, 2;
	add.s32 	%r1396, %r1385, %r1395;
	st.shared.u32 	[%r1396+-4], %r1818;
	shl.b32 	%r1397, %r218, 2;
	add.s32 	%r1398, %r1385, %r1397;
	st.shared.u32 	[%r1398+-4], %r1819;
	shl.b32 	%r1399, %r224, 2;
	add.s32 	%r1400, %r1385, %r1399;
	st.shared.u32 	[%r1400+-4], %r1820;
	shl.b32 	%r1401, %r230, 2;
	add.s32 	%r1402, %r1385, %r1401;
	st.shared.u32 	[%r1402+-4], %r1821;
	shl.b32 	%r1403, %r236, 2;
	add.s32 	%r1404, %r1385, %r1403;
	st.shared.u32 	[%r1404+-4], %r1822;
	shl.b32 	%r1405, %r242, 2;
	add.s32 	%r1406, %r1385, %r1405;
	st.shared.u32 	[%r1406+-4], %r1823;
	shl.b32 	%r1407, %r248, 2;
	add.s32 	%r1408, %r1385, %r1407;
	st.shared.u32 	[%r1408+-4], %r1824;
	shl.b32 	%r1409, %r254, 2;
	add.s32 	%r1410, %r1385, %r1409;
	st.shared.u32 	[%r1410+-4], %r1825;
	shl.b32 	%r1411, %r260, 2;
	add.s32 	%r1412, %r1385, %r1411;
	st.shared.u32 	[%r1412+-4], %r1826;
	shl.b32 	%r1413, %r266, 2;
	add.s32 	%r1414, %r1385, %r1413;
	st.shared.u32 	[%r1414+-4], %r1827;
	shl.b32 	%r1415, %r272, 2;
	add.s32 	%r1416, %r1385, %r1415;
	st.shared.u32 	[%r1416+-4], %r1828;
	shl.b32 	%r1417, %r278, 2;
	add.s32 	%r1418, %r1385, %r1417;
	st.shared.u32 	[%r1418+-4], %r1829;
	shl.b32 	%r1419, %r1383, 2;
	add.s32 	%r1420, %r1385, %r1419;
	st.shared.u32 	[%r1420+-4], %r1830;
	shl.b32 	%r1421, %r1, 3;
	add.s32 	%r1422, %r1385, %r1421;
	add.s32 	%r284, %r1422, 27648;
	@%p123 bra 	$L__BB6_155;
	ld.param.u64 	%rd227, [_ZN3cub18CUB_300001_SM_10006detail10radix_sort29DeviceRadixSortOnesweepKernelINS1_5radix10policy_hubIfNS0_8NullTypeEyE10Policy1000ELNS0_9SortOrderE0EfS6_yiiNS1_21identity_decomposer_tEEEvPT5_SC_PT3_PKSD_PT1_PKSH_PT2_PKSL_T4_iiT6__param_3];
	cvta.to.global.u64 	%rd57, %rd227;
	shl.b64 	%rd58, %rd7, 3;
	add.s64 	%rd59, %rd57, %rd58;
	ld.global.u64 	%rd60, [%rd59];
	cvt.s64.s32 	%rd61, %r175;
	sub.s64 	%rd229, %rd60, %rd61;
	st.shared.u64 	[%r284], %rd229;
	setp.lt.s32 	%p179, %r4, 1;
	mov.u32 	%r1852, %r1808;
	@%p179 bra 	$L__BB6_154;
	mov.b32 	%r1850, -1;
	mov.u32 	%r1849, %r4;
	mov.u32 	%r1852, %r1808;
$L__BB6_150:
	ld.param.u64 	%rd220, [_ZN3cub18CUB_300001_SM_10006detail10radix_sort29DeviceRadixSortOnesweepKernelINS1_5radix10policy_hubIfNS0_8NullTypeEyE10Policy1000ELNS0_9SortOrderE0EfS6_yiiNS1_21identity_decomposer_tEEEvPT5_SC_PT3_PKSD_PT1_PKSH_PT2_PKSL_T4_iiT6__param_0];
	add.s32 	%r288, %r1849, -1;
	shl.b32 	%r1424, %r288, 8;
	add.s32 	%r1425, %r1424, %r1;
	cvta.to.global.u64 	%rd62, %rd220;
	mul.wide.s32 	%rd63, %r1425, 4;
	add.s64 	%rd16, %rd62, %rd63;
$L__BB6_151:
	membar.cta;
	ld.volatile.global.u32 	%r289, [%rd16];
	setp.eq.s32 	%p180, %r289, 0;
	@%p180 bra 	$L__BB6_151;
	and.b32  	%r1426, %r289, 1073741823;
	add.s32 	%r1852, %r1426, %r1852;
	setp.gt.s32 	%p181, %r289, -1;
	vote.sync.ballot.b32 	%r1850, %p181, %r1850;
	setp.gt.u32 	%p183, %r1849, 1;
	and.pred  	%p184, %p181, %p183;
	mov.u32 	%r1849, %r288;
	@%p184 bra 	$L__BB6_150;
	ld.shared.u64 	%rd229, [%r284];
$L__BB6_154:
	ld.param.u64 	%rd221, [_ZN3cub18CUB_300001_SM_10006detail10radix_sort29DeviceRadixSortOnesweepKernelINS1_5radix10policy_hubIfNS0_8NullTypeEyE10Policy1000ELNS0_9SortOrderE0EfS6_yiiNS1_21identity_decomposer_tEEEvPT5_SC_PT3_PKSD_PT1_PKSH_PT2_PKSL_T4_iiT6__param_0];
	or.b32  	%r1427, %r1852, -2147483648;
	cvta.to.global.u64 	%rd64, %rd221;
	shl.b32 	%r1428, %r4, 8;
	add.s32 	%r1429, %r1428, %r1;
	mul.wide.s32 	%rd65, %r1429, 4;
	add.s64 	%rd66, %rd64, %rd65;
	st.volatile.global.u32 	[%rd66], %r1427;
	sub.s32 	%r1430, %r1852, %r1808;
	cvt.s64.s32 	%rd67, %r1430;
	add.s64 	%rd68, %rd229, %rd67;
	st.shared.u64 	[%r284], %rd68;
$L__BB6_155:
	ld.param.u32 	%r1762, [_ZN3cub18CUB_300001_SM_10006detail10radix_sort29DeviceRadixSortOnesweepKernelINS1_5radix10policy_hubIfNS0_8NullTypeEyE10Policy1000ELNS0_9SortOrderE0EfS6_yiiNS1_21identity_decomposer_tEEEvPT5_SC_PT3_PKSD_PT1_PKSH_PT2_PKSL_T4_iiT6__param_8];
	ld.param.u64 	%rd224, [_ZN3cub18CUB_300001_SM_10006detail10radix_sort29DeviceRadixSortOnesweepKernelINS1_5radix10policy_hubIfNS0_8NullTypeEyE10Policy1000ELNS0_9SortOrderE0EfS6_yiiNS1_21identity_decomposer_tEEEvPT5_SC_PT3_PKSD_PT1_PKSH_PT2_PKSL_T4_iiT6__param_2];
	setp.gt.u32 	%p185, %r1, 255;
	mad.lo.s32 	%r293, %r4, 6912, 6912;
	setp.lt.s32 	%p186, %r293, %r1762;
	setp.eq.s64 	%p187, %rd224, 0;
	or.pred  	%p188, %p187, %p186;
	or.pred  	%p189, %p185, %p188;
	@%p189 bra 	$L__BB6_157;
	ld.param.u64 	%rd225, [_ZN3cub18CUB_300001_SM_10006detail10radix_sort29DeviceRadixSortOnesweepKernelINS1_5radix10policy_hubIfNS0_8NullTypeEyE10Policy1000ELNS0_9SortOrderE0EfS6_yiiNS1_21identity_decomposer_tEEEvPT5_SC_PT3_PKSD_PT1_PKSH_PT2_PKSL_T4_iiT6__param_2];
	ld.shared.u64 	%rd69, [%r284];
	cvt.s64.s32 	%rd70, %r1808;
	cvt.s64.s32 	%rd71, %r175;
	add.s64 	%rd72, %rd71, %rd70;
	add.s64 	%rd73, %rd72, %rd69;
	cvta.to.global.u64 	%rd74, %rd225;
	shl.b64 	%rd75, %rd7, 3;
	add.s64 	%rd76, %rd74, %rd75;
	st.global.u64 	[%rd76], %rd73;
$L__BB6_157:
	ld.param.u32 	%r1763, [_ZN3cub18CUB_300001_SM_10006detail10radix_sort29DeviceRadixSortOnesweepKernelINS1_5radix10policy_hubIfNS0_8NullTypeEyE10Policy1000ELNS0_9SortOrderE0EfS6_yiiNS1_21identity_decomposer_tEEEvPT5_SC_PT3_PKSD_PT1_PKSH_PT2_PKSL_T4_iiT6__param_8];
	shl.b32 	%r1431, %r1, 2;
	add.s32 	%r294, %r1385, %r1431;
	setp.gt.s32 	%p190, %r293, %r1763;
	bar.sync 	0;
	@%p190 bra 	$L__BB6_159;
	ld.shared.u32 	%r1433, [%r294];
	setp.eq.s32 	%p191, %r1433, 2147483647;
	selp.b32 	%r1434, -2147483648, %r1433, %p191;
	shr.u32 	%r1435, %r1434, %r298;
	and.b32  	%r1436, %r1435, %r97;
	shl.b32 	%r1437, %r1436, 3;
	add.s32 	%r1439, %r1385, 27648;
	add.s32 	%r1440, %r1439, %r1437;
	ld.shared.u64 	%rd77, [%r1440];
	add.s64 	%rd78, %rd77, %rd7;
	setp.gt.s32 	%p192, %r1433, -1;
	selp.b32 	%r1441, -1, -2147483648, %p192;
	xor.b32  	%r1442, %r1441, %r1433;
	shl.b64 	%rd79, %rd78, 2;
	add.s64 	%rd80, %rd1, %rd79;
	st.global.u32 	[%rd80], %r1442;
	bar.warp.sync 	-1;
	ld.shared.u32 	%r1443, [%r294+1536];
	setp.eq.s32 	%p193, %r1443, 2147483647;
	selp.b32 	%r1444, -2147483648, %r1443, %p193;
	shr.u32 	%r1445, %r1444, %r298;
	and.b32  	%r1446, %r1445, %r97;
	shl.b32 	%r1447, %r1446, 3;
	add.s32 	%r1448, %r1439, %r1447;
	ld.shared.u64 	%rd81, [%r1448];
	add.s64 	%rd82, %rd81, %rd7;
	setp.gt.s32 	%p194, %r1443, -1;
	selp.b32 	%r1449, -1, -2147483648, %p194;
	xor.b32  	%r1450, %r1449, %r1443;
	shl.b64 	%rd83, %rd82, 2;
	add.s64 	%rd84, %rd1, %rd83;
	st.global.u32 	[%rd84+1536], %r1450;
	bar.warp.sync 	-1;
	ld.shared.u32 	%r1451, [%r294+3072];
	setp.eq.s32 	%p195, %r1451, 2147483647;
	selp.b32 	%r1452, -2147483648, %r1451, %p195;
	shr.u32 	%r1453, %r1452, %r298;
	and.b32  	%r1454, %r1453, %r97;
	shl.b32 	%r1455, %r1454, 3;
	add.s32 	%r1456, %r1439, %r1455;
	ld.shared.u64 	%rd85, [%r1456];
	add.s64 	%rd86, %rd85, %rd7;
	setp.gt.s32 	%p196, %r1451, -1;
	selp.b32 	%r1457, -1, -2147483648, %p196;
	xor.b32  	%r1458, %r1457, %r1451;
	shl.b64 	%rd87, %rd86, 2;
	add.s64 	%rd88, %rd1, %rd87;
	st.global.u32 	[%rd88+3072], %r1458;
	bar.warp.sync 	-1;
	ld.shared.u32 	%r1459, [%r294+4608];
	setp.eq.s32 	%p197, %r1459, 2147483647;
	selp.b32 	%r1460, -2147483648, %r1459, %p197;
	shr.u32 	%r1461, %r1460, %r298;
	and.b32  	%r1462, %r1461, %r97;
	shl.b32 	%r1463, %r1462, 3;
	add.s32 	%r1464, %r1439, %r1463;
	ld.shared.u64 	%rd89, [%r1464];
	add.s64 	%rd90, %rd89, %rd7;
	setp.gt.s32 	%p198, %r1459, -1;
	selp.b32 	%r1465, -1, -2147483648, %p198;
	xor.b32  	%r1466, %r1465, %r1459;
	shl.b64 	%rd91, %rd90, 2;
	add.s64 	%rd92, %rd1, %rd91;
	st.global.u32 	[%rd92+4608], %r1466;
	bar.warp.sync 	-1;
	ld.shared.u32 	%r1467, [%r294+6144];
	setp.eq.s32 	%p199, %r1467, 2147483647;
	selp.b32 	%r1468, -2147483648, %r1467, %p199;
	shr.u32 	%r1469, %r1468, %r298;
	and.b32  	%r1470, %r1469, %r97;
	shl.b32 	%r1471, %r1470, 3;
	add.s32 	%r1472, %r1439, %r1471;
	ld.shared.u64 	%rd93, [%r1472];
	add.s64 	%rd94, %rd93, %rd7;
	setp.gt.s32 	%p200, %r1467, -1;
	selp.b32 	%r1473, -1, -2147483648, %p200;
	xor.b32  	%r1474, %r1473, %r1467;
	shl.b64 	%rd95, %rd94, 2;
	add.s64 	%rd96, %rd1, %rd95;
	st.global.u32 	[%rd96+6144], %r1474;
	bar.warp.sync 	-1;
	ld.shared.u32 	%r1475, [%r294+7680];
	setp.eq.s32 	%p201, %r1475, 2147483647;
	selp.b32 	%r1476, -2147483648, %r1475, %p201;
	shr.u32 	%r1477, %r1476, %r298;
	and.b32  	%r1478, %r1477, %r97;
	shl.b32 	%r1479, %r1478, 3;
	add.s32 	%r1480, %r1439, %r1479;
	ld.shared.u64 	%rd97, [%r1480];
	add.s64 	%rd98, %rd97, %rd7;
	setp.gt.s32 	%p202, %r1475, -1;
	selp.b32 	%r1481, -1, -2147483648, %p202;
	xor.b32  	%r1482, %r1481, %r1475;
	shl.b64 	%rd99, %rd98, 2;
	add.s64 	%rd100, %rd1, %rd99;
	st.global.u32 	[%rd100+7680], %r1482;
	bar.warp.sync 	-1;
	ld.shared.u32 	%r1483, [%r294+9216];
	setp.eq.s32 	%p203, %r1483, 2147483647;
	selp.b32 	%r1484, -2147483648, %r1483, %p203;
	shr.u32 	%r1485, %r1484, %r298;
	and.b32  	%r1486, %r1485, %r97;
	shl.b32 	%r1487, %r1486, 3;
	add.s32 	%r1488, %r1439, %r1487;
	ld.shared.u64 	%rd101, [%r1488];
	add.s64 	%rd102, %rd101, %rd7;
	setp.gt.s32 	%p204, %r1483, -1;
	selp.b32 	%r1489, -1, -2147483648, %p204;
	xor.b32  	%r1490, %r1489, %r1483;
	shl.b64 	%rd103, %rd102, 2;
	add.s64 	%rd104, %rd1, %rd103;
	st.global.u32 	[%rd104+9216], %r1490;
	bar.warp.sync 	-1;
	ld.shared.u32 	%r1491, [%r294+10752];
	setp.eq.s32 	%p205, %r1491, 2147483647;
	selp.b32 	%r1492, -2147483648, %r1491, %p205;
	shr.u32 	%r1493, %r1492, %r298;
	and.b32  	%r1494, %r1493, %r97;
	shl.b32 	%r1495, %r1494, 3;
	add.s32 	%r1496, %r1439, %r1495;
	ld.shared.u64 	%rd105, [%r1496];
	add.s64 	%rd106, %rd105, %rd7;
	setp.gt.s32 	%p206, %r1491, -1;
	selp.b32 	%r1497, -1, -2147483648, %p206;
	xor.b32  	%r1498, %r1497, %r1491;
	shl.b64 	%rd107, %rd106, 2;
	add.s64 	%rd108, %rd1, %rd107;
	st.global.u32 	[%rd108+10752], %r1498;
	bar.warp.sync 	-1;
	ld.shared.u32 	%r1499, [%r294+12288];
	setp.eq.s32 	%p207, %r1499, 2147483647;
	selp.b32 	%r1500, -2147483648, %r1499, %p207;
	shr.u32 	%r1501, %r1500, %r298;
	and.b32  	%r1502, %r1501, %r97;
	shl.b32 	%r1503, %r1502, 3;
	add.s32 	%r1504, %r1439, %r1503;
	ld.shared.u64 	%rd109, [%r1504];
	add.s64 	%rd110, %rd109, %rd7;
	setp.gt.s32 	%p208, %r1499, -1;
	selp.b32 	%r1505, -1, -2147483648, %p208;
	xor.b32  	%r1506, %r1505, %r1499;
	shl.b64 	%rd111, %rd110, 2;
	add.s64 	%rd112, %rd1, %rd111;
	st.global.u32 	[%rd112+12288], %r1506;
	bar.warp.sync 	-1;
	ld.shared.u32 	%r1507, [%r294+13824];
	setp.eq.s32 	%p209, %r1507, 2147483647;
	selp.b32 	%r1508, -2147483648, %r1507, %p209;
	shr.u32 	%r1509, %r1508, %r298;
	and.b32  	%r1510, %r1509, %r97;
	shl.b32 	%r1511, %r1510, 3;
	add.s32 	%r1512, %r1439, %r1511;
	ld.shared.u64 	%rd113, [%r1512];
	add.s64 	%rd114, %rd113, %rd7;
	setp.gt.s32 	%p210, %r1507, -1;
	selp.b32 	%r1513, -1, -2147483648, %p210;
	xor.b32  	%r1514, %r1513, %r1507;
	shl.b64 	%rd115, %rd114, 2;
	add.s64 	%rd116, %rd1, %rd115;
	st.global.u32 	[%rd116+13824], %r1514;
	bar.warp.sync 	-1;
	ld.shared.u32 	%r1515, [%r294+15360];
	setp.eq.s32 	%p211, %r1515, 2147483647;
	selp.b32 	%r1516, -2147483648, %r1515, %p211;
	shr.u32 	%r1517, %r1516, %r298;
	and.b32  	%r1518, %r1517, %r97;
	shl.b32 	%r1519, %r1518, 3;
	add.s32 	%r1520, %r1439, %r1519;
	ld.shared.u64 	%rd117, [%r1520];
	add.s64 	%rd118, %rd117, %rd7;
	setp.gt.s32 	%p212, %r1515, -1;
	selp.b32 	%r1521, -1, -2147483648, %p212;
	xor.b32  	%r1522, %r1521, %r1515;
	shl.b64 	%rd119, %rd118, 2;
	add.s64 	%rd120, %rd1, %rd119;
	st.global.u32 	[%rd120+15360], %r1522;
	bar.warp.sync 	-1;
	ld.shared.u32 	%r1523, [%r294+16896];
	setp.eq.s32 	%p213, %r1523, 2147483647;
	selp.b32 	%r1524, -2147483648, %r1523, %p213;
	shr.u32 	%r1525, %r1524, %r298;
	and.b32  	%r1526, %r1525, %r97;
	shl.b32 	%r1527, %r1526, 3;
	add.s32 	%r1528, %r1439, %r1527;
	ld.shared.u64 	%rd121, [%r1528];
	add.s64 	%rd122, %rd121, %rd7;
	setp.gt.s32 	%p214, %r1523, -1;
	selp.b32 	%r1529, -1, -2147483648, %p214;
	xor.b32  	%r1530, %r1529, %r1523;
	shl.b64 	%rd123, %rd122, 2;
	add.s64 	%rd124, %rd1, %rd123;
	st.global.u32 	[%rd124+16896], %r1530;
	bar.warp.sync 	-1;
	ld.shared.u32 	%r1531, [%r294+18432];
	setp.eq.s32 	%p215, %r1531, 2147483647;
	selp.b32 	%r1532, -2147483648, %r1531, %p215;
	shr.u32 	%r1533, %r1532, %r298;
	and.b32  	%r1534, %r1533, %r97;
	shl.b32 	%r1535, %r1534, 3;
	add.s32 	%r1536, %r1439, %r1535;
	ld.shared.u64 	%rd125, [%r1536];
	add.s64 	%rd126, %rd125, %rd7;
	setp.gt.s32 	%p216, %r1531, -1;
	selp.b32 	%r1537, -1, -2147483648, %p216;
	xor.b32  	%r1538, %r1537, %r1531;
	shl.b64 	%rd127, %rd126, 2;
	add.s64 	%rd128, %rd1, %rd127;
	st.global.u32 	[%rd128+18432], %r1538;
	bar.warp.sync 	-1;
	ld.shared.u32 	%r1539, [%r294+19968];
	setp.eq.s32 	%p217, %r1539, 2147483647;
	selp.b32 	%r1540, -2147483648, %r1539, %p217;
	shr.u32 	%r1541, %r1540, %r298;
	and.b32  	%r1542, %r1541, %r97;
	shl.b32 	%r1543, %r1542, 3;
	add.s32 	%r1544, %r1439, %r1543;
	ld.shared.u64 	%rd129, [%r1544];
	add.s64 	%rd130, %rd129, %rd7;
	setp.gt.s32 	%p218, %r1539, -1;
	selp.b32 	%r1545, -1, -2147483648, %p218;
	xor.b32  	%r1546, %r1545, %r1539;
	shl.b64 	%rd131, %rd130, 2;
	add.s64 	%rd132, %rd1, %rd131;
	st.global.u32 	[%rd132+19968], %r1546;
	bar.warp.sync 	-1;
	ld.shared.u32 	%r1547, [%r294+21504];
	setp.eq.s32 	%p219, %r1547, 2147483647;
	selp.b32 	%r1548, -2147483648, %r1547, %p219;
	shr.u32 	%r1549, %r1548, %r298;
	and.b32  	%r1550, %r1549, %r97;
	shl.b32 	%r1551, %r1550, 3;
	add.s32 	%r1552, %r1439, %r1551;
	ld.shared.u64 	%rd133, [%r1552];
	add.s64 	%rd134, %rd133, %rd7;
	setp.gt.s32 	%p220, %r1547, -1;
	selp.b32 	%r1553, -1, -2147483648, %p220;
	xor.b32  	%r1554, %r1553, %r1547;
	shl.b64 	%rd135, %rd134, 2;
	add.s64 	%rd136, %rd1, %rd135;
	st.global.u32 	[%rd136+21504], %r1554;
	bar.warp.sync 	-1;
	ld.shared.u32 	%r1555, [%r294+23040];
	setp.eq.s32 	%p221, %r1555, 2147483647;
	selp.b32 	%r1556, -2147483648, %r1555, %p221;
	shr.u32 	%r1557, %r1556, %r298;
	and.b32  	%r1558, %r1557, %r97;
	shl.b32 	%r1559, %r1558, 3;
	add.s32 	%r1560, %r1439, %r1559;
	ld.shared.u64 	%rd137, [%r1560];
	add.s64 	%rd138, %rd137, %rd7;
	setp.gt.s32 	%p222, %r1555, -1;
	selp.b32 	%r1561, -1, -2147483648, %p222;
	xor.b32  	%r1562, %r1561, %r1555;
	shl.b64 	%rd139, %rd138, 2;
	add.s64 	%rd140, %rd1, %rd139;
	st.global.u32 	[%rd140+23040], %r1562;
	bar.warp.sync 	-1;
	ld.shared.u32 	%r1563, [%r294+24576];
	setp.eq.s32 	%p223, %r1563, 2147483647;
	selp.b32 	%r1564, -2147483648, %r1563, %p223;
	shr.u32 	%r1565, %r1564, %r298;
	and.b32  	%r1566, %r1565, %r97;
	shl.b32 	%r1567, %r1566, 3;
	add.s32 	%r1568, %r1439, %r1567;
	ld.shared.u64 	%rd141, [%r1568];
	add.s64 	%rd142, %rd141, %rd7;
	setp.gt.s32 	%p224, %r1563, -1;
	selp.b32 	%r1569, -1, -2147483648, %p224;
	xor.b32  	%r1570, %r1569, %r1563;
	shl.b64 	%rd143, %rd142, 2;
	add.s64 	%rd144, %rd1, %rd143;
	st.global.u32 	[%rd144+24576], %r1570;
	bar.warp.sync 	-1;
	ld.shared.u32 	%r1571, [%r294+26112];
	setp.eq.s32 	%p225, %r1571, 2147483647;
	selp.b32 	%r1572, -2147483648, %r1571, %p225;
	shr.u32 	%r1573, %r1572, %r298;
	and.b32  	%r1574, %r1573, %r97;
	shl.b32 	%r1575, %r1574, 3;
	add.s32 	%r1576, %r1439, %r1575;
	ld.shared.u64 	%rd145, [%r1576];
	add.s64 	%rd146, %rd145, %rd7;
	setp.gt.s32 	%p226, %r1571, -1;
	selp.b32 	%r1577, -1, -2147483648, %p226;
	xor.b32  	%r1578, %r1577, %r1571;
	shl.b64 	%rd147, %rd146, 2;
	add.s64 	%rd148, %rd1, %rd147;
	st.global.u32 	[%rd148+26112], %r1578;
	bar.warp.sync 	-1;
	bra.uni 	$L__BB6_196;
$L__BB6_159:
	ld.param.u32 	%r1764, [_ZN3cub18CUB_300001_SM_10006detail10radix_sort29DeviceRadixSortOnesweepKernelINS1_5radix10policy_hubIfNS0_8NullTypeEyE10Policy1000ELNS0_9SortOrderE0EfS6_yiiNS1_21identity_decomposer_tEEEvPT5_SC_PT3_PKSD_PT1_PKSH_PT2_PKSL_T4_iiT6__param_8];
	mad.lo.s32 	%r295, %r4, -6912, %r1764;
	setp.ge.s32 	%p227, %r1, %r295;
	@%p227 bra 	$L__BB6_161;
	ld.shared.u32 	%r1579, [%r294];
	setp.eq.s32 	%p228, %r1579, 2147483647;
	selp.b32 	%r1580, -2147483648, %r1579, %p228;
	shr.u32 	%r1581, %r1580, %r298;
	and.b32  	%r1582, %r1581, %r97;
	shl.b32 	%r1583, %r1582, 3;
	add.s32 	%r1585, %r1385, %r1583;
	ld.shared.u64 	%rd149, [%r1585+27648];
	setp.gt.s32 	%p229, %r1579, -1;
	selp.b32 	%r1586, -1, -2147483648, %p229;
	xor.b32  	%r1587, %r1586, %r1579;
	add.s64 	%rd150, %rd149, %rd7;
	shl.b64 	%rd151, %rd150, 2;
	add.s64 	%rd152, %rd1, %rd151;
	st.global.u32 	[%rd152], %r1587;
$L__BB6_161:
	bar.warp.sync 	-1;
	add.s32 	%r1588, %r1, 384;
	setp.ge.s32 	%p230, %r1588, %r295;
	@%p230 bra 	$L__BB6_163;
	ld.shared.u32 	%r1589, [%r294+1536];
	setp.eq.s32 	%p231, %r1589, 2147483647;
	selp.b32 	%r1590, -2147483648, %r1589, %p231;
	shr.u32 	%r1591, %r1590, %r298;
	and.b32  	%r1592, %r1591, %r97;
	shl.b32 	%r1593, %r1592, 3;
	add.s32 	%r1595, %r1385, %r1593;
	ld.shared.u64 	%rd153, [%r1595+27648];
	setp.gt.s32 	%p232, %r1589, -1;
	selp.b32 	%r1596, -1, -2147483648, %p232;
	xor.b32  	%r1597, %r1596, %r1589;
	add.s64 	%rd154, %rd153, %rd7;
	shl.b64 	%rd155, %rd154, 2;
	add.s64 	%rd156, %rd1, %rd155;
	st.global.u32 	[%rd156+1536], %r1597;
$L__BB6_163:
	bar.warp.sync 	-1;
	add.s32 	%r1598, %r1, 768;
	setp.ge.s32 	%p233, %r1598, %r295;
	@%p233 bra 	$L__BB6_165;
	ld.shared.u32 	%r1599, [%r294+3072];
	setp.eq.s32 	%p234, %r1599, 2147483647;
	selp.b32 	%r1600, -2147483648, %r1599, %p234;
	shr.u32 	%r1601, %r1600, %r298;
	and.b32  	%r1602, %r1601, %r97;
	shl.b32 	%r1603, %r1602, 3;
	add.s32 	%r1605, %r1385, %r1603;
	ld.shared.u64 	%rd157, [%r1605+27648];
	setp.gt.s32 	%p235, %r1599, -1;
	selp.b32 	%r1606, -1, -2147483648, %p235;
	xor.b32  	%r1607, %r1606, %r1599;
	add.s64 	%rd158, %rd157, %rd7;
	shl.b64 	%rd159, %rd158, 2;
	add.s64 	%rd160, %rd1, %rd159;
	st.global.u32 	[%rd160+3072], %r1607;
$L__BB6_165:
	bar.warp.sync 	-1;
	add.s32 	%r1608, %r1, 1152;
	setp.ge.s32 	%p236, %r1608, %r295;
	@%p236 bra 	$L__BB6_167;
	ld.shared.u32 	%r1609, [%r294+4608];
	setp.eq.s32 	%p237, %r1609, 2147483647;
	selp.b32 	%r1610, -2147483648, %r1609, %p237;
	shr.u32 	%r1611, %r1610, %r298;
	and.b32  	%r1612, %r1611, %r97;
	shl.b32 	%r1613, %r1612, 3;
	add.s32 	%r1615, %r1385, %r1613;
	ld.shared.u64 	%rd161, [%r1615+27648];
	setp.gt.s32 	%p238, %r1609, -1;
	selp.b32 	%r1616, -1, -2147483648, %p238;
	xor.b32  	%r1617, %r1616, %r1609;
	add.s64 	%rd162, %rd161, %rd7;
	shl.b64 	%rd163, %rd162, 2;
	add.s64 	%rd164, %rd1, %rd163;
	st.global.u32 	[%rd164+4608], %r1617;
$L__BB6_167:
	bar.warp.sync 	-1;
	add.s32 	%r1618, %r1, 1536;
	setp.ge.s32 	%p239, %r1618, %r295;
	@%p239 bra 	$L__BB6_169;
	ld.shared.u32 	%r1619, [%r294+6144];
	setp.eq.s32 	%p240, %r1619, 2147483647;
	selp.b32 	%r1620, -2147483648, %r1619, %p240;
	shr.u32 	%r1621, %r1620, %r298;
	and.b32  	%r1622, %r1621, %r97;
	shl.b32 	%r1623, %r1622, 3;
	add.s32 	%r1625, %r1385, %r1623;
	ld.shared.u64 	%rd165, [%r1625+27648];
	setp.gt.s32 	%p241, %r1619, -1;
	selp.b32 	%r1626, -1, -2147483648, %p241;
	xor.b32  	%r1627, %r1626, %r1619;
	add.s64 	%rd166, %rd165, %rd7;
	shl.b64 	%rd167, %rd166, 2;
	add.s64 	%rd168, %rd1, %rd167;
	st.global.u32 	[%rd168+6144], %r1627;
$L__BB6_169:
	bar.warp.sync 	-1;
	add.s32 	%r1628, %r1, 1920;
	setp.ge.s32 	%p242, %r1628, %r295;
	@%p242 bra 	$L__BB6_171;
	ld.shared.u32 	%r1629, [%r294+7680];
	setp.eq.s32 	%p243, %r1629, 2147483647;
	selp.b32 	%r1630, -2147483648, %r1629, %p243;
	shr.u32 	%r1631, %r1630, %r298;
	and.b32  	%r1632, %r1631, %r97;
	shl.b32 	%r1633, %r1632, 3;
	add.s32 	%r1635, %r1385, %r1633;
	ld.shared.u64 	%rd169, [%r1635+27648];
	setp.gt.s32 	%p244, %r1629, -1;
	selp.b32 	%r1636, -1, -2147483648, %p244;
	xor.b32  	%r1637, %r1636, %r1629;
	add.s64 	%rd170, %rd169, %rd7;
	shl.b64 	%rd171, %rd170, 2;
	add.s64 	%rd172, %rd1, %rd171;
	st.global.u32 	[%rd172+7680], %r1637;
$L__BB6_171:
	bar.warp.sync 	-1;
	add.s32 	%r1638, %r1, 2304;
	setp.ge.s32 	%p245, %r1638, %r295;
	@%p245 bra 	$L__BB6_173;
	ld.shared.u32 	%r1639, [%r294+9216];
	setp.eq.s32 	%p246, %r1639, 2147483647;
	selp.b32 	%r1640, -2147483648, %r1639, %p246;
	shr.u32 	%r1641, %r1640, %r298;
	and.b32  	%r1642, %r1641, %r97;
	shl.b32 	%r1643, %r1642, 3;
	add.s32 	%r1645, %r1385, %r1643;
	ld.shared.u64 	%rd173, [%r1645+27648];
	setp.gt.s32 	%p247, %r1639, -1;
	selp.b32 	%r1646, -1, -2147483648, %p247;
	xor.b32  	%r1647, %r1646, %r1639;
	add.s64 	%rd174, %rd173, %rd7;
	shl.b64 	%rd175, %rd174, 2;
	add.s64 	%rd176, %rd1, %rd175;
	st.global.u32 	[%rd176+9216], %r1647;
$L__BB6_173:
	bar.warp.sync 	-1;
	add.s32 	%r1648, %r1, 2688;
	setp.ge.s32 	%p248, %r1648, %r295;
	@%p248 bra 	$L__BB6_175;
	ld.shared.u32 	%r1649, [%r294+10752];
	setp.eq.s32 	%p249, %r1649, 2147483647;
	selp.b32 	%r1650, -2147483648, %r1649, %p249;
	shr.u32 	%r1651, %r1650, %r298;
	and.b32  	%r1652, %r1651, %r97;
	shl.b32 	%r1653, %r1652, 3;
	add.s32 	%r1655, %r1385, %r1653;
	ld.shared.u64 	%rd177, [%r1655+27648];
	setp.gt.s32 	%p250, %r1649, -1;
	selp.b32 	%r1656, -1, -2147483648, %p250;
	xor.b32  	%r1657, %r1656, %r1649;
	add.s64 	%rd178, %rd177, %rd7;
	shl.b64 	%rd179, %rd178, 2;
	add.s64 	%rd180, %rd1, %rd179;
	st.global.u32 	[%rd180+10752], %r1657;
$L__BB6_175:
	bar.warp.sync 	-1;
	or.b32  	%r1658, %r1, 3072;
	setp.ge.s32 	%p251, %r1658, %r295;
	@%p251 bra 	$L__BB6_177;
	ld.shared.u32 	%r1659, [%r294+12288];
	setp.eq.s32 	%p252, %r1659, 2147483647;
	selp.b32 	%r1660, -2147483648, %r1659, %p252;
	shr.u32 	%r1661, %r1660, %r298;
	and.b32  	%r1662, %r1661, %r97;
	shl.b32 	%r1663, %r1662, 3;
	add.s32 	%r1665, %r1385, %r1663;
	ld.shared.u64 	%rd181, [%r1665+27648];
	setp.gt.s32 	%p253, %r1659, -1;
	selp.b32 	%r1666, -1, -2147483648, %p253;
	xor.b32  	%r1667, %r1666, %r1659;
	add.s64 	%rd182, %rd181, %rd7;
	shl.b64 	%rd183, %rd182, 2;
	add.s64 	%rd184, %rd1, %rd183;
	st.global.u32 	[%rd184+12288], %r1667;
$L__BB6_177:
	bar.warp.sync 	-1;
	add.s32 	%r1668, %r1, 3456;
	setp.ge.s32 	%p254, %r1668, %r295;
	@%p254 bra 	$L__BB6_179;
	ld.shared.u32 	%r1669, [%r294+13824];
	setp.eq.s32 	%p255, %r1669, 2147483647;
	selp.b32 	%r1670, -2147483648, %r1669, %p255;
	shr.u32 	%r1671, %r1670, %r298;
	and.b32  	%r1672, %r1671, %r97;
	shl.b32 	%r1673, %r1672, 3;
	add.s32 	%r1675, %r1385, %r1673;
	ld.shared.u64 	%rd185, [%r1675+27648];
	setp.gt.s32 	%p256, %r1669, -1;
	selp.b32 	%r1676, -1, -2147483648, %p256;
	xor.b32  	%r1677, %r1676, %r1669;
	add.s64 	%rd186, %rd185, %rd7;
	shl.b64 	%rd187, %rd186, 2;
	add.s64 	%rd188, %rd1, %rd187;
	st.global.u32 	[%rd188+13824], %r1677;
$L__BB6_179:
	bar.warp.sync 	-1;
	add.s32 	%r1678, %r1, 3840;
	setp.ge.s32 	%p257, %r1678, %r295;
	@%p257 bra 	$L__BB6_181;
	ld.shared.u32 	%r1679, [%r294+15360];
	setp.eq.s32 	%p258, %r1679, 2147483647;
	selp.b32 	%r1680, -2147483648, %r1679, %p258;
	shr.u32 	%r1681, %r1680, %r298;
	and.b32  	%r1682, %r1681, %r97;
	shl.b32 	%r1683, %r1682, 3;
	add.s32 	%r1685, %r1385, %r1683;
	ld.shared.u64 	%rd189, [%r1685+27648];
	setp.gt.s32 	%p259, %r1679, -1;
	selp.b32 	%r1686, -1, -2147483648, %p259;
	xor.b32  	%r1687, %r1686, %r1679;
	add.s64 	%rd190, %rd189, %rd7;
	shl.b64 	%rd191, %rd190, 2;
	add.s64 	%rd192, %rd1, %rd191;
	st.global.u32 	[%rd192+15360], %r1687;
$L__BB6_181:
	bar.warp.sync 	-1;
	add.s32 	%r1688, %r1, 4224;
	setp.ge.s32 	%p260, %r1688, %r295;
	@%p260 bra 	$L__BB6_183;
	ld.shared.u32 	%r1689, [%r294+16896];
	setp.eq.s32 	%p261, %r1689, 2147483647;
	selp.b32 	%r1690, -2147483648, %r1689, %p261;
	shr.u32 	%r1691, %r1690, %r298;
	and.b32  	%r1692, %r1691, %r97;
	shl.b32 	%r1693, %r1692, 3;
	add.s32 	%r1695, %r1385, %r1693;
	ld.shared.u64 	%rd193, [%r1695+27648];
	setp.gt.s32 	%p262, %r1689, -1;
	selp.b32 	%r1696, -1, -2147483648, %p262;
	xor.b32  	%r1697, %r1696, %r1689;
	add.s64 	%rd194, %rd193, %rd7;
	shl.b64 	%rd195, %rd194, 2;
	add.s64 	%rd196, %rd1, %rd195;
	st.global.u32 	[%rd196+16896], %r1697;
$L__BB6_183:
	bar.warp.sync 	-1;
	add.s32 	%r1698, %r1, 4608;
	setp.ge.s32 	%p263, %r1698, %r295;
	@%p263 bra 	$L__BB6_185;
	ld.shared.u32 	%r1699, [%r294+18432];
	setp.eq.s32 	%p264, %r1699, 2147483647;
	selp.b32 	%r1700, -2147483648, %r1699, %p264;
	shr.u32 	%r1701, %r1700, %r298;
	and.b32  	%r1702, %r1701, %r97;
	shl.b32 	%r1703, %r1702, 3;
	add.s32 	%r1705, %r1385, %r1703;
	ld.shared.u64 	%rd197, [%r1705+27648];
	setp.gt.s32 	%p265, %r1699, -1;
	selp.b32 	%r1706, -1, -2147483648, %p265;
	xor.b32  	%r1707, %r1706, %r1699;
	add.s64 	%rd198, %rd197, %rd7;
	shl.b64 	%rd199, %rd198, 2;
	add.s64 	%rd200, %rd1, %rd199;
	st.global.u32 	[%rd200+18432], %r1707;
$L__BB6_185:
	bar.warp.sync 	-1;
	add.s32 	%r1708, %r1, 4992;
	setp.ge.s32 	%p266, %r1708, %r295;
	@%p266 bra 	$L__BB6_187;
	ld.shared.u32 	%r1709, [%r294+19968];
	setp.eq.s32 	%p267, %r1709, 2147483647;
	selp.b32 	%r1710, -2147483648, %r1709, %p267;
	shr.u32 	%r1711, %r1710, %r298;
	and.b32  	%r1712, %r1711, %r97;
	shl.b32 	%r1713, %r1712, 3;
	add.s32 	%r1715, %r1385, %r1713;
	ld.shared.u64 	%rd201, [%r1715+27648];
	setp.gt.s32 	%p268, %r1709, -1;
	selp.b32 	%r1716, -1, -2147483648, %p268;
	xor.b32  	%r1717, %r1716, %r1709;
	add.s64 	%rd202, %rd201, %rd7;
	shl.b64 	%rd203, %rd202, 2;
	add.s64 	%rd204, %rd1, %rd203;
	st.global.u32 	[%rd204+19968], %r1717;
$L__BB6_187:
	bar.warp.sync 	-1;
	add.s32 	%r1718, %r1, 5376;
	setp.ge.s32 	%p269, %r1718, %r295;
	@%p269 bra 	$L__BB6_189;
	ld.shared.u32 	%r1719, [%r294+21504];
	setp.eq.s32 	%p270, %r1719, 2147483647;
	selp.b32 	%r1720, -2147483648, %r1719, %p270;
	shr.u32 	%r1721, %r1720, %r298;
	and.b32  	%r1722, %r1721, %r97;
	shl.b32 	%r1723, %r1722, 3;
	add.s32 	%r1725, %r1385, %r1723;
	ld.shared.u64 	%rd205, [%r1725+27648];
	setp.gt.s32 	%p271, %r1719, -1;
	selp.b32 	%r1726, -1, -2147483648, %p271;
	xor.b32  	%r1727, %r1726, %r1719;
	add.s64 	%rd206, %rd205, %rd7;
	shl.b64 	%rd207, %rd206, 2;
	add.s64 	%rd208, %rd1, %rd207;
	st.global.u32 	[%rd208+21504], %r1727;
$L__BB6_189:
	bar.warp.sync 	-1;
	add.s32 	%r1728, %r1, 5760;
	setp.ge.s32 	%p272, %r1728, %r295;
	@%p272 bra 	$L__BB6_191;
	ld.shared.u32 	%r1729, [%r294+23040];
	setp.eq.s32 	%p273, %r1729, 2147483647;
	selp.b32 	%r1730, -2147483648, %r1729, %p273;
	shr.u32 	%r1731, %r1730, %r298;
	and.b32  	%r1732, %r1731, %r97;
	shl.b32 	%r1733, %r1732, 3;
	add.s32 	%r1735, %r1385, %r1733;
	ld.shared.u64 	%rd209, [%r1735+27648];
	setp.gt.s32 	%p274, %r1729, -1;
	selp.b32 	%r1736, -1, -2147483648, %p274;
	xor.b32  	%r1737, %r1736, %r1729;
	add.s64 	%rd210, %rd209, %rd7;
	shl.b64 	%rd211, %rd210, 2;
	add.s64 	%rd212, %rd1, %rd211;
	st.global.u32 	[%rd212+23040], %r1737;
$L__BB6_191:
	bar.warp.sync 	-1;
	or.b32  	%r1738, %r1, 6144;
	setp.ge.s32 	%p275, %r1738, %r295;
	@%p275 bra 	$L__BB6_193;
	ld.shared.u32 	%r1739, [%r294+24576];
	setp.eq.s32 	%p276, %r1739, 2147483647;
	selp.b32 	%r1740, -2147483648, %r1739, %p276;
	shr.u32 	%r1741, %r1740, %r298;
	and.b32  	%r1742, %r1741, %r97;
	shl.b32 	%r1743, %r1742, 3;
	add.s32 	%r1745, %r1385, %r1743;
	ld.shared.u64 	%rd213, [%r1745+27648];
	setp.gt.s32 	%p277, %r1739, -1;
	selp.b32 	%r1746, -1, -2147483648, %p277;
	xor.b32  	%r1747, %r1746, %r1739;
	add.s64 	%rd214, %rd213, %rd7;
	shl.b64 	%rd215, %rd214, 2;
	add.s64 	%rd216, %rd1, %rd215;
	st.global.u32 	[%rd216+24576], %r1747;
$L__BB6_193:
	bar.warp.sync 	-1;
	add.s32 	%r1748, %r1, 6528;
	ld.shared.u32 	%r296, [%r294+26112];
	setp.eq.s32 	%p278, %r296, 2147483647;
	selp.b32 	%r1749, -2147483648, %r296, %p278;
	shr.u32 	%r1750, %r1749, %r298;
	and.b32  	%r1751, %r1750, %r97;
	shl.b32 	%r1752, %r1751, 3;
	add.s32 	%r1754, %r1385, %r1752;
	ld.shared.u64 	%rd217, [%r1754+27648];
	add.s64 	%rd19, %rd217, %rd7;
	setp.ge.s32 	%p279, %r1748, %r295;
	@%p279 bra 	$L__BB6_195;
	setp.gt.s32 	%p280, %r296, -1;
	selp.b32 	%r1755, -1, -2147483648, %p280;
	xor.b32  	%r1756, %r1755, %r296;
	shl.b64 	%rd218, %rd19, 2;
	add.s64 	%rd219, %rd1, %rd218;
	st.global.u32 	[%rd219+26112], %r1756;
$L__BB6_195:
	bar.warp.sync 	-1;
$L__BB6_196:
	ret;

}
	// .globl	_ZN3cub18CUB_300001_SM_10006detail6reduce28DeviceReduceSingleTileKernelINS2_10policy_hubIdjN4cuda3std3__44plusIdEEE10Policy1000EN6thrust24THRUST_300001_SM_1000_NS10device_ptrIfEEPdjS9_ddNS7_10__identityEEEvT0_T1_T2_T3_T4_T6_
.visible .entry _ZN3cub18CUB_300001_SM_10006detail6reduce28DeviceReduceSingleTileKernelINS2_10policy_hubIdjN4cuda3std3__44plusIdEEE10Policy1000EN6thrust24THRUST_300001_SM_1000_NS10device_ptrIfEEPdjS9_ddNS7_10__identityEEEvT0_T1_T2_T3_T4_T6_(
	.param .align 8 .b8 _ZN3cub18CUB_300001_SM_10006detail6reduce28DeviceReduceSingleTileKernelINS2_10policy_hubIdjN4cuda3std3__44plusIdEEE10Policy1000EN6thrust24THRUST_300001_SM_1000_NS10device_ptrIfEEPdjS9_ddNS7_10__identityEEEvT0_T1_T2_T3_T4_T6__param_0[8],
	.param .u64 .ptr .align 1 _ZN3cub18CUB_300001_SM_10006detail6reduce28DeviceReduceSingleTileKernelINS2_10policy_hubIdjN4cuda3std3__44plusIdEEE10Policy1000EN6thrust24THRUST_300001_SM_1000_NS10device_ptrIfEEPdjS9_ddNS7_10__identityEEEvT0_T1_T2_T3_T4_T6__param_1,
	.param .u32 _ZN3cub18CUB_300001_SM_10006detail6reduce28DeviceReduceSingleTileKernelINS2_10policy_hubIdjN4cuda3std3__44plusIdEEE10Policy1000EN6thrust24THRUST_300001_SM_1000_NS10device_ptrIfEEPdjS9_ddNS7_10__identityEEEvT0_T1_T2_T3_T4_T6__param_2,
	.param .align 1 .b8 _ZN3cub18CUB_300001_SM_10006detail6reduce28DeviceReduceSingleTileKernelINS2_10policy_hubIdjN4cuda3std3__44plusIdEEE10Policy1000EN6thrust24THRUST_300001_SM_1000_NS10device_ptrIfEEPdjS9_ddNS7_10__identityEEEvT0_T1_T2_T3_T4_T6__param_3[1],
	.param .f64 _ZN3cub18CUB_300001_SM_10006detail6reduce28DeviceReduceSingleTileKernelINS2_10policy_hubIdjN4cuda3std3__44plusIdEEE10Policy1000EN6thrust24THRUST_300001_SM_1000_NS10device_ptrIfEEPdjS9_ddNS7_10__identityEEEvT0_T1_T2_T3_T4_T6__param_4,
	.param .align 1 .b8 _ZN3cub18CUB_300001_SM_10006detail6reduce28DeviceReduceSingleTileKernelINS2_10policy_hubIdjN4cuda3std3__44plusIdEEE10Policy1000EN6thrust24THRUST_300001_SM_1000_NS10device_ptrIfEEPdjS9_ddNS7_10__identityEEEvT0_T1_T2_T3_T4_T6__param_5[1]
)
.maxntid 640
.minnctapersm 1
{
	.reg .pred 	%p<71>;
	.reg .b32 	%r<288>;
	.reg .b32 	%f<76>;
	.reg .b64 	%rd<114>;
	.reg .b64 	%fd<380>;
	// demoted variable
	.shared .align 8 .b8 _ZZN3cub18CUB_300001_SM_10006detail6reduce28DeviceReduceSingleTileKernelINS2_10policy_hubIdjN4cuda3std3__44plusIdEEE10Policy1000EN6thrust24THRUST_300001_SM_1000_NS10device_ptrIfEEPdjS9_ddNS7_10__identityEEEvT0_T1_T2_T3_T4_T6_E12temp_storage[192];
	ld.param.u64 	%rd9, [_ZN3cub18CUB_300001_SM_10006detail6reduce28DeviceReduceSingleTileKernelINS2_10policy_hubIdjN4cuda3std3__44plusIdEEE10Policy1000EN6thrust24THRUST_300001_SM_1000_NS10device_ptrIfEEPdjS9_ddNS7_10__identityEEEvT0_T1_T2_T3_T4_T6__param_0];
	ld.param.u64 	%rd10, [_ZN3cub18CUB_300001_SM_10006detail6reduce28DeviceReduceSingleTileKernelINS2_10policy_hubIdjN4cuda3std3__44plusIdEEE10Policy1000EN6thrust24THRUST_300001_SM_1000_NS10device_ptrIfEEPdjS9_ddNS7_10__identityEEEvT0_T1_T2_T3_T4_T6__param_1];
	ld.param.u32 	%r51, [_ZN3cub18CUB_300001_SM_10006detail6reduce28DeviceReduceSingleTileKernelINS2_10policy_hubIdjN4cuda3std3__44plusIdEEE10Policy1000EN6thrust24THRUST_300001_SM_1000_NS10device_ptrIfEEPdjS9_ddNS7_10__identityEEEvT0_T1_T2_T3_T4_T6__param_2];
	ld.param.f64 	%fd42, [_ZN3cub18CUB_300001_SM_10006detail6reduce28DeviceReduceSingleTileKernelINS2_10policy_hubIdjN4cuda3std3__44plusIdEEE10Policy1000EN6thrust24THRUST_300001_SM_1000_NS10device_ptrIfEEPdjS9_ddNS7_10__identityEEEvT0_T1_T2_T3_T4_T6__param_4];
	cvta.to.global.u64 	%rd1, %rd10;
	setp.ne.s32 	%p1, %r51, 0;
	@%p1 bra 	$L__BB7_3;
	mov.u32 	%r270, %tid.x;
	setp.ne.s32 	%p70, %r270, 0;
	@%p70 bra 	$L__BB7_52;
	st.global.f64 	[%rd1], %fd42;
	bra.uni 	$L__BB7_52;
$L__BB7_3:
	cvta.to.global.u64 	%rd2, %rd9;
	setp.gt.u32 	%p2, %r51, 5119;
	@%p2 bra 	$L__BB7_28;
	mov.u32 	%r1, %tid.x;
	setp.ge.u32 	%p24, %r1, %r51;
	mov.f64 	%fd367, 0d0000000000000000;
	mov.u32 	%r274, %r1;
	@%p24 bra 	$L__BB7_6;
	mul.wide.u32 	%rd83, %r1, 4;
	add.s64 	%rd84, %rd2, %rd83;
	ld.global.f32 	%f46, [%rd84];
	cvt.f64.f32 	%fd367, %f46;
	add.s32 	%r274, %r1, 640;
$L__BB7_6:
	setp.ge.u32 	%p25, %r274, %r51;
	@%p25 bra 	$L__BB7_19;
	not.b32 	%r146, %r274;
	add.s32 	%r147, %r51, %r146;
	mul.hi.u32 	%r148, %r147, -858993459;
	shr.u32 	%r149, %r148, 9;
	add.s32 	%r4, %r149, 1;
	and.b32  	%r5, %r4, 15;
	setp.lt.u32 	%p26, %r147, 9600;
	@%p26 bra 	$L__BB7_10;
	and.b32  	%r150, %r4, 16777200;
	neg.s32 	%r272, %r150;
	mul.wide.u32 	%rd85, %r274, 4;
	add.s64 	%rd86, %rd85, %rd2;
	add.s64 	%rd112, %rd86, 20480;
$L__BB7_9:
	.pragma "nounroll";
	ld.global.f32 	%f47, [%rd112+-20480];
	cvt.f64.f32 	%fd181, %f47;
	add.f64 	%fd182, %fd367, %fd181;
	ld.global.f32 	%f48, [%rd112+-17920];
	cvt.f64.f32 	%fd183, %f48;
	add.f64 	%fd184, %fd182, %fd183;
	ld.global.f32 	%f49, [%rd112+-15360];
	cvt.f64.f32 	%fd185, %f49;
	add.f64 	%fd186, %fd184, %fd185;
	ld.global.f32 	%f50, [%rd112+-12800];
	cvt.f64.f32 	%fd187, %f50;
	add.f64 	%fd188, %fd186, %fd187;
	ld.global.f32 	%f51, [%rd112+-10240];
	cvt.f64.f32 	%fd189, %f51;
	add.f64 	%fd190, %fd188, %fd189;
	ld.global.f32 	%f52, [%rd112+-7680];
	cvt.f64.f32 	%fd191, %f52;
	add.f64 	%fd192, %fd190, %fd191;
	ld.global.f32 	%f53, [%rd112+-5120];
	cvt.f64.f32 	%fd193, %f53;
	add.f64 	%fd194, %fd192, %fd193;
	ld.global.f32 	%f54, [%rd112+-2560];
	cvt.f64.f32 	%fd195, %f54;
	add.f64 	%fd196, %fd194, %fd195;
	ld.global.f32 	%f55, [%rd112];
	cvt.f64.f32 	%fd197, %f55;
	add.f64 	%fd198, %fd196, %fd197;
	ld.global.f32 	%f56, [%rd112+2560];
	cvt.f64.f32 	%fd199, %f56;
	add.f64 	%fd200, %fd198, %fd199;
	ld.global.f32 	%f57, [%rd112+5120];
	cvt.f64.f32 	%fd201, %f57;
	add.f64 	%fd202, %fd200, %fd201;
	ld.global.f32 	%f58, [%rd112+7680];
	cvt.f64.f32 	%fd203, %f58;
	add.f64 	%fd204, %fd202, %fd203;
	ld.global.f32 	%f59, [%rd112+10240];
	cvt.f64.f32 	%fd205, %f59;
	add.f64 	%fd206, %fd204, %fd205;
	ld.global.f32 	%f60, [%rd112+12800];
	cvt.f64.f32 	%fd207, %f60;
	add.f64 	%fd208, %fd206, %fd207;
	ld.global.f32 	%f61, [%rd112+15360];
	cvt.f64.f32 	%fd209, %f61;
	add.f64 	%fd210, %fd208, %fd209;
	ld.global.f32 	%f62, [%rd112+17920];
	cvt.f64.f32 	%fd211, %f62;
	add.f64 	%fd367, %fd210, %fd211;
	add.s32 	%r274, %r274, 10240;
	add.s32 	%r272, %r272, 16;
	add.s64 	%rd112, %rd112, 40960;
	setp.ne.s32 	%p27, %r272, 0;
	@%p27 bra 	$L__BB7_9;
$L__BB7_10:
	setp.eq.s32 	%p28, %r5, 0;
	@%p28 bra 	$L__BB7_19;
	and.b32  	%r12, %r4, 7;
	setp.lt.u32 	%p29, %r5, 8;
	@%p29 bra 	$L__BB7_13;
	mul.wide.u32 	%rd87, %r274, 4;
	add.s64 	%rd88, %rd2, %rd87;
	ld.global.f32 	%f63, [%rd88];
	cvt.f64.f32 	%fd213, %f63;
	add.f64 	%fd214, %fd367, %fd213;
	ld.global.f32 	%f64, [%rd88+2560];
	cvt.f64.f32 	%fd215, %f64;
	add.f64 	%fd216, %fd214, %fd215;
	ld.global.f32 	%f65, [%rd88+5120];
	cvt.f64.f32 	%fd217, %f65;
	add.f64 	%fd218, %fd216, %fd217;
	ld.global.f32 	%f66, [%rd88+7680];
	cvt.f64.f32 	%fd219, %f66;
	add.f64 	%fd220, %fd218, %fd219;
	ld.global.f32 	%f67, [%rd88+10240];
	cvt.f64.f32 	%fd221, %f67;
	add.f64 	%fd222, %fd220, %fd221;
	ld.global.f32 	%f68, [%rd88+12800];
	cvt.f64.f32 	%fd223, %f68;
	add.f64 	%fd224, %fd222, %fd223;
	ld.global.f32 	%f69, [%rd88+15360];
	cvt.f64.f32 	%fd225, %f69;
	add.f64 	%fd226, %fd224, %fd225;
	ld.global.f32 	%f70, [%rd88+17920];
	cvt.f64.f32 	%fd227, %f70;
	add.f64 	%fd367, %fd226, %fd227;
	add.s32 	%r274, %r274, 5120;
$L__BB7_13:
	setp.eq.s32 	%p30, %r12, 0;
	@%p30 bra 	$L__BB7_19;
	and.b32  	%r15, %r4, 3;
	setp.lt.u32 	%p31, %r12, 4;
	@%p31 bra 	$L__BB7_16;
	mul.wide.u32 	%rd89, %r274, 4;
	add.s64 	%rd90, %rd2, %rd89;
	ld.global.f32 	%f71, [%rd90];
	cvt.f64.f32 	%fd229, %f71;
	add.f64 	%fd230, %fd367, %fd229;
	ld.global.f32 	%f72, [%rd90+2560];
	cvt.f64.f32 	%fd231, %f72;
	add.f64 	%fd232, %fd230, %fd231;
	ld.global.f32 	%f73, [%rd90+5120];
	cvt.f64.f32 	%fd233, %f73;
	add.f64 	%fd234, %fd232, %fd233;
	ld.global.f32 	%f74, [%rd90+7680];
	cvt.f64.f32 	%fd235, %f74;
	add.f64 	%fd367, %fd234, %fd235;
	add.s32 	%r274, %r274, 2560;
$L__BB7_16:
	setp.eq.s32 	%p32, %r15, 0;
	@%p32 bra 	$L__BB7_19;
	mul.wide.u32 	%rd91, %r274, 4;
	add.s64 	%rd113, %rd2, %rd91;
	neg.s32 	%r277, %r15;
$L__BB7_18:
	.pragma "nounroll";
	ld.global.f32 	%f75, [%rd113];
	cvt.f64.f32 	%fd236, %f75;
	add.f64 	%fd367, %fd367, %fd236;
	add.s64 	%rd113, %rd113, 2560;
	add.s32 	%r277, %r277, 1;
	setp.ne.s32 	%p33, %r277, 0;
	@%p33 bra 	$L__BB7_18;
$L__BB7_19:
	setp.lt.u32 	%p34, %r51, 640;
	@%p34 bra 	$L__BB7_24;
	// begin inline asm
	mov.u32 %r214, %laneid;
	// end inline asm
	mov.b64 	%rd102, %fd367;
	mov.b64 	{%r216, %r221}, %rd102;
	mov.b32 	%r222, 1;
	mov.b32 	%r263, 31;
	mov.b32 	%r264, -1;
	// begin inline asm
	shfl.sync.down.b32 %r215, %r216, %r222, %r263, %r264;
	// end inline asm
	// begin inline asm
	shfl.sync.down.b32 %r220, %r221, %r222, %r263, %r264;
	// end inline asm
	mov.b64 	%rd103, {%r215, %r220};
	mov.b64 	%fd307, %rd103;
	setp.gt.s32 	%p62, %r214, 30;
	add.f64 	%fd308, %fd367, %fd307;
	selp.f64 	%fd309, %fd367, %fd308, %p62;
	mov.b64 	%rd104, %fd309;
	mov.b64 	{%r226, %r231}, %rd104;
	mov.b32 	%r232, 2;
	// begin inline asm
	shfl.sync.down.b32 %r225, %r226, %r232, %r263, %r264;
	// end inline asm
	// begin inline asm
	shfl.sync.down.b32 %r230, %r231, %r232, %r263, %r264;
	// end inline asm
	mov.b64 	%rd105, {%r225, %r230};
	mov.b64 	%fd310, %rd105;
	setp.gt.s32 	%p63, %r214, 29;
	add.f64 	%fd311, %fd309, %fd310;
	selp.f64 	%fd312, %fd309, %fd311, %p63;
	mov.b64 	%rd106, %fd312;
	mov.b64 	{%r236, %r241}, %rd106;
	mov.b32 	%r242, 4;
	// begin inline asm
	shfl.sync.down.b32 %r235, %r236, %r242, %r263, %r264;
	// end inline asm
	// begin inline asm
	shfl.sync.down.b32 %r240, %r241, %r242, %r263, %r264;
	// end inline asm
	mov.b64 	%rd107, {%r235, %r240};
	mov.b64 	%fd313, %rd107;
	setp.gt.s32 	%p64, %r214, 27;
	add.f64 	%fd314, %fd312, %fd313;
	selp.f64 	%fd315, %fd312, %fd314, %p64;
	mov.b64 	%rd108, %fd315;
	mov.b64 	{%r246, %r251}, %rd108;
	mov.b32 	%r252, 8;
	// begin inline asm
	shfl.sync.down.b32 %r245, %r246, %r252, %r263, %r264;
	// end inline asm
	// begin inline asm
	shfl.sync.down.b32 %r250, %r251, %r252, %r263, %r264;
	// end inline asm
	mov.b64 	%rd109, {%r245, %r250};
	mov.b64 	%fd316, %rd109;
	setp.gt.s32 	%p65, %r214, 23;
	add.f64 	%fd317, %fd315, %fd316;
	selp.f64 	%fd318, %fd315, %fd317, %p65;
	mov.b64 	%rd110, %fd318;
	mov.b64 	{%r256, %r261}, %rd110;
	mov.b32 	%r262, 16;
	// begin inline asm
	shfl.sync.down.b32 %r255, %r256, %r262, %r263, %r264;
	// end inline asm
	// begin inline asm
	shfl.sync.down.b32 %r260, %r261, %r262, %r263, %r264;
	// end inline asm
	mov.b64 	%rd111, {%r255, %r260};
	mov.b64 	%fd319, %rd111;
	setp.gt.s32 	%p66, %r214, 15;
	add.f64 	%fd16, %fd318, %fd319;
	selp.f64 	%fd379, %fd318, %fd16, %p66;
	setp.ne.s32 	%p67, %r214, 0;
	@%p67 bra 	$L__BB7_22;
	shr.u32 	%r265, %r1, 2;
	and.b32  	%r266, %r265, 248;
	mov.u32 	%r267, _ZZN3cub18CUB_300001_SM_10006detail6reduce28DeviceReduceSingleTileKernelINS2_10policy_hubIdjN4cuda3std3__44plusIdEEE10Policy1000EN6thrust24THRUST_300001_SM_1000_NS10device_ptrIfEEPdjS9_ddNS7_10__identityEEEvT0_T1_T2_T3_T4_T6_E12temp_storage;
	add.s32 	%r268, %r267, %r266;
	st.shared.f64 	[%r268+24], %fd16;
$L__BB7_22:
	bar.sync 	0;
	setp.ne.s32 	%p68, %r1, 0;
	@%p68 bra 	$L__BB7_50;
	ld.shared.f64 	%fd320, [_ZZN3cub18CUB_300001_SM_10006detail6reduce28DeviceReduceSingleTileKernelINS2_10policy_hubIdjN4cuda3std3__44plusIdEEE10Policy1000EN6thrust24THRUST_300001_SM_1000_NS10device_ptrIfEEPdjS9_ddNS7_10__identityEEEvT0_T1_T2_T3_T4_T6_E12temp_storage+32];
	add.f64 	%fd321, %fd379, %fd320;
	ld.shared.f64 	%fd322, [_ZZN3cub18CUB_300001_SM_10006detail6reduce28DeviceReduceSingleTileKernelINS2_10policy_hubIdjN4cuda3std3__44plusIdEEE10Policy1000EN6thrust24THRUST_300001_SM_1000_NS10device_ptrIfEEPdjS9_ddNS7_10__identityEEEvT0_T1_T2_T3_T4_T6_E12temp_storage+40];
	add.f64 	%fd323, %fd321, %fd322;
	ld.shared.f64 	%fd324, [_ZZN3cub18CUB_300001_SM_10006detail6reduce28DeviceReduceSingleTileKernelINS2_10policy_hubIdjN4cuda3std3__44plusIdEEE10Policy1000EN6thrust24THRUST_300001_SM_1000_NS10device_ptrIfEEPdjS9_ddNS7_10__identityEEEvT0_T1_T2_T3_T4_T6_E12temp_storage+48];
	add.f64 	%fd325, %fd323, %fd324;
	ld.shared.f64 	%fd326, [_ZZN3cub18CUB_300001_SM_10006detail6reduce28DeviceReduceSingleTileKernelINS2_10policy_hubIdjN4cuda3std3__44plusIdEEE10Policy1000EN6thrust24THRUST_300001_SM_1000_NS10device_ptrIfEEPdjS9_ddNS7_10__identityEEEvT0_T1_T2_T3_T4_T6_E12temp_storage+56];
	add.f64 	%fd327, %fd325, %fd326;
	ld.shared.f64 	%fd328, [_ZZN3cub18CUB_300001_SM_10006detail6reduce28DeviceReduceSingleTileKernelINS2_10policy_hubIdjN4cuda3std3__44plusIdEEE10Policy1000EN6thrust24THRUST_300001_SM_1000_NS10device_ptrIfEEPdjS9_ddNS7_10__identityEEEvT0_T1_T2_T3_T4_T6_E12temp_storage+64];
	add.f64 	%fd329, %fd327, %fd328;
	ld.shared.f64 	%fd330, [_ZZN3cub18CUB_300001_SM_10006detail6reduce28DeviceReduceSingleTileKernelINS2_10policy_hubIdjN4cuda3std3__44plusIdEEE10Policy1000EN6thrust24THRUST_300001_SM_1000_NS10device_ptrIfEEPdjS9_ddNS7_10__identityEEEvT0_T1_T2_T3_T4_T6_E12temp_storage+72];
	add.f64 	%fd331, %fd329, %fd330;
	ld.shared.f64 	%fd332, [_ZZN3cub18CUB_300001_SM_10006detail6reduce28DeviceReduceSingleTileKernelINS2_10policy_hubIdjN4cuda3std3__44plusIdEEE10Policy1000EN6thrust24THRUST_300001_SM_1000_NS10device_ptrIfEEPdjS9_ddNS7_10__identityEEEvT0_T1_T2_T3_T4_T6_E12temp_storage+80];
	add.f64 	%fd333, %fd331, %fd332;
	ld.shared.f64 	%fd334, [_ZZN3cub18CUB_300001_SM_10006detail6reduce28DeviceReduceSingleTileKernelINS2_10policy_hubIdjN4cuda3std3__44plusIdEEE10Policy1000EN6thrust24THRUST_300001_SM_1000_NS10device_ptrIfEEPdjS9_ddNS7_10__identityEEEvT0_T1_T2_T3_T4_T6_E12temp_storage+88];
	add.f64 	%fd335, %fd333, %fd334;
	ld.shared.f64 	%fd336, [_ZZN3cub18CUB_300001_SM_10006detail6reduce28DeviceReduceSingleTileKernelINS2_10policy_hubIdjN4cuda3std3__44plusIdEEE10Policy1000EN6thrust24THRUST_300001_SM_1000_NS10device_ptrIfEEPdjS9_ddNS7_10__identityEEEvT0_T1_T2_T3_T4_T6_E12temp_storage+96];
	add.f64 	%fd337, %fd335, %fd336;
	ld.shared.f64 	%fd338, [_ZZN3cub18CUB_300001_SM_10006detail6reduce28DeviceReduceSingleTileKernelINS2_10policy_hubIdjN4cuda3std3__44plusIdEEE10Policy1000EN6thrust24THRUST_300001_SM_1000_NS10device_ptrIfEEPdjS9_ddNS7_10__identityEEEvT0_T1_T2_T3_T4_T6_E12temp_storage+104];
	add.f64 	%fd339, %fd337, %fd338;
	ld.shared.f64 	%fd340, [_ZZN3cub18CUB_300001_SM_10006detail6reduce28DeviceReduceSingleTileKernelINS2_10policy_hubIdjN4cuda3std3__44plusIdEEE10Policy1000EN6thrust24THRUST_300001_SM_1000_NS10device_ptrIfEEPdjS9_ddNS7_10__identityEEEvT0_T1_T2_T3_T4_T6_E12temp_storage+112];
	add.f64 	%fd341, %fd339, %fd340;
	ld.shared.f64 	%fd342, [_ZZN3cub18CUB_300001_SM_10006detail6reduce28DeviceReduceSingleTileKernelINS2_10policy_hubIdjN4cuda3std3__44plusIdEEE10Policy1000EN6thrust24THRUST_300001_SM_1000_NS10device_ptrIfEEPdjS9_ddNS7_10__identityEEEvT0_T1_T2_T3_T4_T6_E12temp_storage+120];
	add.f64 	%fd343, %fd341, %fd342;
	ld.shared.f64 	%fd344, [_ZZN3cub18CUB_300001_SM_10006detail6reduce28DeviceReduceSingleTileKernelINS2_10policy_hubIdjN4cuda3std3__44plusIdEEE10Policy1000EN6thrust24THRUST_300001_SM_1000_NS10device_ptrIfEEPdjS9_ddNS7_10__identityEEEvT0_T1_T2_T3_T4_T6_E12temp_storage+128];
	add.f64 	%fd345, %fd343, %fd344;
	ld.shared.f64 	%fd346, [_ZZN3cub18CUB_300001_SM_10006detail6reduce28DeviceReduceSingleTileKernelINS2_10policy_hubIdjN4cuda3std3__44plusIdEEE10Policy1000EN6thrust24THRUST_300001_SM_1000_NS10device_ptrIfEEPdjS9_ddNS7_10__identityEEEvT0_T1_T2_T3_T4_T6_E12temp_storage+136];
	add.f64 	%fd347, %fd345, %fd346;
	ld.shared.f64 	%fd348, [_ZZN3cub18CUB_300001_SM_10006detail6reduce28DeviceReduceSingleTileKernelINS2_10policy_hubIdjN4cuda3std3__44plusIdEEE10Policy1000EN6thrust24THRUST_300001_SM_1000_NS10device_ptrIfEEPdjS9_ddNS7_10__identityEEEvT0_T1_T2_T3_T4_T6_E12temp_storage+144];
	add.f64 	%fd349, %fd347, %fd348;
	ld.shared.f64 	%fd350, [_ZZN3cub18CUB_300001_SM_10006detail6reduce28DeviceReduceSingleTileKernelINS2_10policy_hubIdjN4cuda3std3__44plusIdEEE10Policy1000EN6thrust24THRUST_300001_SM_1000_NS10device_ptrIfEEPdjS9_ddNS7_10__identityEEEvT0_T1_T2_T3_T4_T6_E12temp_storage+152];
	add.f64 	%fd351, %fd349, %fd350;
	ld.shared.f64 	%fd352, [_ZZN3cub18CUB_300001_SM_10006detail6reduce28DeviceReduceSingleTileKernelINS2_10policy_hubIdjN4cuda3std3__44plusIdEEE10Policy1000EN6thrust24THRUST_300001_SM_1000_NS10device_ptrIfEEPdjS9_ddNS7_10__identityEEEvT0_T1_T2_T3_T4_T6_E12temp_storage+160];
	add.f64 	%fd353, %fd351, %fd352;
	ld.shared.f64 	%fd354, [_ZZN3cub18CUB_300001_SM_10006detail6reduce28DeviceReduceSingleTileKernelINS2_10policy_hubIdjN4cuda3std3__44plusIdEEE10Policy1000EN6thrust24THRUST_300001_SM_1000_NS10device_ptrIfEEPdjS9_ddNS7_10__identityEEEvT0_T1_T2_T3_T4_T6_E12temp_storage+168];
	add.f64 	%fd355, %fd353, %fd354;
	ld.shared.f64 	%fd356, [_ZZN3cub18CUB_300001_SM_10006detail6reduce28DeviceReduceSingleTileKernelINS2_10policy_hubIdjN4cuda3std3__44plusIdEEE10Policy1000EN6thrust24THRUST_300001_SM_1000_NS10device_ptrIfEEPdjS9_ddNS7_10__identityEEEvT0_T1_T2_T3_T4_T6_E12temp_storage+176];
	add.f64 	%fd379, %fd355, %fd356;
	bra.uni 	$L__BB7_50;
$L__BB7_24:
	// begin inline asm
	mov.u32 %r151, %laneid;
	// end inline asm
	and.b32  	%r202, %r1, 992;
	add.s32 	%r203, %r202, 32;
	setp.gt.u32 	%p35, %r203, %r51;
	not.b32 	%r204, %r202;
	add.s32 	%r205, %r51, %r204;
	selp.b32 	%r200, %r205, 31, %p35;
	mov.b64 	%rd92, %fd367;
	mov.b64 	{%r153, %r158}, %rd92;
	mov.b32 	%r159, 1;
	mov.b32 	%r201, -1;
	// begin inline asm
	shfl.sync.down.b32 %r152, %r153, %r159, %r200, %r201;
	// end inline asm
	// begin inline asm
	shfl.sync.down.b32 %r157, %r158, %r159, %r200, %r201;
	// end inline asm
	mov.b64 	%rd93, {%r152, %r157};
	mov.b64 	%fd237, %rd93;
	setp.lt.s32 	%p36, %r151, %r200;
	add.f64 	%fd238, %fd367, %fd237;
	selp.f64 	%fd239, %fd238, %fd367, %p36;
	mov.b64 	%rd94, %fd239;
	mov.b64 	{%r163, %r168}, %rd94;
	mov.b32 	%r169, 2;
	// begin inline asm
	shfl.sync.down.b32 %r162, %r163, %r169, %r200, %r201;
	// end inline asm
	// begin inline asm
	shfl.sync.down.b32 %r167, %r168, %r169, %r200, %r201;
	// end inline asm
	mov.b64 	%rd95, {%r162, %r167};
	mov.b64 	%fd240, %rd95;
	add.s32 	%r206, %r151, 2;
	setp.gt.s32 	%p37, %r206, %r200;
	add.f64 	%fd241, %fd239, %fd240;
	selp.f64 	%fd242, %fd239, %fd241, %p37;
	mov.b64 	%rd96, %fd242;
	mov.b64 	{%r173, %r178}, %rd96;
	mov.b32 	%r179, 4;
	// begin inline asm
	shfl.sync.down.b32 %r172, %r173, %r179, %r200, %r201;
	// end inline asm
	// begin inline asm
	shfl.sync.down.b32 %r177, %r178, %r179, %r200, %r201;
	// end inline asm
	mov.b64 	%rd97, {%r172, %r177};
	mov.b64 	%fd243, %rd97;
	add.s32 	%r207, %r151, 4;
	setp.gt.s32 	%p38, %r207, %r200;
	add.f64 	%fd244, %fd242, %fd243;
	selp.f64 	%fd245, %fd242, %fd244, %p38;
	mov.b64 	%rd98, %fd245;
	mov.b64 	{%r183, %r188}, %rd98;
	mov.b32 	%r189, 8;
	// begin inline asm
	shfl.sync.down.b32 %r182, %r183, %r189, %r200, %r201;
	// end inline asm
	// begin inline asm
	shfl.sync.down.b32 %r187, %r188, %r189, %r200, %r201;
	// end inline asm
	mov.b64 	%rd99, {%r182, %r187};
	mov.b64 	%fd246, %rd99;
	add.s32 	%r208, %r151, 8;
	setp.gt.s32 	%p39, %r208, %r200;
	add.f64 	%fd247, %fd245, %fd246;
	selp.f64 	%fd248, %fd245, %fd247, %p39;
	mov.b64 	%rd100, %fd248;
	mov.b64 	{%r193, %r198}, %rd100;
	mov.b32 	%r199, 16;
	// begin inline asm
	shfl.sync.down.b32 %r192, %r193, %r199, %r200, %r201;
	// end inline asm
	// begin inline asm
	shfl.sync.down.b32 %r197, %r198, %r199, %r200, %r201;
	// end inline asm
	mov.b64 	%rd101, {%r192, %r197};
	mov.b64 	%fd249, %rd101;
	add.s32 	%r209, %r151, 16;
	setp.gt.s32 	%p40, %r209, %r200;
	add.f64 	%fd250, %fd248, %fd249;
	selp.f64 	%fd379, %fd248, %fd250, %p40;
	setp.ne.s32 	%p41, %r151, 0;
	@%p41 bra 	$L__BB7_26;
	shr.u32 	%r210, %r1, 2;
	and.b32  	%r211, %r210, 248;
	mov.u32 	%r212, _ZZN3cub18CUB_300001_SM_10006detail6reduce28DeviceReduceSingleTileKernelINS2_10policy_hubIdjN4cuda3std3__44plusIdEEE10Policy1000EN6thrust24THRUST_300001_SM_1000_NS10device_ptrIfEEPdjS9_ddNS7_10__identityEEEvT0_T1_T2_T3_T4_T6_E12temp_storage;
	add.s32 	%r213, %r212, %r211;
	st.shared.f64 	[%r213+24], %fd379;
$L__BB7_26:
	bar.sync 	0;
	setp.ne.s32 	%p42, %r1, 0;
	@%p42 bra 	$L__BB7_50;
	setp.gt.u32 	%p43, %r51, 32;
	ld.shared.f64 	%fd251, [_ZZN3cub18CUB_300001_SM_10006detail6reduce28DeviceReduceSingleTileKernelINS2_10policy_hubIdjN4cuda3std3__44plusIdEEE10Policy1000EN6thrust24THRUST_300001_SM_1000_NS10device_ptrIfEEPdjS9_ddNS7_10__identityEEEvT0_T1_T2_T3_T4_T6_E12temp_storage+32];
	add.f64 	%fd252, %fd379, %fd251;
	selp.f64 	%fd253, %fd252, %fd379, %p43;
	setp.gt.u32 	%p44, %r51, 64;
	ld.shared.f64 	%fd254, [_ZZN3cub18CUB_300001_SM_10006detail6reduce28DeviceReduceSingleTileKernelINS2_10policy_hubIdjN4cuda3std3__44plusIdEEE10Policy1000EN6thrust24THRUST_300001_SM_1000_NS10device_ptrIfEEPdjS9_ddNS7_10__identityEEEvT0_T1_T2_T3_T4_T6_E12temp_storage+40];
	add.f64 	%fd255, %fd254, %fd253;
	selp.f64 	%fd256, %fd255, %fd253, %p44;
	setp.gt.u32 	%p45, %r51, 96;
	ld.shared.f64 	%fd257, [_ZZN3cub18CUB_300001_SM_10006detail6reduce28DeviceReduceSingleTileKernelINS2_10policy_hubIdjN4cuda3std3__44plusIdEEE10Policy1000EN6thrust24THRUST_300001_SM_1000_NS10device_ptrIfEEPdjS9_ddNS7_10__identityEEEvT0_T1_T2_T3_T4_T6_E12temp_storage+48];
	add.f64 	%fd258, %fd257, %fd256;
	selp.f64 	%fd259, %fd258, %fd256, %p45;
	setp.gt.u32 	%p46, %r51, 128;
	ld.shared.f64 	%fd260, [_ZZN3cub18CUB_300001_SM_10006detail6reduce28DeviceReduceSingleTileKernelINS2_10policy_hubIdjN4cuda3std3__44plusIdEEE10Policy1000EN6thrust24THRUST_300001_SM_1000_NS10device_ptrIfEEPdjS9_ddNS7_10__identityEEEvT0_T1_T2_T3_T4_T6_E12temp_storage+56];
	add.f64 	%fd261, %fd260, %fd259;
	selp.f64 	%fd262, %fd261, %fd259, %p46;
	setp.gt.u32 	%p47, %r51, 160;
	ld.shared.f64 	%fd263, [_ZZN3cub18CUB_300001_SM_10006detail6reduce28DeviceReduceSingleTileKernelINS2_10policy_hubIdjN4cuda3std3__44plusIdEEE10Policy1000EN6thrust24THRUST_300001_SM_1000_NS10device_ptrIfEEPdjS9_ddNS7_10__identityEEEvT0_T1_T2_T3_T4_T6_E12temp_storage+64];
	add.f64 	%fd264, %fd263, %fd262;
	selp.f64 	%fd265, %fd264, %fd262, %p47;
	setp.gt.u32 	%p48, %r51, 192;
	ld.shared.f64 	%fd266, [_ZZN3cub18CUB_300001_SM_10006detail6reduce28DeviceReduceSingleTileKernelINS2_10policy_hubIdjN4cuda3std3__44plusIdEEE10Policy1000EN6thrust24THRUST_300001_SM_1000_NS10device_ptrIfEEPdjS9_ddNS7_10__identityEEEvT0_T1_T2_T3_T4_T6_E12temp_storage+72];
	add.f64 	%fd267, %fd266, %fd265;
	selp.f64 	%fd268, %fd267, %fd265, %p48;
	setp.gt.u32 	%p49, %r51, 224;
	ld.shared.f64 	%fd269, [_ZZN3cub18CUB_300001_SM_10006detail6reduce28DeviceReduceSingleTileKernelINS2_10policy_hubIdjN4cuda3std3__44plusIdEEE10Policy1000EN6thrust24THRUST_300001_SM_1000_NS10device_ptrIfEEPdjS9_ddNS7_10__identityEEEvT0_T1_T2_T3_T4_T6_E12temp_storage+80];
	add.f64 	%fd270, %fd269, %fd268;
	selp.f64 	%fd271, %fd270, %fd268, %p49;
	setp.gt.u32 	%p50, %r51, 256;
	ld.shared.f64 	%fd272, [_ZZN3cub18CUB_300001_SM_10006detail6reduce28DeviceReduceSingleTileKernelINS2_10policy_hubIdjN4cuda3std3__44plusIdEEE10Policy1000EN6thrust24THRUST_300001_SM_1000_NS10device_ptrIfEEPdjS9_ddNS7_10__identityEEEvT0_T1_T2_T3_T4_T6_E12temp_storage+88];
	add.f64 	%fd273, %fd272, %fd271;
	selp.f64 	%fd274, %fd273, %fd271, %p50;
	setp.gt.u32 	%p51, %r51, 288;
	ld.shared.f64 	%fd275, [_ZZN3cub18CUB_300001_SM_10006detail6reduce28DeviceReduceSingleTileKernelINS2_10policy_hubIdjN4cuda3std3__44plusIdEEE10Policy1000EN6thrust24THRUST_300001_SM_1000_NS10device_ptrIfEEPdjS9_ddNS7_10__identityEEEvT0_T1_T2_T3_T4_T6_E12temp_storage+96];
	add.f64 	%fd276, %fd275, %fd274;
	selp.f64 	%fd277, %fd276, %fd274, %p51;
	setp.gt.u32 	%p52, %r51, 320;
	ld.shared.f64 	%fd278, [_ZZN3cub18CUB_300001_SM_10006detail6reduce28DeviceReduceSingleTileKernelINS2_10policy_hubIdjN4cuda3std3__44plusIdEEE10Policy1000EN6thrust24THRUST_300001_SM_1000_NS10device_ptrIfEEPdjS9_ddNS7_10__identityEEEvT0_T1_T2_T3_T4_T6_E12temp_storage+104];
	add.f64 	%fd279, %fd278, %fd277;
	selp.f64 	%fd280, %fd279, %fd277, %p52;
	setp.gt.u32 	%p53, %r51, 352;
	ld.shared.f64 	%fd281, [_ZZN3cub18CUB_300001_SM_10006detail6reduce28DeviceReduceSingleTileKernelINS2_10policy_hubIdjN4cuda3std3__44plusIdEEE10Policy1000EN6thrust24THRUST_300001_SM_1000_NS10device_ptrIfEEPdjS9_ddNS7_10__identityEEEvT0_T1_T2_T3_T4_T6_E12temp_storage+112];
	add.f64 	%fd282, %fd281, %fd280;
	selp.f64 	%fd283, %fd282, %fd280, %p53;
	setp.gt.u32 	%p54, %r51, 384;
	ld.shared.f64 	%fd284, [_ZZN3cub18CUB_300001_SM_10006detail6reduce28DeviceReduceSingleTileKernelINS2_10policy_hubIdjN4cuda3std3__44plusIdEEE10Policy1000EN6thrust24THRUST_300001_SM_1000_NS10device_ptrIfEEPdjS9_ddNS7_10__identityEEEvT0_T1_T2_T3_T4_T6_E12temp_storage+120];
	add.f64 	%fd285, %fd284, %fd283;
	selp.f64 	%fd286, %fd285, %fd283, %p54;
	setp.gt.u32 	%p55, %r51, 416;
	ld.shared.f64 	%fd287, [_ZZN3cub18CUB_300001_SM_10006detail6reduce28DeviceReduceSingleTileKernelINS2_10policy_hubIdjN4cuda3std3__44plusIdEEE10Policy1000EN6thrust24THRUST_300001_SM_1000_NS10device_ptrIfEEPdjS9_ddNS7_10__identityEEEvT0_T1_T2_T3_T4_T6_E12temp_storage+128];
	add.f64 	%fd288, %fd287, %fd286;
	selp.f64 	%fd289, %fd288, %fd286, %p55;
	setp.gt.u32 	%p56, %r51, 448;
	ld.shared.f64 	%fd290, [_ZZN3cub18CUB_300001_SM_10006detail6reduce28DeviceReduceSingleTileKernelINS2_10policy_hubIdjN4cuda3std3__44plusIdEEE10Policy1000EN6thrust24THRUST_300001_SM_1000_NS10device_ptrIfEEPdjS9_ddNS7_10__identityEEEvT0_T1_T2_T3_T4_T6_E12temp_storage+136];
	add.f64 	%fd291, %fd290, %fd289;
	selp.f64 	%fd292, %fd291, %fd289, %p56;
	setp.gt.u32 	%p57, %r51, 480;
	ld.shared.f64 	%fd293, [_ZZN3cub18CUB_300001_SM_10006detail6reduce28DeviceReduceSingleTileKernelINS2_10policy_hubIdjN4cuda3std3__44plusIdEEE10Policy1000EN6thrust24THRUST_300001_SM_1000_NS10device_ptrIfEEPdjS9_ddNS7_10__identityEEEvT0_T1_T2_T3_T4_T6_E12temp_storage+144];
	add.f64 	%fd294, %fd293, %fd292;
	selp.f64 	%fd295, %fd294, %fd292, %p57;
	setp.gt.u32 	%p58, %r51, 512;
	ld.shared.f64 	%fd296, [_ZZN3cub18CUB_300001_SM_10006detail6reduce28DeviceReduceSingleTileKernelINS2_10policy_hubIdjN4cuda3std3__44plusIdEEE10Policy1000EN6thrust24THRUST_300001_SM_1000_NS10device_ptrIfEEPdjS9_ddNS7_10__identityEEEvT0_T1_T2_T3_T4_T6_E12temp_storage+152];
	add.f64 	%fd297, %fd296, %fd295;
	selp.f64 	%fd298, %fd297, %fd295, %p58;
	setp.gt.u32 	%p59, %r51, 544;
	ld.shared.f64 	%fd299, [_ZZN3cub18CUB_300001_SM_10006detail6reduce28DeviceReduceSingleTileKernelINS2_10policy_hubIdjN4cuda3std3__44plusIdEEE10Policy1000EN6thrust24THRUST_300001_SM_1000_NS10device_ptrIfEEPdjS9_ddNS7_10__identityEEEvT0_T1_T2_T3_T4_T6_E12temp_storage+160];
	add.f64 	%fd300, %fd299, %fd298;
	selp.f64 	%fd301, %fd300, %fd298, %p59;
	setp.gt.u32 	%p60, %r51, 576;
	ld.shared.f64 	%fd302, [_ZZN3cub18CUB_300001_SM_10006detail6reduce28DeviceReduceSingleTileKernelINS2_10policy_hubIdjN4cuda3std3__44plusIdEEE10Policy1000EN6thrust24THRUST_300001_SM_1000_NS10device_ptrIfEEPdjS9_ddNS7_10__identityEEEvT0_T1_T2_T3_T4_T6_E12temp_storage+168];
	add.f64 	%fd303, %fd302, %fd301;
	selp.f64 	%fd304, %fd303, %fd301, %p60;
	setp.gt.u32 	%p61, %r51, 608;
	ld.shared.f64 	%fd305, [_ZZN3cub18CUB_300001_SM_10006detail6reduce28DeviceReduceSingleTileKernelINS2_10policy_hubIdjN4cuda3std3__44plusIdEEE10Policy1000EN6thrust24THRUST_300001_SM_1000_NS10device_ptrIfEEPdjS9_ddNS7_10__identityEEEvT0_T1_T2_T3_T4_T6_E12temp_storage+176];
	add.f64 	%fd306, %fd305, %fd304;
	selp.f64 	%fd379, %fd306, %fd304, %p61;
	bra.uni 	$L__BB7_50;
$L__BB7_28:
	mov.u32 	%r21, %tid.x;
	mul.wide.u32 	%rd11, %r21, 4;
	add.s64 	%rd12, %rd2, %rd11;
	ld.global.f32 	%f1, [%rd12];
	cvt.f64.f32 	%fd43, %f1;
	ld.global.f32 	%f2, [%rd12+2560];
	cvt.f64.f32 	%fd44, %f2;
	ld.global.f32 	%f3, [%rd12+5120];
	cvt.f64.f32 	%fd45, %f3;
	ld.global.f32 	%f4, [%rd12+7680];
	cvt.f64.f32 	%fd46, %f4;
	ld.global.f32 	%f5, [%rd12+10240];
	cvt.f64.f32 	%fd47, %f5;
	ld.global.f32 	%f6, [%rd12+12800];
	cvt.f64.f32 	%fd48, %f6;
	ld.global.f32 	%f7, [%rd12+15360];
	cvt.f64.f32 	%fd49, %f7;
	ld.global.f32 	%f8, [%rd12+17920];
	cvt.f64.f32 	%fd50, %f8;
	add.f64 	%fd51, %fd43, %fd44;
	add.f64 	%fd52, %fd51, %fd45;
	add.f64 	%fd53, %fd52, %fd46;
	add.f64 	%fd54, %fd53, %fd47;
	add.f64 	%fd55, %fd54, %fd48;
	add.f64 	%fd56, %fd55, %fd49;
	add.f64 	%fd378, %fd56, %fd50;
	add.s32 	%r22, %r51, -5120;
	setp.lt.u32 	%p3, %r22, 5120;
	mov.b32 	%r279, 5120;
	@%p3 bra 	$L__BB7_32;
	mov.b32 	%r279, 5120;
$L__BB7_30:
	add.s32 	%r54, %r21, %r279;
	mul.wide.u32 	%rd13, %r54, 4;
	add.s64 	%rd14, %rd2, %rd13;
	ld.global.f32 	%f9, [%rd14];
	cvt.f64.f32 	%fd57, %f9;
	ld.global.f32 	%f10, [%rd14+2560];
	cvt.f64.f32 	%fd58, %f10;
	ld.global.f32 	%f11, [%rd14+5120];
	cvt.f64.f32 	%fd59, %f11;
	ld.global.f32 	%f12, [%rd14+7680];
	cvt.f64.f32 	%fd60, %f12;
	ld.global.f32 	%f13, [%rd14+10240];
	cvt.f64.f32 	%fd61, %f13;
	ld.global.f32 	%f14, [%rd14+12800];
	cvt.f64.f32 	%fd62, %f14;
	ld.global.f32 	%f15, [%rd14+15360];
	cvt.f64.f32 	%fd63, %f15;
	ld.global.f32 	%f16, [%rd14+17920];
	cvt.f64.f32 	%fd64, %f16;
	add.f64 	%fd65, %fd378, %fd57;
	add.f64 	%fd66, %fd65, %fd58;
	add.f64 	%fd67, %fd66, %fd59;
	add.f64 	%fd68, %fd67, %fd60;
	add.f64 	%fd69, %fd68, %fd61;
	add.f64 	%fd70, %fd69, %fd62;
	add.f64 	%fd71, %fd70, %fd63;
	add.f64 	%fd378, %fd71, %fd64;
	sub.s32 	%r55, %r51, %r279;
	setp.lt.u32 	%p4, %r55, 5120;
	@%p4 bra 	$L__BB7_46;
	add.s32 	%r279, %r279, 5120;
	setp.le.u32 	%p5, %r279, %r22;
	@%p5 bra 	$L__BB7_30;
$L__BB7_32:
	setp.le.u32 	%p6, %r51, %r279;
	sub.s32 	%r56, %r51, %r279;
	setp.ge.s32 	%p7, %r21, %r56;
	or.pred  	%p8, %p6, %p7;
	@%p8 bra 	$L__BB7_46;
	not.b32 	%r58, %r21;
	add.s32 	%r59, %r51, %r58;
	sub.s32 	%r60, %r59, %r279;
	mul.hi.u32 	%r61, %r60, -858993459;
	shr.u32 	%r62, %r61, 9;
	add.s32 	%r26, %r62, 1;
	and.b32  	%r27, %r26, 15;
	setp.lt.u32 	%p9, %r60, 9600;
	mov.u32 	%r284, %r21;
	@%p9 bra 	$L__BB7_37;
	or.b32  	%r282, %r21, 5120;
	add.s32 	%r281, %r21, %r279;
	and.b32  	%r63, %r26, 16777200;
	neg.s32 	%r280, %r63;
$L__BB7_35:
	.pragma "nounroll";
	mul.wide.u32 	%rd15, %r281, 4;
	add.s64 	%rd16, %rd2, %rd15;
	ld.global.f32 	%f17, [%rd16];
	cvt.f64.f32 	%fd73, %f17;
	add.f64 	%fd74, %fd378, %fd73;
	add.s32 	%r64, %r281, 640;
	mul.wide.u32 	%rd17, %r64, 4;
	add.s64 	%rd18, %rd2, %rd17;
	ld.global.f32 	%f18, [%rd18];
	cvt.f64.f32 	%fd75, %f18;
	add.f64 	%fd76, %fd74, %fd75;
	add.s32 	%r65, %r281, 1280;
	mul.wide.u32 	%rd19, %r65, 4;
	add.s64 	%rd20, %rd2, %rd19;
	ld.global.f32 	%f19, [%rd20];
	cvt.f64.f32 	%fd77, %f19;
	add.f64 	%fd78, %fd76, %fd77;
	add.s32 	%r66, %r281, 1920;
	mul.wide.u32 	%rd21, %r66, 4;
	add.s64 	%rd22, %rd2, %rd21;
	ld.global.f32 	%f20, [%rd22];
	cvt.f64.f32 	%fd79, %f20;
	add.f64 	%fd80, %fd78, %fd79;
	add.s32 	%r67, %r281, 2560;
	mul.wide.u32 	%rd23, %r67, 4;
	add.s64 	%rd24, %rd2, %rd23;
	ld.global.f32 	%f21, [%rd24];
	cvt.f64.f32 	%fd81, %f21;
	add.f64 	%fd82, %fd80, %fd81;
	add.s32 	%r68, %r281, 3200;
	mul.wide.u32 	%rd25, %r68, 4;
	add.s64 	%rd26, %rd2, %rd25;
	ld.global.f32 	%f22, [%rd26];
	cvt.f64.f32 	%fd83, %f22;
	add.f64 	%fd84, %fd82, %fd83;
	add.s32 	%r69, %r281, 3840;
	mul.wide.u32 	%rd27, %r69, 4;
	add.s64 	%rd28, %rd2, %rd27;
	ld.global.f32 	%f23, [%rd28];
	cvt.f64.f32 	%fd85, %f23;
	add.f64 	%fd86, %fd84, %fd85;
	add.s32 	%r70, %r281, 4480;
	mul.wide.u32 	%rd29, %r70, 4;
	add.s64 	%rd30, %rd2, %rd29;
	ld.global.f32 	%f24, [%rd30];
	cvt.f64.f32 	%fd87, %f24;
	add.f64 	%fd88, %fd86, %fd87;
	add.s32 	%r71, %r281, 5120;
	mul.wide.u32 	%rd31, %r71, 4;
	add.s64 	%rd32, %rd2, %rd31;
	ld.global.f32 	%f25, [%rd32];
	cvt.f64.f32 	%fd89, %f25;
	add.f64 	%fd90, %fd88, %fd89;
	add.s32 	%r72, %r281, 5760;
	mul.wide.u32 	%rd33, %r72, 4;
	add.s64 	%rd34, %rd2, %rd33;
	ld.global.f32 	%f26, [%rd34];
	cvt.f64.f32 	%fd91, %f26;
	add.f64 	%fd92, %fd90, %fd91;
	add.s32 	%r73, %r281, 6400;
	mul.wide.u32 	%rd35, %r73, 4;
	add.s64 	%rd36, %rd2, %rd35;
	ld.global.f32 	%f27, [%rd36];
	cvt.f64.f32 	%fd93, %f27;
	add.f64 	%fd94, %fd92, %fd93;
	add.s32 	%r74, %r281, 7040;
	mul.wide.u32 	%rd37, %r74, 4;
	add.s64 	%rd38, %rd2, %rd37;
	ld.global.f32 	%f28, [%rd38];
	cvt.f64.f32 	%fd95, %f28;
	add.f64 	%fd96, %fd94, %fd95;
	add.s32 	%r75, %r281, 7680;
	mul.wide.u32 	%rd39, %r75, 4;
	add.s64 	%rd40, %rd2, %rd39;
	ld.global.f32 	%f29, [%rd40];
	cvt.f64.f32 	%fd97, %f29;
	add.f64 	%fd98, %fd96, %fd97;
	add.s32 	%r76, %r281, 8320;
	mul.wide.u32 	%rd41, %r76, 4;
	add.s64 	%rd42, %rd2, %rd41;
	ld.global.f32 	%f30, [%rd42];
	cvt.f64.f32 	%fd99, %f30;
	add.f64 	%fd100, %fd98, %fd99;
	add.s32 	%r77, %r281, 8960;
	mul.wide.u32 	%rd43, %r77, 4;
	add.s64 	%rd44, %rd2, %rd43;
	ld.global.f32 	%f31, [%rd44];
	cvt.f64.f32 	%fd101, %f31;
	add.f64 	%fd102, %fd100, %fd101;
	add.s32 	%r78, %r281, 9600;
	mul.wide.u32 	%rd45, %r78, 4;
	add.s64 	%rd46, %rd2, %rd45;
	ld.global.f32 	%f32, [%rd46];
	cvt.f64.f32 	%fd103, %f32;
	add.f64 	%fd378, %fd102, %fd103;
	add.s32 	%r282, %r282, 10240;
	add.s32 	%r281, %r281, 10240;
	add.s32 	%r280, %r280, 16;
	setp.ne.s32 	%p10, %r280, 0;
	@%p10 bra 	$L__BB7_35;
	add.s32 	%r284, %r282, -5120;
$L__BB7_37:
	setp.eq.s32 	%p11, %r27, 0;
	@%p11 bra 	$L__BB7_46;
	and.b32  	%r39, %r26, 7;
	setp.lt.u32 	%p12, %r27, 8;
	@%p12 bra 	$L__BB7_40;
	add.s32 	%r79, %r284, %r279;
	mul.wide.u32 	%rd47, %r79, 4;
	add.s64 	%rd48, %rd2, %rd47;
	ld.global.f32 	%f33, [%rd48];
	cvt.f64.f32 	%fd105, %f33;
	add.f64 	%fd106, %fd378, %fd105;
	add.s32 	%r80, %r79, 640;
	mul.wide.u32 	%rd49, %r80, 4;
	add.s64 	%rd50, %rd2, %rd49;
	ld.global.f32 	%f34, [%rd50];
	cvt.f64.f32 	%fd107, %f34;
	add.f64 	%fd108, %fd106, %fd107;
	add.s32 	%r81, %r79, 1280;
	mul.wide.u32 	%rd51, %r81, 4;
	add.s64 	%rd52, %rd2, %rd51;
	ld.global.f32 	%f35, [%rd52];
	cvt.f64.f32 	%fd109, %f35;
	add.f64 	%fd110, %fd108, %fd109;
	add.s32 	%r82, %r79, 1920;
	mul.wide.u32 	%rd53, %r82, 4;
	add.s64 	%rd54, %rd2, %rd53;
	ld.global.f32 	%f36, [%rd54];
	cvt.f64.f32 	%fd111, %f36;
	add.f64 	%fd112, %fd110, %fd111;
	add.s32 	%r83, %r79, 2560;
	mul.wide.u32 	%rd55, %r83, 4;
	add.s64 	%rd56, %rd2, %rd55;
	ld.global.f32 	%f37, [%rd56];
	cvt.f64.f32 	%fd113, %f37;
	add.f64 	%fd114, %fd112, %fd113;
	add.s32 	%r84, %r79, 3200;
	mul.wide.u32 	%rd57, %r84, 4;
	add.s64 	%rd58, %rd2, %rd57;
	ld.global.f32 	%f38, [%rd58];
	cvt.f64.f32 	%fd115, %f38;
	add.f64 	%fd116, %fd114, %fd115;
	add.s32 	%r85, %r79, 3840;
	mul.wide.u32 	%rd59, %r85, 4;
	add.s64 	%rd60, %rd2, %rd59;
	ld.global.f32 	%f39, [%rd60];
	cvt.f64.f32 	%fd117, %f39;
	add.f64 	%fd118, %fd116, %fd117;
	add.s32 	%r86, %r79, 4480;
	mul.wide.u32 	%rd61, %r86, 4;
	add.s64 	%rd62, %rd2, %rd61;
	ld.global.f32 	%f40, [%rd62];
	cvt.f64.f32 	%fd119, %f40;
	add.f64 	%fd378, %fd118, %fd119;
	add.s32 	%r284, %r284, 5120;
$L__BB7_40:
	setp.eq.s32 	%p13, %r39, 0;
	@%p13 bra 	$L__BB7_46;
	and.b32  	%r42, %r26, 3;
	setp.lt.u32 	%p14, %r39, 4;
	@%p14 bra 	$L__BB7_43;
	add.s32 	%r87, %r284, %r279;
	mul.wide.u32 	%rd63, %r87, 4;
	add.s64 	%rd64, %rd2, %rd63;
	ld.global.f32 	%f41, [%rd64];
	cvt.f64.f32 	%fd121, %f41;
	add.f64 	%fd122, %fd378, %fd121;
	add.s32 	%r88, %r87, 640;
	mul.wide.u32 	%rd65, %r88, 4;
	add.s64 	%rd66, %rd2, %rd65;
	ld.global.f32 	%f42, [%rd66];
	cvt.f64.f32 	%fd123, %f42;
	add.f64 	%fd124, %fd122, %fd123;
	add.s32 	%r89, %r87, 1280;
	mul.wide.u32 	%rd67, %r89, 4;
	add.s64 	%rd68, %rd2, %rd67;
	ld.global.f32 	%f43, [%rd68];
	cvt.f64.f32 	%fd125, %f43;
	add.f64 	%fd126, %fd124, %fd125;
	add.s32 	%r90, %r87, 1920;
	mul.wide.u32 	%rd69, %r90, 4;
	add.s64 	%rd70, %rd2, %rd69;
	ld.global.f32 	%f44, [%rd70];
	cvt.f64.f32 	%fd127, %f44;
	add.f64 	%fd378, %fd126, %fd127;
	add.s32 	%r284, %r284, 2560;
$L__BB7_43:
	setp.eq.s32 	%p15, %r42, 0;
	@%p15 bra 	$L__BB7_46;
	add.s32 	%r287, %r284, %r279;
	neg.s32 	%r286, %r42;
$L__BB7_45:
	.pragma "nounroll";
	mul.wide.u32 	%rd71, %r287, 4;
	add.s64 	%rd72, %rd2, %rd71;
	ld.global.f32 	%f45, [%rd72];
	cvt.f64.f32 	%fd128, %f45;
	add.f64 	%fd378, %fd378, %fd128;
	add.s32 	%r287, %r287, 640;
	add.s32 	%r286, %r286, 1;
	setp.ne.s32 	%p16, %r286, 0;
	@%p16 bra 	$L__BB7_45;
$L__BB7_46:
	// begin inline asm
	mov.u32 %r91, %laneid;
	// end inline asm
	mov.b64 	%rd73, %fd378;
	mov.b64 	{%r93, %r98}, %rd73;
	mov.b32 	%r99, 1;
	mov.b32 	%r140, 31;
	mov.b32 	%r141, -1;
	// begin inline asm
	shfl.sync.down.b32 %r92, %r93, %r99, %r140, %r141;
	// end inline asm
	// begin inline asm
	shfl.sync.down.b32 %r97, %r98, %r99, %r140, %r141;
	// end inline asm
	mov.b64 	%rd74, {%r92, %r97};
	mov.b64 	%fd129, %rd74;
	setp.gt.s32 	%p17, %r91, 30;
	add.f64 	%fd130, %fd378, %fd129;
	selp.f64 	%fd131, %fd378, %fd130, %p17;
	mov.b64 	%rd75, %fd131;
	mov.b64 	{%r103, %r108}, %rd75;
	mov.b32 	%r109, 2;
	// begin inline asm
	shfl.sync.down.b32 %r102, %r103, %r109, %r140, %r141;
	// end inline asm
	// begin inline asm
	shfl.sync.down.b32 %r107, %r108, %r109, %r140, %r141;
	// end inline asm
	mov.b64 	%rd76, {%r102, %r107};
	mov.b64 	%fd132, %rd76;
	setp.gt.s32 	%p18, %r91, 29;
	add.f64 	%fd133, %fd131, %fd132;
	selp.f64 	%fd134, %fd131, %fd133, %p18;
	mov.b64 	%rd77, %fd134;
	mov.b64 	{%r113, %r118}, %rd77;
	mov.b32 	%r119, 4;
	// begin inline asm
	shfl.sync.down.b32 %r112, %r113, %r119, %r140, %r141;
	// end inline asm
	// begin inline asm
	shfl.sync.down.b32 %r117, %r118, %r119, %r140, %r141;
	// end inline asm
	mov.b64 	%rd78, {%r112, %r117};
	mov.b64 	%fd135, %rd78;
	setp.gt.s32 	%p19, %r91, 27;
	add.f64 	%fd136, %fd134, %fd135;
	selp.f64 	%fd137, %fd134, %fd136, %p19;
	mov.b64 	%rd79, %fd137;
	mov.b64 	{%r123, %r128}, %rd79;
	mov.b32 	%r129, 8;
	// begin inline asm
	shfl.sync.down.b32 %r122, %r123, %r129, %r140, %r141;
	// end inline asm
	// begin inline asm
	shfl.sync.down.b32 %r127, %r128, %r129, %r140, %r141;
	// end inline asm
	mov.b64 	%rd80, {%r122, %r127};
	mov.b64 	%fd138, %rd80;
	setp.gt.s32 	%p20, %r91, 23;
	add.f64 	%fd139, %fd137, %fd138;
	selp.f64 	%fd140, %fd137, %fd139, %p20;
	mov.b64 	%rd81, %fd140;
	mov.b64 	{%r133, %r138}, %rd81;
	mov.b32 	%r139, 16;
	// begin inline asm
	shfl.sync.down.b32 %r132, %r133, %r139, %r140, %r141;
	// end inline asm
	// begin inline asm
	shfl.sync.down.b32 %r137, %r138, %r139, %r140, %r141;
	// end inline asm
	mov.b64 	%rd82, {%r132, %r137};
	mov.b64 	%fd141, %rd82;
	setp.gt.s32 	%p21, %r91, 15;
	add.f64 	%fd38, %fd140, %fd141;
	selp.f64 	%fd379, %fd140, %fd38, %p21;
	setp.ne.s32 	%p22, %r91, 0;
	@%p22 bra 	$L__BB7_48;
	shr.u32 	%r142, %r21, 2;
	and.b32  	%r143, %r142, 248;
	mov.u32 	%r144, _ZZN3cub18CUB_300001_SM_10006detail6reduce28DeviceReduceSingleTileKernelINS2_10policy_hubIdjN4cuda3std3__44plusIdEEE10Policy1000EN6thrust24THRUST_300001_SM_1000_NS10device_ptrIfEEPdjS9_ddNS7_10__identityEEEvT0_T1_T2_T3_T4_T6_E12temp_storage;
	add.s32 	%r145, %r144, %r143;
	st.shared.f64 	[%r145+24], %fd38;
$L__BB7_48:
	bar.sync 	0;
	setp.ne.s32 	%p23, %r21, 0;
	@%p23 bra 	$L__BB7_50;
	ld.shared.f64 	%fd142, [_ZZN3cub18CUB_300001_SM_10006detail6reduce28DeviceReduceSingleTileKernelINS2_10policy_hubIdjN4cuda3std3__44plusIdEEE10Policy1000EN6thrust24THRUST_300001_SM_1000_NS10device_ptrIfEEPdjS9_ddNS7_10__identityEEEvT0_T1_T2_T3_T4_T6_E12temp_storage+32];
	add.f64 	%fd143, %fd379, %fd142;
	ld.shared.f64 	%fd144, [_ZZN3cub18CUB_300001_SM_10006detail6reduce28DeviceReduceSingleTileKernelINS2_10policy_hubIdjN4cuda3std3__44plusIdEEE10Policy1000EN6thrust24THRUST_300001_SM_1000_NS10device_ptrIfEEPdjS9_ddNS7_10__identityEEEvT0_T1_T2_T3_T4_T6_E12temp_storage+40];
	add.f64 	%fd145, %fd143, %fd144;
	ld.shared.f64 	%fd146, [_ZZN3cub18CUB_300001_SM_10006detail6reduce28DeviceReduceSingleTileKernelINS2_10policy_hubIdjN4cuda3std3__44plusIdEEE10Policy1000EN6thrust24THRUST_300001_SM_1000_NS10device_ptrIfEEPdjS9_ddNS7_10__identityEEEvT0_T1_T2_T3_T4_T6_E12temp_storage+48];
	add.f64 	%fd147, %fd145, %fd146;
	ld.shared.f64 	%fd148, [_ZZN3cub18CUB_300001_SM_10006detail6reduce28DeviceReduceSingleTileKernelINS2_10policy_hubIdjN4cuda3std3__44plusIdEEE10Policy1000EN6thrust24THRUST_300001_SM_1000_NS10device_ptrIfEEPdjS9_ddNS7_10__identityEEEvT0_T1_T2_T3_T4_T6_E12temp_storage+56];
	add.f64 	%fd149, %fd147, %fd148;
	ld.shared.f64 	%fd150, [_ZZN3cub18CUB_300001_SM_10006detail6reduce28DeviceReduceSingleTileKernelINS2_10policy_hubIdjN4cuda3std3__44plusIdEEE10Policy1000EN6thrust24THRUST_300001_SM_1000_NS10device_ptrIfEEPdjS9_ddNS7_10__identityEEEvT0_T1_T2_T3_T4_T6_E12temp_storage+64];
	add.f64 	%fd151, %fd149, %fd150;
	ld.shared.f64 	%fd152, [_ZZN3cub18CUB_300001_SM_10006detail6reduce28DeviceReduceSingleTileKernelINS2_10policy_hubIdjN4cuda3std3__44plusIdEEE10Policy1000EN6thrust24THRUST_300001_SM_1000_NS10device_ptrIfEEPdjS9_ddNS7_10__identityEEEvT0_T1_T2_T3_T4_T6_E12temp_storage+72];
	add.f64 	%fd153, %fd151, %fd152;
	ld.shared.f64 	%fd154, [_ZZN3cub18CUB_300001_SM_10006detail6reduce28DeviceReduceSingleTileKernelINS2_10policy_hubIdjN4cuda3std3__44plusIdEEE10Policy1000EN6thrust24THRUST_300001_SM_1000_NS10device_ptrIfEEPdjS9_ddNS7_10__identityEEEvT0_T1_T2_T3_T4_T6_E12temp_storage+80];
	add.f64 	%fd155, %fd153, %fd154;
	ld.shared.f64 	%fd156, [_ZZN3cub18CUB_300001_SM_10006detail6reduce28DeviceReduceSingleTileKernelINS2_10policy_hubIdjN4cuda3std3__44plusIdEEE10Policy1000EN6thrust24THRUST_300001_SM_1000_NS10device_ptrIfEEPdjS9_ddNS7_10__identityEEEvT0_T1_T2_T3_T4_T6_E12temp_storage+88];
	add.f64 	%fd157, %fd155, %fd156;
	ld.shared.f64 	%fd158, [_ZZN3cub18CUB_300001_SM_10006detail6reduce28DeviceReduceSingleTileKernelINS2_10policy_hubIdjN4cuda3std3__44plusIdEEE10Policy1000EN6thrust24THRUST_300001_SM_1000_NS10device_ptrIfEEPdjS9_ddNS7_10__identityEEEvT0_T1_T2_T3_T4_T6_E12temp_storage+96];
	add.f64 	%fd159, %fd157, %fd158;
	ld.shared.f64 	%fd160, [_ZZN3cub18CUB_300001_SM_10006detail6reduce28DeviceReduceSingleTileKernelINS2_10policy_hubIdjN4cuda3std3__44plusIdEEE10Policy1000EN6thrust24THRUST_300001_SM_1000_NS10device_ptrIfEEPdjS9_ddNS7_10__identityEEEvT0_T1_T2_T3_T4_T6_E12temp_storage+104];
	add.f64 	%fd161, %fd159, %fd160;
	ld.shared.f64 	%fd162, [_ZZN3cub18CUB_300001_SM_10006detail6reduce28DeviceReduceSingleTileKernelINS2_10policy_hubIdjN4cuda3std3__44plusIdEEE10Policy1000EN6thrust24THRUST_300001_SM_1000_NS10device_ptrIfEEPdjS9_ddNS7_10__identityEEEvT0_T1_T2_T3_T4_T6_E12temp_storage+112];
	add.f64 	%fd163, %fd161, %fd162;
	ld.shared.f64 	%fd164, [_ZZN3cub18CUB_300001_SM_10006detail6reduce28DeviceReduceSingleTileKernelINS2_10policy_hubIdjN4cuda3std3__44plusIdEEE10Policy1000EN6thrust24THRUST_300001_SM_1000_NS10device_ptrIfEEPdjS9_ddNS7_10__identityEEEvT0_T1_T2_T3_T4_T6_E12temp_storage+120];
	add.f64 	%fd165, %fd163, %fd164;
	ld.shared.f64 	%fd166, [_ZZN3cub18CUB_300001_SM_10006detail6reduce28DeviceReduceSingleTileKernelINS2_10policy_hubIdjN4cuda3std3__44plusIdEEE10Policy1000EN6thrust24THRUST_300001_SM_1000_NS10device_ptrIfEEPdjS9_ddNS7_10__identityEEEvT0_T1_T2_T3_T4_T6_E12temp_storage+128];
	add.f64 	%fd167, %fd165, %fd166;
	ld.shared.f64 	%fd168, [_ZZN3cub18CUB_300001_SM_10006detail6reduce28DeviceReduceSingleTileKernelINS2_10policy_hubIdjN4cuda3std3__44plusIdEEE10Policy1000EN6thrust24THRUST_300001_SM_1000_NS10device_ptrIfEEPdjS9_ddNS7_10__identityEEEvT0_T1_T2_T3_T4_T6_E12temp_storage+136];
	add.f64 	%fd169, %fd167, %fd168;
	ld.shared.f64 	%fd170, [_ZZN3cub18CUB_300001_SM_10006detail6reduce28DeviceReduceSingleTileKernelINS2_10policy_hubIdjN4cuda3std3__44plusIdEEE10Policy1000EN6thrust24THRUST_300001_SM_1000_NS10device_ptrIfEEPdjS9_ddNS7_10__identityEEEvT0_T1_T2_T3_T4_T6_E12temp_storage+144];
	add.f64 	%fd171, %fd169, %fd170;
	ld.shared.f64 	%fd172, [_ZZN3cub18CUB_300001_SM_10006detail6reduce28DeviceReduceSingleTileKernelINS2_10policy_hubIdjN4cuda3std3__44plusIdEEE10Policy1000EN6thrust24THRUST_300001_SM_1000_NS10device_ptrIfEEPdjS9_ddNS7_10__identityEEEvT0_T1_T2_T3_T4_T6_E12temp_storage+152];
	add.f64 	%fd173, %fd171, %fd172;
	ld.shared.f64 	%fd174, [_ZZN3cub18CUB_300001_SM_10006detail6reduce28DeviceReduceSingleTileKernelINS2_10policy_hubIdjN4cuda3std3__44plusIdEEE10Policy1000EN6thrust24THRUST_300001_SM_1000_NS10device_ptrIfEEPdjS9_ddNS7_10__identityEEEvT0_T1_T2_T3_T4_T6_E12temp_storage+160];
	add.f64 	%fd175, %fd173, %fd174;
	ld.shared.f64 	%fd176, [_ZZN3cub18CUB_300001_SM_10006detail6reduce28DeviceReduceSingleTileKernelINS2_10policy_hubIdjN4cuda3std3__44plusIdEEE10Policy1000EN6thrust24THRUST_300001_SM_1000_NS10device_ptrIfEEPdjS9_ddNS7_10__identityEEEvT0_T1_T2_T3_T4_T6_E12temp_storage+168];
	add.f64 	%fd177, %fd175, %fd176;
	ld.shared.f64 	%fd178, [_ZZN3cub18CUB_300001_SM_10006detail6reduce28DeviceReduceSingleTileKernelINS2_10policy_hubIdjN4cuda3std3__44plusIdEEE10Policy1000EN6thrust24THRUST_300001_SM_1000_NS10device_ptrIfEEPdjS9_ddNS7_10__identityEEEvT0_T1_T2_T3_T4_T6_E12temp_storage+176];
	add.f64 	%fd379, %fd177, %fd178;
$L__BB7_50:
	mov.u32 	%r269, %tid.x;
	setp.ne.s32 	%p69, %r269, 0;
	@%p69 bra 	$L__BB7_52;
	add.f64 	%fd357, %fd42, %fd379;
	st.global.f64 	[%rd1], %fd357;
$L__BB7_52:
	ret;

}
	// .globl	_ZN3cub18CUB_300001_SM_10006detail6reduce18DeviceReduceKernelINS2_10policy_hubIdjN4cuda3std3__44plusIdEEE10Policy1000EN6thrust24THRUST_300001_SM_1000_NS10device_ptrIfEEjS9_dNS7_10__identityEEEvT0_PT3_T1_NS0_13GridEvenShareISK_EET2_T4_
.visible .entry _ZN3cub18CUB_300001_SM_10006detail6reduce18DeviceReduceKernelINS2_10policy_hubIdjN4cuda3std3__44plusIdEEE10Policy1000EN6thrust24THRUST_300001_SM_1000_NS10device_ptrIfEEjS9_dNS7_10__identityEEEvT0_PT3_T1_NS0_13GridEvenShareISK_EET2_T4_(
	.param .align 8 .b8 _ZN3cub18CUB_300001_SM_10006detail6reduce18DeviceReduceKernelINS2_10policy_hubIdjN4cuda3std3__44plusIdEEE10Policy1000EN6thrust24THRUST_300001_SM_1000_NS10device_ptrIfEEjS9_dNS7_10__identityEEEvT0_PT3_T1_NS0_13GridEvenShareISK_EET2_T4__param_0[8],
	.param .u64 .ptr .align 1 _ZN3cub18CUB_300001_SM_10006detail6reduce18DeviceReduceKernelINS2_10policy_hubIdjN4cuda3std3__44plusIdEEE10Policy1000EN6thrust24THRUST_300001_SM_1000_NS10device_ptrIfEEjS9_dNS7_10__identityEEEvT0_PT3_T1_NS0_13GridEvenShareISK_EET2_T4__param_1,
	.param .u32 _ZN3cub18CUB_300001_SM_10006detail6reduce18DeviceReduceKernelINS2_10policy_hubIdjN4cuda3std3__44plusIdEEE10Policy1000EN6thrust24THRUST_300001_SM_1000_NS10device_ptrIfEEjS9_dNS7_10__identityEEEvT0_PT3_T1_NS0_13GridEvenShareISK_EET2_T4__param_2,
	.param .align 4 .b8 _ZN3cub18CUB_300001_SM_10006detail6reduce18DeviceReduceKernelINS2_10policy_hubIdjN4cuda3std3__44plusIdEEE10Policy1000EN6thrust24THRUST_300001_SM_1000_NS10device_ptrIfEEjS9_dNS7_10__identityEEEvT0_PT3_T1_NS0_13GridEvenShareISK_EET2_T4__param_3[40],
	.param .align 1 .b8 _ZN3cub18CUB_300001_SM_10006detail6reduce18DeviceReduceKernelINS2_10policy_hubIdjN4cuda3std3__44plusIdEEE10Policy1000EN6thrust24THRUST_300001_SM_1000_NS10device_ptrIfEEjS9_dNS7_10__identityEEEvT0_PT3_T1_NS0_13GridEvenShareISK_EET2_T4__param_4[1],
	.param .align 1 .b8 _ZN3cub18CUB_300001_SM_10006detail6reduce18DeviceReduceKernelINS2_10policy_hubIdjN4cuda3std3__44plusIdEEE10Policy1000EN6thrust24THRUST_300001_SM_1000_NS10device_ptrIfEEjS9_dNS7_10__identityEEEvT0_PT3_T1_NS0_13GridEvenShareISK_EET2_T4__param_5[1]
)
.maxntid 640
{
	.reg .pred 	%p<69>;
	.reg .b16 	%rs<4>;
	.reg .b32 	%r<356>;
	.reg .b32 	%f<76>;
	.reg .b64 	%rd<160>;
	.reg .b64 	%fd<376>;
	// demoted variable
	.shared .align 8 .b8 _ZZN3cub18CUB_300001_SM_10006detail6reduce18DeviceReduceKernelINS2_10policy_hubIdjN4cuda3std3__44plusIdEEE10Policy1000EN6thrust24THRUST_300001_SM_1000_NS10device_ptrIfEEjS9_dNS7_10__identityEEEvT0_PT3_T1_NS0_13GridEvenShareISK_EET2_T4_E12temp_storage[192];
	ld.param.u32 	%r1, [_ZN3cub18CUB_300001_SM_10006detail6reduce18DeviceReduceKernelINS2_10policy_hubIdjN4cuda3std3__44plusIdEEE10Policy1000EN6thrust24THRUST_300001_SM_1000_NS10device_ptrIfEEjS9_dNS7_10__identityEEEvT0_PT3_T1_NS0_13GridEvenShareISK_EET2_T4__param_3+20];
	ld.param.u32 	%r2, [_ZN3cub18CUB_300001_SM_10006detail6reduce18DeviceReduceKernelINS2_10policy_hubIdjN4cuda3std3__44plusIdEEE10Policy1000EN6thrust24THRUST_300001_SM_1000_NS10device_ptrIfEEjS9_dNS7_10__identityEEEvT0_PT3_T1_NS0_13GridEvenShareISK_EET2_T4__param_3+24];
	ld.param.u64 	%rd3, [_ZN3cub18CUB_300001_SM_10006detail6reduce18DeviceReduceKernelINS2_10policy_hubIdjN4cuda3std3__44plusIdEEE10Policy1000EN6thrust24THRUST_300001_SM_1000_NS10device_ptrIfEEjS9_dNS7_10__identityEEEvT0_PT3_T1_NS0_13GridEvenShareISK_EET2_T4__param_0];
	cvta.to.global.u64 	%rd1, %rd3;
	mov.u32 	%r3, %ctaid.x;
	mul.lo.s32 	%r4, %r2, 5120;
	mul.lo.s32 	%r347, %r3, 5120;
	sub.s32 	%r6, %r1, %r347;
	setp.gt.u32 	%p1, %r6, 5119;
	@%p1 bra 	$L__BB8_26;
	mov.u32 	%r7, %tid.x;
	setp.ge.u32 	%p23, %r7, %r6;
	mov.f64 	%fd364, 0d0000000000000000;
	mov.u32 	%r338, %r7;
	@%p23 bra 	$L__BB8_3;
	add.s32 	%r181, %r347, %r7;
	mul.wide.u32 	%rd76, %r181, 4;
	add.s64 	%rd77, %rd1, %rd76;
	ld.global.f32 	%f46, [%rd77];
	cvt.f64.f32 	%fd364, %f46;
	add.s32 	%r338, %r7, 640;
$L__BB8_3:
	setp.ge.u32 	%p24, %r338, %r6;
	@%p24 bra 	$L__BB8_17;
	not.b32 	%r182, %r338;
	add.s32 	%r183, %r1, %r182;
	sub.s32 	%r184, %r183, %r347;
	mul.hi.u32 	%r185, %r184, -858993459;
	shr.u32 	%r186, %r185, 9;
	add.s32 	%r10, %r186, 1;
	and.b32  	%r11, %r10, 15;
	setp.lt.u32 	%p25, %r184, 9600;
	@%p25 bra 	$L__BB8_8;
	add.s32 	%r337, %r338, 5120;
	add.s32 	%r336, %r338, %r347;
	and.b32  	%r187, %r10, 16777200;
	neg.s32 	%r335, %r187;
$L__BB8_6:
	.pragma "nounroll";
	mul.wide.u32 	%rd78, %r336, 4;
	add.s64 	%rd79, %rd1, %rd78;
	ld.global.f32 	%f47, [%rd79];
	cvt.f64.f32 	%fd179, %f47;
	add.f64 	%fd180, %fd364, %fd179;
	add.s32 	%r188, %r336, 640;
	mul.wide.u32 	%rd80, %r188, 4;
	add.s64 	%rd81, %rd1, %rd80;
	ld.global.f32 	%f48, [%rd81];
	cvt.f64.f32 	%fd181, %f48;
	add.f64 	%fd182, %fd180, %fd181;
	add.s32 	%r189, %r336, 1280;
	mul.wide.u32 	%rd82, %r189, 4;
	add.s64 	%rd83, %rd1, %rd82;
	ld.global.f32 	%f49, [%rd83];
	cvt.f64.f32 	%fd183, %f49;
	add.f64 	%fd184, %fd182, %fd183;
	add.s32 	%r190, %r336, 1920;
	mul.wide.u32 	%rd84, %r190, 4;
	add.s64 	%rd85, %rd1, %rd84;
	ld.global.f32 	%f50, [%rd85];
	cvt.f64.f32 	%fd185, %f50;
	add.f64 	%fd186, %fd184, %fd185;
	add.s32 	%r191, %r336, 2560;
	mul.wide.u32 	%rd86, %r191, 4;
	add.s64 	%rd87, %rd1, %rd86;
	ld.global.f32 	%f51, [%rd87];
	cvt.f64.f32 	%fd187, %f51;
	add.f64 	%fd188, %fd186, %fd187;
	add.s32 	%r192, %r336, 3200;
	mul.wide.u32 	%rd88, %r192, 4;
	add.s64 	%rd89, %rd1, %rd88;
	ld.global.f32 	%f52, [%rd89];
	cvt.f64.f32 	%fd189, %f52;
	add.f64 	%fd190, %fd188, %fd189;
	add.s32 	%r193, %r336, 3840;
	mul.wide.u32 	%rd90, %r193, 4;
	add.s64 	%rd91, %rd1, %rd90;
	ld.global.f32 	%f53, [%rd91];
	cvt.f64.f32 	%fd191, %f53;
	add.f64 	%fd192, %fd190, %fd191;
	add.s32 	%r194, %r336, 4480;
	mul.wide.u32 	%rd92, %r194, 4;
	add.s64 	%rd93, %rd1, %rd92;
	ld.global.f32 	%f54, [%rd93];
	cvt.f64.f32 	%fd193, %f54;
	add.f64 	%fd194, %fd192, %fd193;
	add.s32 	%r195, %r336, 5120;
	mul.wide.u32 	%rd94, %r195, 4;
	add.s64 	%rd95, %rd1, %rd94;
	ld.global.f32 	%f55, [%rd95];
	cvt.f64.f32 	%fd195, %f55;
	add.f64 	%fd196, %fd194, %fd195;
	add.s32 	%r196, %r336, 5760;
	mul.wide.u32 	%rd96, %r196, 4;
	add.s64 	%rd97, %rd1, %rd96;
	ld.global.f32 	%f56, [%rd97];
	cvt.f64.f32 	%fd197, %f56;
	add.f64 	%fd198, %fd196, %fd197;
	add.s32 	%r197, %r336, 6400;
	mul.wide.u32 	%rd98, %r197, 4;
	add.s64 	%rd99, %rd1, %rd98;
	ld.global.f32 	%f57, [%rd99];
	cvt.f64.f32 	%fd199, %f57;
	add.f64 	%fd200, %fd198, %fd199;
	add.s32 	%r198, %r336, 7040;
	mul.wide.u32 	%rd100, %r198, 4;
	add.s64 	%rd101, %rd1, %rd100;
	ld.global.f32 	%f58, [%rd101];
	cvt.f64.f32 	%fd201, %f58;
	add.f64 	%fd202, %fd200, %fd201;
	add.s32 	%r199, %r336, 7680;
	mul.wide.u32 	%rd102, %r199, 4;
	add.s64 	%rd103, %rd1, %rd102;
	ld.global.f32 	%f59, [%rd103];
	cvt.f64.f32 	%fd203, %f59;
	add.f64 	%fd204, %fd202, %fd203;
	add.s32 	%r200, %r336, 8320;
	mul.wide.u32 	%rd104, %r200, 4;
	add.s64 	%rd105, %rd1, %rd104;
	ld.global.f32 	%f60, [%rd105];
	cvt.f64.f32 	%fd205, %f60;
	add.f64 	%fd206, %fd204, %fd205;
	add.s32 	%r201, %r336, 8960;
	mul.wide.u32 	%rd106, %r201, 4;
	add.s64 	%rd107, %rd1, %rd106;
	ld.global.f32 	%f61, [%rd107];
	cvt.f64.f32 	%fd207, %f61;
	add.f64 	%fd208, %fd206, %fd207;
	add.s32 	%r202, %r336, 9600;
	mul.wide.u32 	%rd108, %r202, 4;
	add.s64 	%rd109, %rd1, %rd108;
	ld.global.f32 	%f62, [%rd109];
	cvt.f64.f32 	%fd209, %f62;
	add.f64 	%fd364, %fd208, %fd209;
	add.s32 	%r337, %r337, 10240;
	add.s32 	%r336, %r336, 10240;
	add.s32 	%r335, %r335, 16;
	setp.ne.s32 	%p26, %r335, 0;
	@%p26 bra 	$L__BB8_6;
	add.s32 	%r338, %r337, -5120;
$L__BB8_8:
	setp.eq.s32 	%p27, %r11, 0;
	@%p27 bra 	$L__BB8_17;
	and.b32  	%r23, %r10, 7;
	setp.lt.u32 	%p28, %r11, 8;
	@%p28 bra 	$L__BB8_11;
	add.s32 	%r203, %r338, %r347;
	mul.wide.u32 	%rd110, %r203, 4;
	add.s64 	%rd111, %rd1, %rd110;
	ld.global.f32 	%f63, [%rd111];
	cvt.f64.f32 	%fd211, %f63;
	add.f64 	%fd212, %fd364, %fd211;
	add.s32 	%r204, %r203, 640;
	mul.wide.u32 	%rd112, %r204, 4;
	add.s64 	%rd113, %rd1, %rd112;
	ld.global.f32 	%f64, [%rd113];
	cvt.f64.f32 	%fd213, %f64;
	add.f64 	%fd214, %fd212, %fd213;
	add.s32 	%r205, %r203, 1280;
	mul.wide.u32 	%rd114, %r205, 4;
	add.s64 	%rd115, %rd1, %rd114;
	ld.global.f32 	%f65, [%rd115];
	cvt.f64.f32 	%fd215, %f65;
	add.f64 	%fd216, %fd214, %fd215;
	add.s32 	%r206, %r203, 1920;
	mul.wide.u32 	%rd116, %r206, 4;
	add.s64 	%rd117, %rd1, %rd116;
	ld.global.f32 	%f66, [%rd117];
	cvt.f64.f32 	%fd217, %f66;
	add.f64 	%fd218, %fd216, %fd217;
	add.s32 	%r207, %r203, 2560;
	mul.wide.u32 	%rd118, %r207, 4;
	add.s64 	%rd119, %rd1, %rd118;
	ld.global.f32 	%f67, [%rd119];
	cvt.f64.f32 	%fd219, %f67;
	add.f64 	%fd220, %fd218, %fd219;
	add.s32 	%r208, %r203, 3200;
	mul.wide.u32 	%rd120, %r208, 4;
	add.s64 	%rd121, %rd1, %rd120;
	ld.global.f32 	%f68, [%rd121];
	cvt.f64.f32 	%fd221, %f68;
	add.f64 	%fd222, %fd220, %fd221;
	add.s32 	%r209, %r203, 3840;
	mul.wide.u32 	%rd122, %r209, 4;
	add.s64 	%rd123, %rd1, %rd122;
	ld.global.f32 	%f69, [%rd123];
	cvt.f64.f32 	%fd223, %f69;
	add.f64 	%fd224, %fd222, %fd223;
	add.s32 	%r210, %r203, 4480;
	mul.wide.u32 	%rd124, %r210, 4;
	add.s64 	%rd125, %rd1, %rd124;
	ld.global.f32 	%f70, [%rd125];
	cvt.f64.f32 	%fd225, %f70;
	add.f64 	%fd364, %fd224, %fd225;
	add.s32 	%r338, %r338, 5120;
$L__BB8_11:
	setp.eq.s32 	%p29, %r23, 0;
	@%p29 bra 	$L__BB8_17;
	and.b32  	%r26, %r10, 3;
	setp.lt.u32 	%p30, %r23, 4;
	@%p30 bra 	$L__BB8_14;
	add.s32 	%r211, %r338, %r347;
	mul.wide.u32 	%rd126, %r211, 4;
	add.s64 	%rd127, %rd1, %rd126;
	ld.global.f32 	%f71, [%rd127];
	cvt.f64.f32 	%fd227, %f71;
	add.f64 	%fd228, %fd364, %fd227;
	add.s32 	%r212, %r211, 640;
	mul.wide.u32 	%rd128, %r212, 4;
	add.s64 	%rd129, %rd1, %rd128;
	ld.global.f32 	%f72, [%rd129];
	cvt.f64.f32 	%fd229, %f72;
	add.f64 	%fd230, %fd228, %fd229;
	add.s32 	%r213, %r211, 1280;
	mul.wide.u32 	%rd130, %r213, 4;
	add.s64 	%rd131, %rd1, %rd130;
	ld.global.f32 	%f73, [%rd131];
	cvt.f64.f32 	%fd231, %f73;
	add.f64 	%fd232, %fd230, %fd231;
	add.s32 	%r214, %r211, 1920;
	mul.wide.u32 	%rd132, %r214, 4;
	add.s64 	%rd133, %rd1, %rd132;
	ld.global.f32 	%f74, [%rd133];
	cvt.f64.f32 	%fd233, %f74;
	add.f64 	%fd364, %fd232, %fd233;
	add.s32 	%r338, %r338, 2560;
$L__BB8_14:
	setp.eq.s32 	%p31, %r26, 0;
	@%p31 bra 	$L__BB8_17;
	add.s32 	%r342, %r338, %r347;
	neg.s32 	%r341, %r26;
$L__BB8_16:
	.pragma "nounroll";
	mul.wide.u32 	%rd134, %r342, 4;
	add.s64 	%rd135, %rd1, %rd134;
	ld.global.f32 	%f75, [%rd135];
	cvt.f64.f32 	%fd234, %f75;
	add.f64 	%fd364, %fd364, %fd234;
	add.s32 	%r342, %r342, 640;
	add.s32 	%r341, %r341, 1;
	setp.ne.s32 	%p32, %r341, 0;
	@%p32 bra 	$L__BB8_16;
$L__BB8_17:
	setp.lt.u32 	%p33, %r6, 640;
	@%p33 bra 	$L__BB8_22;
	// begin inline asm
	mov.u32 %r278, %laneid;
	// end inline asm
	mov.b64 	%rd146, %fd364;
	mov.b64 	{%r280, %r285}, %rd146;
	mov.b32 	%r286, 1;
	mov.b32 	%r327, 31;
	mov.b32 	%r328, -1;
	// begin inline asm
	shfl.sync.down.b32 %r279, %r280, %r286, %r327, %r328;
	// end inline asm
	// begin inline asm
	shfl.sync.down.b32 %r284, %r285, %r286, %r327, %r328;
	// end inline asm
	mov.b64 	%rd147, {%r279, %r284};
	mov.b64 	%fd305, %rd147;
	setp.gt.s32 	%p61, %r278, 30;
	add.f64 	%fd306, %fd364, %fd305;
	selp.f64 	%fd307, %fd364, %fd306, %p61;
	mov.b64 	%rd148, %fd307;
	mov.b64 	{%r290, %r295}, %rd148;
	mov.b32 	%r296, 2;
	// begin inline asm
	shfl.sync.down.b32 %r289, %r290, %r296, %r327, %r328;
	// end inline asm
	// begin inline asm
	shfl.sync.down.b32 %r294, %r295, %r296, %r327, %r328;
	// end inline asm
	mov.b64 	%rd149, {%r289, %r294};
	mov.b64 	%fd308, %rd149;
	setp.gt.s32 	%p62, %r278, 29;
	add.f64 	%fd309, %fd307, %fd308;
	selp.f64 	%fd310, %fd307, %fd309, %p62;
	mov.b64 	%rd150, %fd310;
	mov.b64 	{%r300, %r305}, %rd150;
	mov.b32 	%r306, 4;
	// begin inline asm
	shfl.sync.down.b32 %r299, %r300, %r306, %r327, %r328;
	// end inline asm
	// begin inline asm
	shfl.sync.down.b32 %r304, %r305, %r306, %r327, %r328;
	// end inline asm
	mov.b64 	%rd151, {%r299, %r304};
	mov.b64 	%fd311, %rd151;
	setp.gt.s32 	%p63, %r278, 27;
	add.f64 	%fd312, %fd310, %fd311;
	selp.f64 	%fd313, %fd310, %fd312, %p63;
	mov.b64 	%rd152, %fd313;
	mov.b64 	{%r310, %r315}, %rd152;
	mov.b32 	%r316, 8;
	// begin inline asm
	shfl.sync.down.b32 %r309, %r310, %r316, %r327, %r328;
	// end inline asm
	// begin inline asm
	shfl.sync.down.b32 %r314, %r315, %r316, %r327, %r328;
	// end inline asm
	mov.b64 	%rd153, {%r309, %r314};
	mov.b64 	%fd314, %rd153;
	setp.gt.s32 	%p64, %r278, 23;
	add.f64 	%fd315, %fd313, %fd314;
	selp.f64 	%fd316, %fd313, %fd315, %p64;
	mov.b64 	%rd154, %fd316;
	mov.b64 	{%r320, %r325}, %rd154;
	mov.b32 	%r326, 16;
	// begin inline asm
	shfl.sync.down.b32 %r319, %r320, %r326, %r327, %r328;
	// end inline asm
	// begin inline asm
	shfl.sync.down.b32 %r324, %r325, %r326, %r327, %r328;
	// end inline asm
	mov.b64 	%rd155, {%r319, %r324};
	mov.b64 	%fd317, %rd155;
	setp.gt.s32 	%p65, %r278, 15;
	add.f64 	%fd16, %fd316, %fd317;
	selp.f64 	%fd375, %fd316, %fd16, %p65;
	setp.ne.s32 	%p66, %r278, 0;
	@%p66 bra 	$L__BB8_20;
	shr.u32 	%r329, %r7, 2;
	and.b32  	%r330, %r329, 248;
	mov.u32 	%r331, _ZZN3cub18CUB_300001_SM_10006detail6reduce18DeviceReduceKernelINS2_10policy_hubIdjN4cuda3std3__44plusIdEEE10Policy1000EN6thrust24THRUST_300001_SM_1000_NS10device_ptrIfEEjS9_dNS7_10__identityEEEvT0_PT3_T1_NS0_13GridEvenShareISK_EET2_T4_E12temp_storage;
	add.s32 	%r332, %r331, %r330;
	st.shared.f64 	[%r332+24], %fd16;
$L__BB8_20:
	bar.sync 	0;
	setp.ne.s32 	%p67, %r7, 0;
	@%p67 bra 	$L__BB8_48;
	ld.shared.f64 	%fd318, [_ZZN3cub18CUB_300001_SM_10006detail6reduce18DeviceReduceKernelINS2_10policy_hubIdjN4cuda3std3__44plusIdEEE10Policy1000EN6thrust24THRUST_300001_SM_1000_NS10device_ptrIfEEjS9_dNS7_10__identityEEEvT0_PT3_T1_NS0_13GridEvenShareISK_EET2_T4_E12temp_storage+32];
	add.f64 	%fd319, %fd375, %fd318;
	ld.shared.f64 	%fd320, [_ZZN3cub18CUB_300001_SM_10006detail6reduce18DeviceReduceKernelINS2_10policy_hubIdjN4cuda3std3__44plusIdEEE10Policy1000EN6thrust24THRUST_300001_SM_1000_NS10device_ptrIfEEjS9_dNS7_10__identityEEEvT0_PT3_T1_NS0_13GridEvenShareISK_EET2_T4_E12temp_storage+40];
	add.f64 	%fd321, %fd319, %fd320;
	ld.shared.f64 	%fd322, [_ZZN3cub18CUB_300001_SM_10006detail6reduce18DeviceReduceKernelINS2_10policy_hubIdjN4cuda3std3__44plusIdEEE10Policy1000EN6thrust24THRUST_300001_SM_1000_NS10device_ptrIfEEjS9_dNS7_10__identityEEEvT0_PT3_T1_NS0_13GridEvenShareISK_EET2_T4_E12temp_storage+48];
	add.f64 	%fd323, %fd321, %fd322;
	ld.shared.f64 	%fd324, [_ZZN3cub18CUB_300001_SM_10006detail6reduce18DeviceReduceKernelINS2_10policy_hubIdjN4cuda3std3__44plusIdEEE10Policy1000EN6thrust24THRUST_300001_SM_1000_NS10device_ptrIfEEjS9_dNS7_10__identityEEEvT0_PT3_T1_NS0_13GridEvenShareISK_EET2_T4_E12temp_storage+56];
	add.f64 	%fd325, %fd323, %fd324;
	ld.shared.f64 	%fd326, [_ZZN3cub18CUB_300001_SM_10006detail6reduce18DeviceReduceKernelINS2_10policy_hubIdjN4cuda3std3__44plusIdEEE10Policy1000EN6thrust24THRUST_300001_SM_1000_NS10device_ptrIfEEjS9_dNS7_10__identityEEEvT0_PT3_T1_NS0_13GridEvenShareISK_EET2_T4_E12temp_storage+64];
	add.f64 	%fd327, %fd325, %fd326;
	ld.shared.f64 	%fd328, [_ZZN3cub18CUB_300001_SM_10006detail6reduce18DeviceReduceKernelINS2_10policy_hubIdjN4cuda3std3__44plusIdEEE10Policy1000EN6thrust24THRUST_300001_SM_1000_NS10device_ptrIfEEjS9_dNS7_10__identityEEEvT0_PT3_T1_NS0_13GridEvenShareISK_EET2_T4_E12temp_storage+72];
	add.f64 	%fd329, %fd327, %fd328;
	ld.shared.f64 	%fd330, [_ZZN3cub18CUB_300001_SM_10006detail6reduce18DeviceReduceKernelINS2_10policy_hubIdjN4cuda3std3__44plusIdEEE10Policy1000EN6thrust24THRUST_300001_SM_1000_NS10device_ptrIfEEjS9_dNS7_10__identityEEEvT0_PT3_T1_NS0_13GridEvenShareISK_EET2_T4_E12temp_storage+80];
	add.f64 	%fd331, %fd329, %fd330;
	ld.shared.f64 	%fd332, [_ZZN3cub18CUB_300001_SM_10006detail6reduce18DeviceReduceKernelINS2_10policy_hubIdjN4cuda3std3__44plusIdEEE10Policy1000EN6thrust24THRUST_300001_SM_1000_NS10device_ptrIfEEjS9_dNS7_10__identityEEEvT0_PT3_T1_NS0_13GridEvenShareISK_EET2_T4_E12temp_storage+88];
	add.f64 	%fd333, %fd331, %fd332;
	ld.shared.f64 	%fd334, [_ZZN3cub18CUB_300001_SM_10006detail6reduce18DeviceReduceKernelINS2_10policy_hubIdjN4cuda3std3__44plusIdEEE10Policy1000EN6thrust24THRUST_300001_SM_1000_NS10device_ptrIfEEjS9_dNS7_10__identityEEEvT0_PT3_T1_NS0_13GridEvenShareISK_EET2_T4_E12temp_storage+96];
	add.f64 	%fd335, %fd333, %fd334;
	ld.shared.f64 	%fd336, [_ZZN3cub18CUB_300001_SM_10006detail6reduce18DeviceReduceKernelINS2_10policy_hubIdjN4cuda3std3__44plusIdEEE10Policy1000EN6thrust24THRUST_300001_SM_1000_NS10device_ptrIfEEjS9_dNS7_10__identityEEEvT0_PT3_T1_NS0_13GridEvenShareISK_EET2_T4_E12temp_storage+104];
	add.f64 	%fd337, %fd335, %fd336;
	ld.shared.f64 	%fd338, [_ZZN3cub18CUB_300001_SM_10006detail6reduce18DeviceReduceKernelINS2_10policy_hubIdjN4cuda3std3__44plusIdEEE10Policy1000EN6thrust24THRUST_300001_SM_1000_NS10device_ptrIfEEjS9_dNS7_10__identityEEEvT0_PT3_T1_NS0_13GridEvenShareISK_EET2_T4_E12temp_storage+112];
	add.f64 	%fd339, %fd337, %fd338;
	ld.shared.f64 	%fd340, [_ZZN3cub18CUB_300001_SM_10006detail6reduce18DeviceReduceKernelINS2_10policy_hubIdjN4cuda3std3__44plusIdEEE10Policy1000EN6thrust24THRUST_300001_SM_1000_NS10device_ptrIfEEjS9_dNS7_10__identityEEEvT0_PT3_T1_NS0_13GridEvenShareISK_EET2_T4_E12temp_storage+120];
	add.f64 	%fd341, %fd339, %fd340;
	ld.shared.f64 	%fd342, [_ZZN3cub18CUB_300001_SM_10006detail6reduce18DeviceReduceKernelINS2_10policy_hubIdjN4cuda3std3__44plusIdEEE10Policy1000EN6thrust24THRUST_300001_SM_1000_NS10device_ptrIfEEjS9_dNS7_10__identityEEEvT0_PT3_T1_NS0_13GridEvenShareISK_EET2_T4_E12temp_storage+128];
	add.f64 	%fd343, %fd341, %fd342;
	ld.shared.f64 	%fd344, [_ZZN3cub18CUB_300001_SM_10006detail6reduce18DeviceReduceKernelINS2_10policy_hubIdjN4cuda3std3__44plusIdEEE10Policy1000EN6thrust24THRUST_300001_SM_1000_NS10device_ptrIfEEjS9_dNS7_10__identityEEEvT0_PT3_T1_NS0_13GridEvenShareISK_EET2_T4_E12temp_storage+136];
	add.f64 	%fd345, %fd343, %fd344;
	ld.shared.f64 	%fd346, [_ZZN3cub18CUB_300001_SM_10006detail6reduce18DeviceReduceKernelINS2_10policy_hubIdjN4cuda3std3__44plusIdEEE10Policy1000EN6thrust24THRUST_300001_SM_1000_NS10device_ptrIfEEjS9_dNS7_10__identityEEEvT0_PT3_T1_NS0_13GridEvenShareISK_EET2_T4_E12temp_storage+144];
	add.f64 	%fd347, %fd345, %fd346;
	ld.shared.f64 	%fd348, [_ZZN3cub18CUB_300001_SM_10006detail6reduce18DeviceReduceKernelINS2_10policy_hubIdjN4cuda3std3__44plusIdEEE10Policy1000EN6thrust24THRUST_300001_SM_1000_NS10device_ptrIfEEjS9_dNS7_10__identityEEEvT0_PT3_T1_NS0_13GridEvenShareISK_EET2_T4_E12temp_storage+152];
	add.f64 	%fd349, %fd347, %fd348;
	ld.shared.f64 	%fd350, [_ZZN3cub18CUB_300001_SM_10006detail6reduce18DeviceReduceKernelINS2_10policy_hubIdjN4cuda3std3__44plusIdEEE10Policy1000EN6thrust24THRUST_300001_SM_1000_NS10device_ptrIfEEjS9_dNS7_10__identityEEEvT0_PT3_T1_NS0_13GridEvenShareISK_EET2_T4_E12temp_storage+160];
	add.f64 	%fd351, %fd349, %fd350;
	ld.shared.f64 	%fd352, [_ZZN3cub18CUB_300001_SM_10006detail6reduce18DeviceReduceKernelINS2_10policy_hubIdjN4cuda3std3__44plusIdEEE10Policy1000EN6thrust24THRUST_300001_SM_1000_NS10device_ptrIfEEjS9_dNS7_10__identityEEEvT0_PT3_T1_NS0_13GridEvenShareISK_EET2_T4_E12temp_storage+168];
	add.f64 	%fd353, %fd351, %fd352;
	ld.shared.f64 	%fd354, [_ZZN3cub18CUB_300001_SM_10006detail6reduce18DeviceReduceKernelINS2_10policy_hubIdjN4cuda3std3__44plusIdEEE10Policy1000EN6thrust24THRUST_300001_SM_1000_NS10device_ptrIfEEjS9_dNS7_10__identityEEEvT0_PT3_T1_NS0_13GridEvenShareISK_EET2_T4_E12temp_storage+176];
	add.f64 	%fd375, %fd353, %fd354;
	bra.uni 	$L__BB8_48;
$L__BB8_22:
	// begin inline asm
	mov.u32 %r215, %laneid;
	// end inline asm
	and.b32  	%r266, %r7, 992;
	add.s32 	%r267, %r266, 32;
	setp.gt.u32 	%p34, %r267, %r6;
	not.b32 	%r268, %r266;
	add.s32 	%r269, %r6, %r268;
	selp.b32 	%r264, %r269, 31, %p34;
	mov.b64 	%rd136, %fd364;
	mov.b64 	{%r217, %r222}, %rd136;
	mov.b32 	%r223, 1;
	mov.b32 	%r265, -1;
	// begin inline asm
	shfl.sync.down.b32 %r216, %r217, %r223, %r264, %r265;
	// end inline asm
	// begin inline asm
	shfl.sync.down.b32 %r221, %r222, %r223, %r264, %r265;
	// end inline asm
	mov.b64 	%rd137, {%r216, %r221};
	mov.b64 	%fd235, %rd137;
	setp.lt.s32 	%p35, %r215, %r264;
	add.f64 	%fd236, %fd364, %fd235;
	selp.f64 	%fd237, %fd236, %fd364, %p35;
	mov.b64 	%rd138, %fd237;
	mov.b64 	{%r227, %r232}, %rd138;
	mov.b32 	%r233, 2;
	// begin inline asm
	shfl.sync.down.b32 %r226, %r227, %r233, %r264, %r265;
	// end inline asm
	// begin inline asm
	shfl.sync.down.b32 %r231, %r232, %r233, %r264, %r265;
	// end inline asm
	mov.b64 	%rd139, {%r226, %r231};
	mov.b64 	%fd238, %rd139;
	add.s32 	%r270, %r215, 2;
	setp.gt.s32 	%p36, %r270, %r264;
	add.f64 	%fd239, %fd237, %fd238;
	selp.f64 	%fd240, %fd237, %fd239, %p36;
	mov.b64 	%rd140, %fd240;
	mov.b64 	{%r237, %r242}, %rd140;
	mov.b32 	%r243, 4;
	// begin inline asm
	shfl.sync.down.b32 %r236, %r237, %r243, %r264, %r265;
	// end inline asm
	// begin inline asm
	shfl.sync.down.b32 %r241, %r242, %r243, %r264, %r265;
	// end inline asm
	mov.b64 	%rd141, {%r236, %r241};
	mov.b64 	%fd241, %rd141;
	add.s32 	%r271, %r215, 4;
	setp.gt.s32 	%p37, %r271, %r264;
	add.f64 	%fd242, %fd240, %fd241;
	selp.f64 	%fd243, %fd240, %fd242, %p37;
	mov.b64 	%rd142, %fd243;
	mov.b64 	{%r247, %r252}, %rd142;
	mov.b32 	%r253, 8;
	// begin inline asm
	shfl.sync.down.b32 %r246, %r247, %r253, %r264, %r265;
	// end inline asm
	// begin inline asm
	shfl.sync.down.b32 %r251, %r252, %r253, %r264, %r265;
	// end inline asm
	mov.b64 	%rd143, {%r246, %r251};
	mov.b64 	%fd244, %rd143;
	add.s32 	%r272, %r215, 8;
	setp.gt.s32 	%p38, %r272, %r264;
	add.f64 	%fd245, %fd243, %fd244;
	selp.f64 	%fd246, %fd243, %fd245, %p38;
	mov.b64 	%rd144, %fd246;
	mov.b64 	{%r257, %r262}, %rd144;
	mov.b32 	%r263, 16;
	// begin inline asm
	shfl.sync.down.b32 %r256, %r257, %r263, %r264, %r265;
	// end inline asm
	// begin inline asm
	shfl.sync.down.b32 %r261, %r262, %r263, %r264, %r265;
	// end inline asm
	mov.b64 	%rd145, {%r256, %r261};
	mov.b64 	%fd247, %rd145;
	add.s32 	%r273, %r215, 16;
	setp.gt.s32 	%p39, %r273, %r264;
	add.f64 	%fd248, %fd246, %fd247;
	selp.f64 	%fd375, %fd246, %fd248, %p39;
	setp.ne.s32 	%p40, %r215, 0;
	@%p40 bra 	$L__BB8_24;
	shr.u32 	%r274, %r7, 2;
	and.b32  	%r275, %r274, 248;
	mov.u32 	%r276, _ZZN3cub18CUB_300001_SM_10006detail6reduce18DeviceReduceKernelINS2_10policy_hubIdjN4cuda3std3__44plusIdEEE10Policy1000EN6thrust24THRUST_300001_SM_1000_NS10device_ptrIfEEjS9_dNS7_10__identityEEEvT0_PT3_T1_NS0_13GridEvenShareISK_EET2_T4_E12temp_storage;
	add.s32 	%r277, %r276, %r275;
	st.shared.f64 	[%r277+24], %fd375;
$L__BB8_24:
	bar.sync 	0;
	setp.ne.s32 	%p41, %r7, 0;
	@%p41 bra 	$L__BB8_48;
	setp.gt.u32 	%p42, %r6, 32;
	ld.shared.f64 	%fd249, [_ZZN3cub18CUB_300001_SM_10006detail6reduce18DeviceReduceKernelINS2_10policy_hubIdjN4cuda3std3__44plusIdEEE10Policy1000EN6thrust24THRUST_300001_SM_1000_NS10device_ptrIfEEjS9_dNS7_10__identityEEEvT0_PT3_T1_NS0_13GridEvenShareISK_EET2_T4_E12temp_storage+32];
	add.f64 	%fd250, %fd375, %fd249;
	selp.f64 	%fd251, %fd250, %fd375, %p42;
	setp.gt.u32 	%p43, %r6, 64;
	ld.shared.f64 	%fd252, [_ZZN3cub18CUB_300001_SM_10006detail6reduce18DeviceReduceKernelINS2_10policy_hubIdjN4cuda3std3__44plusIdEEE10Policy1000EN6thrust24THRUST_300001_SM_1000_NS10device_ptrIfEEjS9_dNS7_10__identityEEEvT0_PT3_T1_NS0_13GridEvenShareISK_EET2_T4_E12temp_storage+40];
	add.f64 	%fd253, %fd252, %fd251;
	selp.f64 	%fd254, %fd253, %fd251, %p43;
	setp.gt.u32 	%p44, %r6, 96;
	ld.shared.f64 	%fd255, [_ZZN3cub18CUB_300001_SM_10006detail6reduce18DeviceReduceKernelINS2_10policy_hubIdjN4cuda3std3__44plusIdEEE10Policy1000EN6thrust24THRUST_300001_SM_1000_NS10device_ptrIfEEjS9_dNS7_10__identityEEEvT0_PT3_T1_NS0_13GridEvenShareISK_EET2_T4_E12temp_storage+48];
	add.f64 	%fd256, %fd255, %fd254;
	selp.f64 	%fd257, %fd256, %fd254, %p44;
	setp.gt.u32 	%p45, %r6, 128;
	ld.shared.f64 	%fd258, [_ZZN3cub18CUB_300001_SM_10006detail6reduce18DeviceReduceKernelINS2_10policy_hubIdjN4cuda3std3__44plusIdEEE10Policy1000EN6thrust24THRUST_300001_SM_1000_NS10device_ptrIfEEjS9_dNS7_10__identityEEEvT0_PT3_T1_NS0_13GridEvenShareISK_EET2_T4_E12temp_storage+56];
	add.f64 	%fd259, %fd258, %fd257;
	selp.f64 	%fd260, %fd259, %fd257, %p45;
	setp.gt.u32 	%p46, %r6, 160;
	ld.shared.f64 	%fd261, [_ZZN3cub18CUB_300001_SM_10006detail6reduce18DeviceReduceKernelINS2_10policy_hubIdjN4cuda3std3__44plusIdEEE10Policy1000EN6thrust24THRUST_300001_SM_1000_NS10device_ptrIfEEjS9_dNS7_10__identityEEEvT0_PT3_T1_NS0_13GridEvenShareISK_EET2_T4_E12temp_storage+64];
	add.f64 	%fd262, %fd261, %fd260;
	selp.f64 	%fd263, %fd262, %fd260, %p46;
	setp.gt.u32 	%p47, %r6, 192;
	ld.shared.f64 	%fd264, [_ZZN3cub18CUB_300001_SM_10006detail6reduce18DeviceReduceKernelINS2_10policy_hubIdjN4cuda3std3__44plusIdEEE10Policy1000EN6thrust24THRUST_300001_SM_1000_NS10device_ptrIfEEjS9_dNS7_10__identityEEEvT0_PT3_T1_NS0_13GridEvenShareISK_EET2_T4_E12temp_storage+72];
	add.f64 	%fd265, %fd264, %fd263;
	selp.f64 	%fd266, %fd265, %fd263, %p47;
	setp.gt.u32 	%p48, %r6, 224;
	ld.shared.f64 	%fd267, [_ZZN3cub18CUB_300001_SM_10006detail6reduce18DeviceReduceKernelINS2_10policy_hubIdjN4cuda3std3__44plusIdEEE10Policy1000EN6thrust24THRUST_300001_SM_1000_NS10device_ptrIfEEjS9_dNS7_10__identityEEEvT0_PT3_T1_NS0_13GridEvenShareISK_EET2_T4_E12temp_storage+80];
	add.f64 	%fd268, %fd267, %fd266;
	selp.f64 	%fd269, %fd268, %fd266, %p48;
	setp.gt.u32 	%p49, %r6, 256;
	ld.shared.f64 	%fd270, [_ZZN3cub18CUB_300001_SM_10006detail6reduce18DeviceReduceKernelINS2_10policy_hubIdjN4cuda3std3__44plusIdEEE10Policy1000EN6thrust24THRUST_300001_SM_1000_NS10device_ptrIfEEjS9_dNS7_10__identityEEEvT0_PT3_T1_NS0_13GridEvenShareISK_EET2_T4_E12temp_storage+88];
	add.f64 	%fd271, %fd270, %fd269;
	selp.f64 	%fd272, %fd271, %fd269, %p49;
	setp.gt.u32 	%p50, %r6, 288;
	ld.shared.f64 	%fd273, [_ZZN3cub18CUB_300001_SM_10006detail6reduce18DeviceReduceKernelINS2_10policy_hubIdjN4cuda3std3__44plusIdEEE10Policy1000EN6thrust24THRUST_300001_SM_1000_NS10device_ptrIfEEjS9_dNS7_10__identityEEEvT0_PT3_T1_NS0_13GridEvenShareISK_EET2_T4_E12temp_storage+96];
	add.f64 	%fd274, %fd273, %fd272;
	selp.f64 	%fd275, %fd274, %fd272, %p50;
	setp.gt.u32 	%p51, %r6, 320;
	ld.shared.f64 	%fd276, [_ZZN3cub18CUB_300001_SM_10006detail6reduce18DeviceReduceKernelINS2_10policy_hubIdjN4cuda3std3__44plusIdEEE10Policy1000EN6thrust24THRUST_300001_SM_1000_NS10device_ptrIfEEjS9_dNS7_10__identityEEEvT0_PT3_T1_NS0_13GridEvenShareISK_EET2_T4_E12temp_storage+104];
	add.f64 	%fd277, %fd276, %fd275;
	selp.f64 	%fd278, %fd277, %fd275, %p51;
	setp.gt.u32 	%p52, %r6, 352;
	ld.shared.f64 	%fd279, [_ZZN3cub18CUB_300001_SM_10006detail6reduce18DeviceReduceKernelINS2_10policy_hubIdjN4cuda3std3__44plusIdEEE10Policy1000EN6thrust24THRUST_300001_SM_1000_NS10device_ptrIfEEjS9_dNS7_10__identityEEEvT0_PT3_T1_NS0_13GridEvenShareISK_EET2_T4_E12temp_storage+112];
	add.f64 	%fd280, %fd279, %fd278;
	selp.f64 	%fd281, %fd280, %fd278, %p52;
	setp.gt.u32 	%p53, %r6, 384;
	ld.shared.f64 	%fd282, [_ZZN3cub18CUB_300001_SM_10006detail6reduce18DeviceReduceKernelINS2_10policy_hubIdjN4cuda3std3__44plusIdEEE10Policy1000EN6thrust24THRUST_300001_SM_1000_NS10device_ptrIfEEjS9_dNS7_10__identityEEEvT0_PT3_T1_NS0_13GridEvenShareISK_EET2_T4_E12temp_storage+120];
	add.f64 	%fd283, %fd282, %fd281;
	selp.f64 	%fd284, %fd283, %fd281, %p53;
	setp.gt.u32 	%p54, %r6, 416;
	ld.shared.f64 	%fd285, [_ZZN3cub18CUB_300001_SM_10006detail6reduce18DeviceReduceKernelINS2_10policy_hubIdjN4cuda3std3__44plusIdEEE10Policy1000EN6thrust24THRUST_300001_SM_1000_NS10device_ptrIfEEjS9_dNS7_10__identityEEEvT0_PT3_T1_NS0_13GridEvenShareISK_EET2_T4_E12temp_storage+128];
	add.f64 	%fd286, %fd285, %fd284;
	selp.f64 	%fd287, %fd286, %fd284, %p54;
	setp.gt.u32 	%p55, %r6, 448;
	ld.shared.f64 	%fd288, [_ZZN3cub18CUB_300001_SM_10006detail6reduce18DeviceReduceKernelINS2_10policy_hubIdjN4cuda3std3__44plusIdEEE10Policy1000EN6thrust24THRUST_300001_SM_1000_NS10device_ptrIfEEjS9_dNS7_10__identityEEEvT0_PT3_T1_NS0_13GridEvenShareISK_EET2_T4_E12temp_storage+136];
	add.f64 	%fd289, %fd288, %fd287;
	selp.f64 	%fd290, %fd289, %fd287, %p55;
	setp.gt.u32 	%p56, %r6, 480;
	ld.shared.f64 	%fd291, [_ZZN3cub18CUB_300001_SM_10006detail6reduce18DeviceReduceKernelINS2_10policy_hubIdjN4cuda3std3__44plusIdEEE10Policy1000EN6thrust24THRUST_300001_SM_1000_NS10device_ptrIfEEjS9_dNS7_10__identityEEEvT0_PT3_T1_NS0_13GridEvenShareISK_EET2_T4_E12temp_storage+144];
	add.f64 	%fd292, %fd291, %fd290;
	selp.f64 	%fd293, %fd292, %fd290, %p56;
	setp.gt.u32 	%p57, %r6, 512;
	ld.shared.f64 	%fd294, [_ZZN3cub18CUB_300001_SM_10006detail6reduce18DeviceReduceKernelINS2_10policy_hubIdjN4cuda3std3__44plusIdEEE10Policy1000EN6thrust24THRUST_300001_SM_1000_NS10device_ptrIfEEjS9_dNS7_10__identityEEEvT0_PT3_T1_NS0_13GridEvenShareISK_EET2_T4_E12temp_storage+152];
	add.f64 	%fd295, %fd294, %fd293;
	selp.f64 	%fd296, %fd295, %fd293, %p57;
	setp.gt.u32 	%p58, %r6, 544;
	ld.shared.f64 	%fd297, [_ZZN3cub18CUB_300001_SM_10006detail6reduce18DeviceReduceKernelINS2_10policy_hubIdjN4cuda3std3__44plusIdEEE10Policy1000EN6thrust24THRUST_300001_SM_1000_NS10device_ptrIfEEjS9_dNS7_10__identityEEEvT0_PT3_T1_NS0_13GridEvenShareISK_EET2_T4_E12temp_storage+160];
	add.f64 	%fd298, %fd297, %fd296;
	selp.f64 	%fd299, %fd298, %fd296, %p58;
	setp.gt.u32 	%p59, %r6, 576;
	ld.shared.f64 	%fd300, [_ZZN3cub18CUB_300001_SM_10006detail6reduce18DeviceReduceKernelINS2_10policy_hubIdjN4cuda3std3__44plusIdEEE10Policy1000EN6thrust24THRUST_300001_SM_1000_NS10device_ptrIfEEjS9_dNS7_10__identityEEEvT0_PT3_T1_NS0_13GridEvenShareISK_EET2_T4_E12temp_storage+168];
	add.f64 	%fd301, %fd300, %fd299;
	selp.f64 	%fd302, %fd301, %fd299, %p59;
	setp.gt.u32 	%p60, %r6, 608;
	ld.shared.f64 	%fd303, [_ZZN3cub18CUB_300001_SM_10006detail6reduce18DeviceReduceKernelINS2_10policy_hubIdjN4cuda3std3__44plusIdEEE10Policy1000EN6thrust24THRUST_300001_SM_1000_NS10device_ptrIfEEjS9_dNS7_10__identityEEEvT0_PT3_T1_NS0_13GridEvenShareISK_EET2_T4_E12temp_storage+176];
	add.f64 	%fd304, %fd303, %fd302;
	selp.f64 	%fd375, %fd304, %fd302, %p60;
	bra.uni 	$L__BB8_48;
$L__BB8_26:
	mov.u32 	%r35, %tid.x;
	add.s32 	%r72, %r347, %r35;
	mul.wide.u32 	%rd4, %r72, 4;
	add.s64 	%rd5, %rd1, %rd4;
	ld.global.f32 	%f1, [%rd5];
	cvt.f64.f32 	%fd41, %f1;
	ld.global.f32 	%f2, [%rd5+2560];
	cvt.f64.f32 	%fd42, %f2;
	ld.global.f32 	%f3, [%rd5+5120];
	cvt.f64.f32 	%fd43, %f3;
	ld.global.f32 	%f4, [%rd5+7680];
	cvt.f64.f32 	%fd44, %f4;
	ld.global.f32 	%f5, [%rd5+10240];
	cvt.f64.f32 	%fd45, %f5;
	ld.global.f32 	%f6, [%rd5+12800];
	cvt.f64.f32 	%fd46, %f6;
	ld.global.f32 	%f7, [%rd5+15360];
	cvt.f64.f32 	%fd47, %f7;
	ld.global.f32 	%f8, [%rd5+17920];
	cvt.f64.f32 	%fd48, %f8;
	add.f64 	%fd49, %fd41, %fd42;
	add.f64 	%fd50, %fd49, %fd43;
	add.f64 	%fd51, %fd50, %fd44;
	add.f64 	%fd52, %fd51, %fd45;
	add.f64 	%fd53, %fd52, %fd46;
	add.f64 	%fd54, %fd53, %fd47;
	add.f64 	%fd374, %fd54, %fd48;
	setp.lt.u32 	%p2, %r6, %r4;
	@%p2 bra 	$L__BB8_44;
	add.s32 	%r36, %r4, %r347;
	not.b32 	%r74, %r35;
	add.s32 	%r75, %r74, %r1;
	sub.s32 	%r76, %r75, %r4;
	sub.s32 	%r344, %r76, %r347;
	add.s32 	%r77, %r36, %r35;
	add.s32 	%r343, %r77, 5120;
	mov.b32 	%r346, 0;
	mov.u32 	%r345, %r36;
$L__BB8_28:
	mad.lo.s32 	%r347, %r2, 5120, %r347;
	add.s32 	%r78, %r1, -5120;
	setp.gt.u32 	%p3, %r347, %r78;
	@%p3 bra 	$L__BB8_30;
	add.s32 	%r79, %r35, %r347;
	mul.wide.u32 	%rd6, %r79, 4;
	add.s64 	%rd7, %rd1, %rd6;
	ld.global.f32 	%f9, [%rd7];
	cvt.f64.f32 	%fd55, %f9;
	ld.global.f32 	%f10, [%rd7+2560];
	cvt.f64.f32 	%fd56, %f10;
	ld.global.f32 	%f11, [%rd7+5120];
	cvt.f64.f32 	%fd57, %f11;
	ld.global.f32 	%f12, [%rd7+7680];
	cvt.f64.f32 	%fd58, %f12;
	ld.global.f32 	%f13, [%rd7+10240];
	cvt.f64.f32 	%fd59, %f13;
	ld.global.f32 	%f14, [%rd7+12800];
	cvt.f64.f32 	%fd60, %f14;
	ld.global.f32 	%f15, [%rd7+15360];
	cvt.f64.f32 	%fd61, %f15;
	ld.global.f32 	%f16, [%rd7+17920];
	cvt.f64.f32 	%fd62, %f16;
	add.f64 	%fd63, %fd374, %fd55;
	add.f64 	%fd64, %fd63, %fd56;
	add.f64 	%fd65, %fd64, %fd57;
	add.f64 	%fd66, %fd65, %fd58;
	add.f64 	%fd67, %fd66, %fd59;
	add.f64 	%fd68, %fd67, %fd60;
	add.f64 	%fd69, %fd68, %fd61;
	add.f64 	%fd374, %fd69, %fd62;
	sub.s32 	%r80, %r1, %r347;
	mul.lo.s32 	%r81, %r2, 5120;
	setp.lt.u32 	%p4, %r80, %r81;
	add.s32 	%r346, %r346, 1;
	add.s32 	%r345, %r345, %r81;
	sub.s32 	%r344, %r344, %r81;
	add.s32 	%r343, %r343, %r81;
	@%p4 bra 	$L__BB8_44;
	bra.uni 	$L__BB8_28;
$L__BB8_30:
	setp.le.u32 	%p5, %r1, %r347;
	sub.s32 	%r82, %r1, %r347;
	setp.ge.s32 	%p6, %r35, %r82;
	or.pred  	%p7, %p5, %p6;
	@%p7 bra 	$L__BB8_44;
	not.b32 	%r84, %r35;
	add.s32 	%r85, %r1, %r84;
	sub.s32 	%r86, %r85, %r36;
	mul.lo.s32 	%r87, %r2, %r346;
	mad.lo.s32 	%r88, %r87, -5120, %r86;
	mul.hi.u32 	%r89, %r88, -858993459;
	shr.u32 	%r90, %r89, 9;
	add.s32 	%r49, %r90, 1;
	and.b32  	%r50, %r49, 15;
	setp.lt.u32 	%p8, %r88, 9600;
	mov.u32 	%r352, %r35;
	@%p8 bra 	$L__BB8_35;
	or.b32  	%r350, %r35, 5120;
	mul.hi.u32 	%r91, %r344, -858993459;
	shr.u32 	%r92, %r91, 9;
	add.s32 	%r93, %r92, 1;
	and.b32  	%r94, %r93, 16777200;
	neg.s32 	%r348, %r94;
$L__BB8_33:
	.pragma "nounroll";
	add.s32 	%r95, %r343, -5120;
	mul.wide.u32 	%rd8, %r95, 4;
	add.s64 	%rd9, %rd1, %rd8;
	ld.global.f32 	%f17, [%rd9];
	cvt.f64.f32 	%fd71, %f17;
	add.f64 	%fd72, %fd374, %fd71;
	add.s32 	%r96, %r343, -4480;
	mul.wide.u32 	%rd10, %r96, 4;
	add.s64 	%rd11, %rd1, %rd10;
	ld.global.f32 	%f18, [%rd11];
	cvt.f64.f32 	%fd73, %f18;
	add.f64 	%fd74, %fd72, %fd73;
	add.s32 	%r97, %r343, -3840;
	mul.wide.u32 	%rd12, %r97, 4;
	add.s64 	%rd13, %rd1, %rd12;
	ld.global.f32 	%f19, [%rd13];
	cvt.f64.f32 	%fd75, %f19;
	add.f64 	%fd76, %fd74, %fd75;
	add.s32 	%r98, %r343, -3200;
	mul.wide.u32 	%rd14, %r98, 4;
	add.s64 	%rd15, %rd1, %rd14;
	ld.global.f32 	%f20, [%rd15];
	cvt.f64.f32 	%fd77, %f20;
	add.f64 	%fd78, %fd76, %fd77;
	add.s32 	%r99, %r343, -2560;
	mul.wide.u32 	%rd16, %r99, 4;
	add.s64 	%rd17, %rd1, %rd16;
	ld.global.f32 	%f21, [%rd17];
	cvt.f64.f32 	%fd79, %f21;
	add.f64 	%fd80, %fd78, %fd79;
	add.s32 	%r100, %r343, -1920;
	mul.wide.u32 	%rd18, %r100, 4;
	add.s64 	%rd19, %rd1, %rd18;
	ld.global.f32 	%f22, [%rd19];
	cvt.f64.f32 	%fd81, %f22;
	add.f64 	%fd82, %fd80, %fd81;
	add.s32 	%r101, %r343, -1280;
	mul.wide.u32 	%rd20, %r101, 4;
	add.s64 	%rd21, %rd1, %rd20;
	ld.global.f32 	%f23, [%rd21];
	cvt.f64.f32 	%fd83, %f23;
	add.f64 	%fd84, %fd82, %fd83;
	add.s32 	%r102, %r343, 4480;
	add.s32 	%r103, %r343, -640;
	mul.wide.u32 	%rd22, %r103, 4;
	add.s64 	%rd23, %rd1, %rd22;
	ld.global.f32 	%f24, [%rd23];
	cvt.f64.f32 	%fd85, %f24;
	add.f64 	%fd86, %fd84, %fd85;
	mul.wide.u32 	%rd24, %r343, 4;
	add.s64 	%rd25, %rd1, %rd24;
	ld.global.f32 	%f25, [%rd25];
	cvt.f64.f32 	%fd87, %f25;
	add.f64 	%fd88, %fd86, %fd87;
	add.s32 	%r104, %r343, 640;
	mul.wide.u32 	%rd26, %r104, 4;
	add.s64 	%rd27, %rd1, %rd26;
	ld.global.f32 	%f26, [%rd27];
	cvt.f64.f32 	%fd89, %f26;
	add.f64 	%fd90, %fd88, %fd89;
	add.s32 	%r105, %r343, 1280;
	mul.wide.u32 	%rd28, %r105, 4;
	add.s64 	%rd29, %rd1, %rd28;
	ld.global.f32 	%f27, [%rd29];
	cvt.f64.f32 	%fd91, %f27;
	add.f64 	%fd92, %fd90, %fd91;
	add.s32 	%r106, %r343, 1920;
	mul.wide.u32 	%rd30, %r106, 4;
	add.s64 	%rd31, %rd1, %rd30;
	ld.global.f32 	%f28, [%rd31];
	cvt.f64.f32 	%fd93, %f28;
	add.f64 	%fd94, %fd92, %fd93;
	add.s32 	%r107, %r343, 2560;
	mul.wide.u32 	%rd32, %r107, 4;
	add.s64 	%rd33, %rd1, %rd32;
	ld.global.f32 	%f29, [%rd33];
	cvt.f64.f32 	%fd95, %f29;
	add.f64 	%fd96, %fd94, %fd95;
	add.s32 	%r108, %r343, 3200;
	mul.wide.u32 	%rd34, %r108, 4;
	add.s64 	%rd35, %rd1, %rd34;
	ld.global.f32 	%f30, [%rd35];
	cvt.f64.f32 	%fd97, %f30;
	add.f64 	%fd98, %fd96, %fd97;
	add.s32 	%r109, %r343, 3840;
	mul.wide.u32 	%rd36, %r109, 4;
	add.s64 	%rd37, %rd1, %rd36;
	ld.global.f32 	%f31, [%rd37];
	cvt.f64.f32 	%fd99, %f31;
	add.f64 	%fd100, %fd98, %fd99;
	mul.wide.u32 	%rd38, %r102, 4;
	add.s64 	%rd39, %rd1, %rd38;
	ld.global.f32 	%f32, [%rd39];
	cvt.f64.f32 	%fd101, %f32;
	add.f64 	%fd374, %fd100, %fd101;
	add.s32 	%r350, %r350, 10240;
	add.s32 	%r343, %r343, 10240;
	add.s32 	%r348, %r348, 16;
	setp.ne.s32 	%p9, %r348, 0;
	@%p9 bra 	$L__BB8_33;
	add.s32 	%r352, %r350, -5120;
$L__BB8_35:
	setp.eq.s32 	%p10, %r50, 0;
	@%p10 bra 	$L__BB8_44;
	and.b32  	%r61, %r49, 7;
	setp.lt.u32 	%p11, %r50, 8;
	@%p11 bra 	$L__BB8_38;
	add.s32 	%r110, %r352, %r347;
	mul.wide.u32 	%rd40, %r110, 4;
	add.s64 	%rd41, %rd1, %rd40;
	ld.global.f32 	%f33, [%rd41];
	cvt.f64.f32 	%fd103, %f33;
	add.f64 	%fd104, %fd374, %fd103;
	add.s32 	%r111, %r110, 640;
	mul.wide.u32 	%rd42, %r111, 4;
	add.s64 	%rd43, %rd1, %rd42;
	ld.global.f32 	%f34, [%rd43];
	cvt.f64.f32 	%fd105, %f34;
	add.f64 	%fd106, %fd104, %fd105;
	add.s32 	%r112, %r110, 1280;
	mul.wide.u32 	%rd44, %r112, 4;
	add.s64 	%rd45, %rd1, %rd44;
	ld.global.f32 	%f35, [%rd45];
	cvt.f64.f32 	%fd107, %f35;
	add.f64 	%fd108, %fd106, %fd107;
	add.s32 	%r113, %r110, 1920;
	mul.wide.u32 	%rd46, %r113, 4;
	add.s64 	%rd47, %rd1, %rd46;
	ld.global.f32 	%f36, [%rd47];
	cvt.f64.f32 	%fd109, %f36;
	add.f64 	%fd110, %fd108, %fd109;
	add.s32 	%r114, %r110, 2560;
	mul.wide.u32 	%rd48, %r114, 4;
	add.s64 	%rd49, %rd1, %rd48;
	ld.global.f32 	%f37, [%rd49];
	cvt.f64.f32 	%fd111, %f37;
	add.f64 	%fd112, %fd110, %fd111;
	add.s32 	%r115, %r110, 3200;
	mul.wide.u32 	%rd50, %r115, 4;
	add.s64 	%rd51, %rd1, %rd50;
	ld.global.f32 	%f38, [%rd51];
	cvt.f64.f32 	%fd113, %f38;
	add.f64 	%fd114, %fd112, %fd113;
	add.s32 	%r116, %r110, 3840;
	mul.wide.u32 	%rd52, %r116, 4;
	add.s64 	%rd53, %rd1, %rd52;
	ld.global.f32 	%f39, [%rd53];
	cvt.f64.f32 	%fd115, %f39;
	add.f64 	%fd116, %fd114, %fd115;
	add.s32 	%r117, %r110, 4480;
	mul.wide.u32 	%rd54, %r117, 4;
	add.s64 	%rd55, %rd1, %rd54;
	ld.global.f32 	%f40, [%rd55];
	cvt.f64.f32 	%fd117, %f40;
	add.f64 	%fd374, %fd116, %fd117;
	add.s32 	%r352, %r352, 5120;
$L__BB8_38:
	setp.eq.s32 	%p12, %r61, 0;
	@%p12 bra 	$L__BB8_44;
	setp.lt.u32 	%p13, %r61, 4;
	@%p13 bra 	$L__BB8_41;
	add.s32 	%r118, %r352, %r347;
	mul.wide.u32 	%rd56, %r118, 4;
	add.s64 	%rd57, %rd1, %rd56;
	ld.global.f32 	%f41, [%rd57];
	cvt.f64.f32 	%fd119, %f41;
	add.f64 	%fd120, %fd374, %fd119;
	add.s32 	%r119, %r118, 640;
	mul.wide.u32 	%rd58, %r119, 4;
	add.s64 	%rd59, %rd1, %rd58;
	ld.global.f32 	%f42, [%rd59];
	cvt.f64.f32 	%fd121, %f42;
	add.f64 	%fd122, %fd120, %fd121;
	add.s32 	%r120, %r118, 1280;
	mul.wide.u32 	%rd60, %r120, 4;
	add.s64 	%rd61, %rd1, %rd60;
	ld.global.f32 	%f43, [%rd61];
	cvt.f64.f32 	%fd123, %f43;
	add.f64 	%fd124, %fd122, %fd123;
	add.s32 	%r121, %r118, 1920;
	mul.wide.u32 	%rd62, %r121, 4;
	add.s64 	%rd63, %rd1, %rd62;
	ld.global.f32 	%f44, [%rd63];
	cvt.f64.f32 	%fd125, %f44;
	add.f64 	%fd374, %fd124, %fd125;
	add.s32 	%r352, %r352, 2560;
$L__BB8_41:
	and.b32  	%r122, %r49, 3;
	setp.eq.s32 	%p14, %r122, 0;
	@%p14 bra 	$L__BB8_44;
	add.s32 	%r355, %r352, %r345;
	mul.hi.u32 	%r123, %r344, -858993459;
	cvt.u16.u32 	%rs1, %r123;
	shr.u16 	%rs2, %rs1, 9;
	add.s16 	%rs3, %rs2, 1;
	cvt.u32.u16 	%r124, %rs3;
	and.b32  	%r125, %r124, 3;
	neg.s32 	%r354, %r125;
$L__BB8_43:
	.pragma "nounroll";
	mul.wide.u32 	%rd64, %r355, 4;
	add.s64 	%rd65, %rd1, %rd64;
	ld.global.f32 	%f45, [%rd65];
	cvt.f64.f32 	%fd126, %f45;
	add.f64 	%fd374, %fd374, %fd126;
	add.s32 	%r355, %r355, 640;
	add.s32 	%r354, %r354, 1;
	setp.ne.s32 	%p15, %r354, 0;
	@%p15 bra 	$L__BB8_43;
$L__BB8_44:
	// begin inline asm
	mov.u32 %r126, %laneid;
	// end inline asm
	mov.b64 	%rd66, %fd374;
	mov.b64 	{%r128, %r133}, %rd66;
	mov.b32 	%r134, 1;
	mov.b32 	%r175, 31;
	mov.b32 	%r176, -1;
	// begin inline asm
	shfl.sync.down.b32 %r127, %r128, %r134, %r175, %r176;
	// end inline asm
	// begin inline asm
	shfl.sync.down.b32 %r132, %r133, %r134, %r175, %r176;
	// end inline asm
	mov.b64 	%rd67, {%r127, %r132};
	mov.b64 	%fd127, %rd67;
	setp.gt.s32 	%p16, %r126, 30;
	add.f64 	%fd128, %fd374, %fd127;
	selp.f64 	%fd129, %fd374, %fd128, %p16;
	mov.b64 	%rd68, %fd129;
	mov.b64 	{%r138, %r143}, %rd68;
	mov.b32 	%r144, 2;
	// begin inline asm
	shfl.sync.down.b32 %r137, %r138, %r144, %r175, %r176;
	// end inline asm
	// begin inline asm
	shfl.sync.down.b32 %r142, %r143, %r144, %r175, %r176;
	// end inline asm
	mov.b64 	%rd69, {%r137, %r142};
	mov.b64 	%fd130, %rd69;
	setp.gt.s32 	%p17, %r126, 29;
	add.f64 	%fd131, %fd129, %fd130;
	selp.f64 	%fd132, %fd129, %fd131, %p17;
	mov.b64 	%rd70, %fd132;
	mov.b64 	{%r148, %r153}, %rd70;
	mov.b32 	%r154, 4;
	// begin inline asm
	shfl.sync.down.b32 %r147, %r148, %r154, %r175, %r176;
	// end inline asm
	// begin inline asm
	shfl.sync.down.b32 %r152, %r153, %r154, %r175, %r176;
	// end inline asm
	mov.b64 	%rd71, {%r147, %r152};
	mov.b64 	%fd133, %rd71;
	setp.gt.s32 	%p18, %r126, 27;
	add.f64 	%fd134, %fd132, %fd133;
	selp.f64 	%fd135, %fd132, %fd134, %p18;
	mov.b64 	%rd72, %fd135;
	mov.b64 	{%r158, %r163}, %rd72;
	mov.b32 	%r164, 8;
	// begin inline asm
	shfl.sync.down.b32 %r157, %r158, %r164, %r175, %r176;
	// end inline asm
	// begin inline asm
	shfl.sync.down.b32 %r162, %r163, %r164, %r175, %r176;
	// end inline asm
	mov.b64 	%rd73, {%r157, %r162};
	mov.b64 	%fd136, %rd73;
	setp.gt.s32 	%p19, %r126, 23;
	add.f64 	%fd137, %fd135, %fd136;
	selp.f64 	%fd138, %fd135, %fd137, %p19;
	mov.b64 	%rd74, %fd138;
	mov.b64 	{%r168, %r173}, %rd74;
	mov.b32 	%r174, 16;
	// begin inline asm
	shfl.sync.down.b32 %r167, %r168, %r174, %r175, %r176;
	// end inline asm
	// begin inline asm
	shfl.sync.down.b32 %r172, %r173, %r174, %r175, %r176;
	// end inline asm
	mov.b64 	%rd75, {%r167, %r172};
	mov.b64 	%fd139, %rd75;
	setp.gt.s32 	%p20, %r126, 15;
	add.f64 	%fd37, %fd138, %fd139;
	selp.f64 	%fd375, %fd138, %fd37, %p20;
	setp.ne.s32 	%p21, %r126, 0;
	@%p21 bra 	$L__BB8_46;
	shr.u32 	%r177, %r35, 2;
	and.b32  	%r178, %r177, 248;
	mov.u32 	%r179, _ZZN3cub18CUB_300001_SM_10006detail6reduce18DeviceReduceKernelINS2_10policy_hubIdjN4cuda3std3__44plusIdEEE10Policy1000EN6thrust24THRUST_300001_SM_1000_NS10device_ptrIfEEjS9_dNS7_10__identityEEEvT0_PT3_T1_NS0_13GridEvenShareISK_EET2_T4_E12temp_storage;
	add.s32 	%r180, %r179, %r178;
	st.shared.f64 	[%r180+24], %fd37;
$L__BB8_46:
	bar.sync 	0;
	setp.ne.s32 	%p22, %r35, 0;
	@%p22 bra 	$L__BB8_48;
	ld.shared.f64 	%fd140, [_ZZN3cub18CUB_300001_SM_10006detail6reduce18DeviceReduceKernelINS2_10policy_hubIdjN4cuda3std3__44plusIdEEE10Policy1000EN6thrust24THRUST_300001_SM_1000_NS10device_ptrIfEEjS9_dNS7_10__identityEEEvT0_PT3_T1_NS0_13GridEvenShareISK_EET2_T4_E12temp_storage+32];
	add.f64 	%fd141, %fd375, %fd140;
	ld.shared.f64 	%fd142, [_ZZN3cub18CUB_300001_SM_10006detail6reduce18DeviceReduceKernelINS2_10policy_hubIdjN4cuda3std3__44plusIdEEE10Policy1000EN6thrust24THRUST_300001_SM_1000_NS10device_ptrIfEEjS9_dNS7_10__identityEEEvT0_PT3_T1_NS0_13GridEvenShareISK_EET2_T4_E12temp_storage+40];
	add.f64 	%fd143, %fd141, %fd142;
	ld.shared.f64 	%fd144, [_ZZN3cub18CUB_300001_SM_10006detail6reduce18DeviceReduceKernelINS2_10policy_hubIdjN4cuda3std3__44plusIdEEE10Policy1000EN6thrust24THRUST_300001_SM_1000_NS10device_ptrIfEEjS9_dNS7_10__identityEEEvT0_PT3_T1_NS0_13GridEvenShareISK_EET2_T4_E12temp_storage+48];
	add.f64 	%fd145, %fd143, %fd144;
	ld.shared.f64 	%fd146, [_ZZN3cub18CUB_300001_SM_10006detail6reduce18DeviceReduceKernelINS2_10policy_hubIdjN4cuda3std3__44plusIdEEE10Policy1000EN6thrust24THRUST_300001_SM_1000_NS10device_ptrIfEEjS9_dNS7_10__identityEEEvT0_PT3_T1_NS0_13GridEvenShareISK_EET2_T4_E12temp_storage+56];
	add.f64 	%fd147, %fd145, %fd146;
	ld.shared.f64 	%fd148, [_ZZN3cub18CUB_300001_SM_10006detail6reduce18DeviceReduceKernelINS2_10policy_hubIdjN4cuda3std3__44plusIdEEE10Policy1000EN6thrust24THRUST_300001_SM_1000_NS10device_ptrIfEEjS9_dNS7_10__identityEEEvT0_PT3_T1_NS0_13GridEvenShareISK_EET2_T4_E12temp_storage+64];
	add.f64 	%fd149, %fd147, %fd148;
	ld.shared.f64 	%fd150, [_ZZN3cub18CUB_300001_SM_10006detail6reduce18DeviceReduceKernelINS2_10policy_hubIdjN4cuda3std3__44plusIdEEE10Policy1000EN6thrust24THRUST_300001_SM_1000_NS10device_ptrIfEEjS9_dNS7_10__identityEEEvT0_PT3_T1_NS0_13GridEvenShareISK_EET2_T4_E12temp_storage+72];
	add.f64 	%fd151, %fd149, %fd150;
	ld.shared.f64 	%fd152, [_ZZN3cub18CUB_300001_SM_10006detail6reduce18DeviceReduceKernelINS2_10policy_hubIdjN4cuda3std3__44plusIdEEE10Policy1000EN6thrust24THRUST_300001_SM_1000_NS10device_ptrIfEEjS9_dNS7_10__identityEEEvT0_PT3_T1_NS0_13GridEvenShareISK_EET2_T4_E12temp_storage+80];
	add.f64 	%fd153, %fd151, %fd152;
	ld.shared.f64 	%fd154, [_ZZN3cub18CUB_300001_SM_10006detail6reduce18DeviceReduceKernelINS2_10policy_hubIdjN4cuda3std3__44plusIdEEE10Policy1000EN6thrust24THRUST_300001_SM_1000_NS10device_ptrIfEEjS9_dNS7_10__identityEEEvT0_PT3_T1_NS0_13GridEvenShareISK_EET2_T4_E12temp_storage+88];
	add.f64 	%fd155, %fd153, %fd154;
	ld.shared.f64 	%fd156, [_ZZN3cub18CUB_300001_SM_10006detail6reduce18DeviceReduceKernelINS2_10policy_hubIdjN4cuda3std3__44plusIdEEE10Policy1000EN6thrust24THRUST_300001_SM_1000_NS10device_ptrIfEEjS9_dNS7_10__identityEEEvT0_PT3_T1_NS0_13GridEvenShareISK_EET2_T4_E12temp_storage+96];
	add.f64 	%fd157, %fd155, %fd156;
	ld.shared.f64 	%fd158, [_ZZN3cub18CUB_300001_SM_10006detail6reduce18DeviceReduceKernelINS2_10policy_hubIdjN4cuda3std3__44plusIdEEE10Policy1000EN6thrust24THRUST_300001_SM_1000_NS10device_ptrIfEEjS9_dNS7_10__identityEEEvT0_PT3_T1_NS0_13GridEvenShareISK_EET2_T4_E12temp_storage+104];
	add.f64 	%fd159, %fd157, %fd158;
	ld.shared.f64 	%fd160, [_ZZN3cub18CUB_300001_SM_10006detail6reduce18DeviceReduceKernelINS2_10policy_hubIdjN4cuda3std3__44plusIdEEE10Policy1000EN6thrust24THRUST_300001_SM_1000_NS10device_ptrIfEEjS9_dNS7_10__identityEEEvT0_PT3_T1_NS0_13GridEvenShareISK_EET2_T4_E12temp_storage+112];
	add.f64 	%fd161, %fd159, %fd160;
	ld.shared.f64 	%fd162, [_ZZN3cub18CUB_300001_SM_10006detail6reduce18DeviceReduceKernelINS2_10policy_hubIdjN4cuda3std3__44plusIdEEE10Policy1000EN6thrust24THRUST_300001_SM_1000_NS10device_ptrIfEEjS9_dNS7_10__identityEEEvT0_PT3_T1_NS0_13GridEvenShareISK_EET2_T4_E12temp_storage+120];
	add.f64 	%fd163, %fd161, %fd162;
	ld.shared.f64 	%fd164, [_ZZN3cub18CUB_300001_SM_10006detail6reduce18DeviceReduceKernelINS2_10policy_hubIdjN4cuda3std3__44plusIdEEE10Policy1000EN6thrust24THRUST_300001_SM_1000_NS10device_ptrIfEEjS9_dNS7_10__identityEEEvT0_PT3_T1_NS0_13GridEvenShareISK_EET2_T4_E12temp_storage+128];
	add.f64 	%fd165, %fd163, %fd164;
	ld.shared.f64 	%fd166, [_ZZN3cub18CUB_300001_SM_10006detail6reduce18DeviceReduceKernelINS2_10policy_hubIdjN4cuda3std3__44plusIdEEE10Policy1000EN6thrust24THRUST_300001_SM_1000_NS10device_ptrIfEEjS9_dNS7_10__identityEEEvT0_PT3_T1_NS0_13GridEvenShareISK_EET2_T4_E12temp_storage+136];
	add.f64 	%fd167, %fd165, %fd166;
	ld.shared.f64 	%fd168, [_ZZN3cub18CUB_300001_SM_10006detail6reduce18DeviceReduceKernelINS2_10policy_hubIdjN4cuda3std3__44plusIdEEE10Policy1000EN6thrust24THRUST_300001_SM_1000_NS10device_ptrIfEEjS9_dNS7_10__identityEEEvT0_PT3_T1_NS0_13GridEvenShareISK_EET2_T4_E12temp_storage+144];
	add.f64 	%fd169, %fd167, %fd168;
	ld.shared.f64 	%fd170, [_ZZN3cub18CUB_300001_SM_10006detail6reduce18DeviceReduceKernelINS2_10policy_hubIdjN4cuda3std3__44plusIdEEE10Policy1000EN6thrust24THRUST_300001_SM_1000_NS10device_ptrIfEEjS9_dNS7_10__identityEEEvT0_PT3_T1_NS0_13GridEvenShareISK_EET2_T4_E12temp_storage+152];
	add.f64 	%fd171, %fd169, %fd170;
	ld.shared.f64 	%fd172, [_ZZN3cub18CUB_300001_SM_10006detail6reduce18DeviceReduceKernelINS2_10policy_hubIdjN4cuda3std3__44plusIdEEE10Policy1000EN6thrust24THRUST_300001_SM_1000_NS10device_ptrIfEEjS9_dNS7_10__identityEEEvT0_PT3_T1_NS0_13GridEvenShareISK_EET2_T4_E12temp_storage+160];
	add.f64 	%fd173, %fd171, %fd172;
	ld.shared.f64 	%fd174, [_ZZN3cub18CUB_300001_SM_10006detail6reduce18DeviceReduceKernelINS2_10policy_hubIdjN4cuda3std3__44plusIdEEE10Policy1000EN6thrust24THRUST_300001_SM_1000_NS10device_ptrIfEEjS9_dNS7_10__identityEEEvT0_PT3_T1_NS0_13GridEvenShareISK_EET2_T4_E12temp_storage+168];
	add.f64 	%fd175, %fd173, %fd174;
	ld.shared.f64 	%fd176, [_ZZN3cub18CUB_300001_SM_10006detail6reduce18DeviceReduceKernelINS2_10policy_hubIdjN4cuda3std3__44plusIdEEE10Policy1000EN6thrust24THRUST_300001_SM_1000_NS10device_ptrIfEEjS9_dNS7_10__identityEEEvT0_PT3_T1_NS0_13GridEvenShareISK_EET2_T4_E12temp_storage+176];
	add.f64 	%fd375, %fd175, %fd176;
$L__BB8_48:
	mov.u32 	%r333, %tid.x;
	setp.ne.s32 	%p68, %r333, 0;
	@%p68 bra 	$L__BB8_50;
	ld.param.u64 	%rd159, [_ZN3cub18CUB_300001_SM_10006detail6reduce18DeviceReduceKernelINS2_10policy_hubIdjN4cuda3std3__44plusIdEEE10Policy1000EN6thrust24THRUST_300001_SM_1000_NS10device_ptrIfEEjS9_dNS7_10__identityEEEvT0_PT3_T1_NS0_13GridEvenShareISK_EET2_T4__param_1];
	cvta.to.global.u64 	%rd156, %rd159;
	mul.wide.u32 	%rd157, %r3, 8;
	add.s64 	%rd158, %rd156, %rd157;
	st.global.f64 	[%rd158], %fd375;
$L__BB8_50:
	ret;

}
	// .globl	_ZN3cub18CUB_300001_SM_10006detail6reduce28DeviceReduceSingleTileKernelINS2_10policy_hubIdjN4cuda3std3__44plusIdEEE10Policy1000EPdSC_iS9_ddNS7_10__identityEEEvT0_T1_T2_T3_T4_T6_
.visible .entry _ZN3cub18CUB_300001_SM_10006detail6reduce28DeviceReduceSingleTileKernelINS2_10policy_hubIdjN4cuda3std3__44plusIdEEE10Policy1000EPdSC_iS9_ddNS7_10__identityEEEvT0_T1_T2_T3_T4_T6_(
	.param .u64 .ptr .align 1 _ZN3cub18CUB_300001_SM_10006detail6reduce28DeviceReduceSingleTileKernelINS2_10policy_hubIdjN4cuda3std3__44plusIdEEE10Policy1000EPdSC_iS9_ddNS7_10__identityEEEvT0_T1_T2_T3_T4_T6__param_0,
	.param .u64 .ptr .align 1 _ZN3cub18CUB_300001_SM_10006detail6reduce28DeviceReduceSingleTileKernelINS2_10policy_hubIdjN4cuda3std3__44plusIdEEE10Policy1000EPdSC_iS9_ddNS7_10__identityEEEvT0_T1_T2_T3_T4_T6__param_1,
	.param .u32 _ZN3cub18CUB_300001_SM_10006detail6reduce28DeviceReduceSingleTileKernelINS2_10policy_hubIdjN4cuda3std3__44plusIdEEE10Policy1000EPdSC_iS9_ddNS7_10__identityEEEvT0_T1_T2_T3_T4_T6__param_2,
	.param .align 1 .b8 _ZN3cub18CUB_300001_SM_10006detail6reduce28DeviceReduceSingleTileKernelINS2_10policy_hubIdjN4cuda3std3__44plusIdEEE10Policy1000EPdSC_iS9_ddNS7_10__identityEEEvT0_T1_T2_T3_T4_T6__param_3[1],
	.param .f64 _ZN3cub18CUB_300001_SM_10006detail6reduce28DeviceReduceSingleTileKernelINS2_10policy_hubIdjN4cuda3std3__44plusIdEEE10Policy1000EPdSC_iS9_ddNS7_10__identityEEEvT0_T1_T2_T3_T4_T6__param_4,
	.param .align 1 .b8 _ZN3cub18CUB_300001_SM_10006detail6reduce28DeviceReduceSingleTileKernelINS2_10policy_hubIdjN4cuda3std3__44plusIdEEE10Policy1000EPdSC_iS9_ddNS7_10__identityEEEvT0_T1_T2_T3_T4_T6__param_5[1]
)
.maxntid 640
.minnctapersm 1
{
	.reg .pred 	%p<62>;
	.reg .b32 	%r<239>;
	.reg .b64 	%rd<109>;
	.reg .b64 	%fd<264>;
	// demoted variable
	.shared .align 8 .b8 _ZZN3cub18CUB_300001_SM_10006detail6reduce28DeviceReduceSingleTileKernelINS2_10policy_hubIdjN4cuda3std3__44plusIdEEE10Policy1000EPdSC_iS9_ddNS7_10__identityEEEvT0_T1_T2_T3_T4_T6_E12temp_storage[192];
	ld.param.u64 	%rd9, [_ZN3cub18CUB_300001_SM_10006detail6reduce28DeviceReduceSingleTileKernelINS2_10policy_hubIdjN4cuda3std3__44plusIdEEE10Policy1000EPdSC_iS9_ddNS7_10__identityEEEvT0_T1_T2_T3_T4_T6__param_0];
	ld.param.u64 	%rd10, [_ZN3cub18CUB_300001_SM_10006detail6reduce28DeviceReduceSingleTileKernelINS2_10policy_hubIdjN4cuda3std3__44plusIdEEE10Policy1000EPdSC_iS9_ddNS7_10__identityEEEvT0_T1_T2_T3_T4_T6__param_1];
	ld.param.u32 	%r36, [_ZN3cub18CUB_300001_SM_10006detail6reduce28DeviceReduceSingleTileKernelINS2_10policy_hubIdjN4cuda3std3__44plusIdEEE10Policy1000EPdSC_iS9_ddNS7_10__identityEEEvT0_T1_T2_T3_T4_T6__param_2];
	ld.param.f64 	%fd30, [_ZN3cub18CUB_300001_SM_10006detail6reduce28DeviceReduceSingleTileKernelINS2_10policy_hubIdjN4cuda3std3__44plusIdEEE10Policy1000EPdSC_iS9_ddNS7_10__identityEEEvT0_T1_T2_T3_T4_T6__param_4];
	cvta.to.global.u64 	%rd1, %rd10;
	setp.ne.s32 	%p1, %r36, 0;
	@%p1 bra 	$L__BB9_3;
	mov.u32 	%r225, %tid.x;
	setp.ne.s32 	%p61, %r225, 0;
	@%p61 bra 	$L__BB9_39;
	st.global.f64 	[%rd1], %fd30;
	bra.uni 	$L__BB9_39;
$L__BB9_3:
	setp.gt.s32 	%p2, %r36, 5119;
	@%p2 bra 	$L__BB9_21;
	mov.u32 	%r1, %tid.x;
	setp.ge.s32 	%p19, %r1, %r36;
	mov.f64 	%fd255, 0d0000000000000000;
	mov.u32 	%r229, %r1;
	@%p19 bra 	$L__BB9_6;
	mul.wide.u32 	%rd74, %r1, 8;
	add.s64 	%rd73, %rd9, %rd74;
	// begin inline asm
	ld.global.nc.u64 %rd72, [%rd73];
	// end inline asm
	mov.b64 	%fd255, %rd72;
	add.s32 	%r229, %r1, 640;
$L__BB9_6:
	setp.ge.s32 	%p20, %r229, %r36;
	@%p20 bra 	$L__BB9_12;
	not.b32 	%r101, %r229;
	add.s32 	%r4, %r36, %r101;
	mul.hi.u32 	%r102, %r4, -858993459;
	shr.u32 	%r103, %r102, 9;
	add.s32 	%r5, %r103, 1;
	and.b32  	%r104, %r103, 3;
	setp.eq.s32 	%p21, %r104, 3;
	@%p21 bra 	$L__BB9_10;
	mul.wide.u32 	%rd75, %r229, 8;
	add.s64 	%rd107, %rd9, %rd75;
	and.b32  	%r105, %r5, 3;
	neg.s32 	%r227, %r105;
$L__BB9_9:
	.pragma "nounroll";
	// begin inline asm
	ld.global.nc.u64 %rd76, [%rd107];
	// end inline asm
	mov.b64 	%fd121, %rd76;
	add.f64 	%fd255, %fd255, %fd121;
	add.s32 	%r229, %r229, 640;
	add.s64 	%rd107, %rd107, 5120;
	add.s32 	%r227, %r227, 1;
	setp.ne.s32 	%p22, %r227, 0;
	@%p22 bra 	$L__BB9_9;
$L__BB9_10:
	setp.lt.u32 	%p23, %r4, 1920;
	@%p23 bra 	$L__BB9_12;
$L__BB9_11:
	mul.wide.s32 	%rd86, %r229, 8;
	add.s64 	%rd79, %rd9, %rd86;
	// begin inline asm
	ld.global.nc.u64 %rd78, [%rd79];
	// end inline asm
	mov.b64 	%fd122, %rd78;
	add.f64 	%fd123, %fd255, %fd122;
	add.s64 	%rd81, %rd79, 5120;
	// begin inline asm
	ld.global.nc.u64 %rd80, [%rd81];
	// end inline asm
	mov.b64 	%fd124, %rd80;
	add.f64 	%fd125, %fd123, %fd124;
	add.s64 	%rd83, %rd79, 10240;
	// begin inline asm
	ld.global.nc.u64 %rd82, [%rd83];
	// end inline asm
	mov.b64 	%fd126, %rd82;
	add.f64 	%fd127, %fd125, %fd126;
	add.s64 	%rd85, %rd79, 15360;
	// begin inline asm
	ld.global.nc.u64 %rd84, [%rd85];
	// end inline asm
	mov.b64 	%fd128, %rd84;
	add.f64 	%fd255, %fd127, %fd128;
	add.s32 	%r229, %r229, 2560;
	setp.lt.s32 	%p24, %r229, %r36;
	@%p24 bra 	$L__BB9_11;
$L__BB9_12:
	setp.lt.s32 	%p25, %r36, 640;
	@%p25 bra 	$L__BB9_17;
	// begin inline asm
	mov.u32 %r169, %laneid;
	// end inline asm
	mov.b64 	%rd97, %fd255;
	mov.b64 	{%r171, %r176}, %rd97;
	mov.b32 	%r177, 1;
	mov.b32 	%r218, 31;
	mov.b32 	%r219, -1;
	// begin inline asm
	shfl.sync.down.b32 %r170, %r171, %r177, %r218, %r219;
	// end inline asm
	// begin inline asm
	shfl.sync.down.b32 %r175, %r176, %r177, %r218, %r219;
	// end inline asm
	mov.b64 	%rd98, {%r170, %r175};
	mov.b64 	%fd199, %rd98;
	setp.gt.s32 	%p53, %r169, 30;
	add.f64 	%fd200, %fd255, %fd199;
	selp.f64 	%fd201, %fd255, %fd200, %p53;
	mov.b64 	%rd99, %fd201;
	mov.b64 	{%r181, %r186}, %rd99;
	mov.b32 	%r187, 2;
	// begin inline asm
	shfl.sync.down.b32 %r180, %r181, %r187, %r218, %r219;
	// end inline asm
	// begin inline asm
	shfl.sync.down.b32 %r185, %r186, %r187, %r218, %r219;
	// end inline asm
	mov.b64 	%rd100, {%r180, %r185};
	mov.b64 	%fd202, %rd100;
	setp.gt.s32 	%p54, %r169, 29;
	add.f64 	%fd203, %fd201, %fd202;
	selp.f64 	%fd204, %fd201, %fd203, %p54;
	mov.b64 	%rd101, %fd204;
	mov.b64 	{%r191, %r196}, %rd101;
	mov.b32 	%r197, 4;
	// begin inline asm
	shfl.sync.down.b32 %r190, %r191, %r197, %r218, %r219;
	// end inline asm
	// begin inline asm
	shfl.sync.down.b32 %r195, %r196, %r197, %r218, %r219;
	// end inline asm
	mov.b64 	%rd102, {%r190, %r195};
	mov.b64 	%fd205, %rd102;
	setp.gt.s32 	%p55, %r169, 27;
	add.f64 	%fd206, %fd204, %fd205;
	selp.f64 	%fd207, %fd204, %fd206, %p55;
	mov.b64 	%rd103, %fd207;
	mov.b64 	{%r201, %r206}, %rd103;
	mov.b32 	%r207, 8;
	// begin inline asm
	shfl.sync.down.b32 %r200, %r201, %r207, %r218, %r219;
	// end inline asm
	// begin inline asm
	shfl.sync.down.b32 %r205, %r206, %r207, %r218, %r219;
	// end inline asm
	mov.b64 	%rd104, {%r200, %r205};
	mov.b64 	%fd208, %rd104;
	setp.gt.s32 	%p56, %r169, 23;
	add.f64 	%fd209, %fd207, %fd208;
	selp.f64 	%fd210, %fd207, %fd209, %p56;
	mov.b64 	%rd105, %fd210;
	mov.b64 	{%r211, %r216}, %rd105;
	mov.b32 	%r217, 16;
	// begin inline asm
	shfl.sync.down.b32 %r210, %r211, %r217, %r218, %r219;
	// end inline asm
	// begin inline asm
	shfl.sync.down.b32 %r215, %r216, %r217, %r218, %r219;
	// end inline asm
	mov.b64 	%rd106, {%r210, %r215};
	mov.b64 	%fd211, %rd106;
	setp.gt.s32 	%p57, %r169, 15;
	add.f64 	%fd10, %fd210, %fd211;
	selp.f64 	%fd263, %fd210, %fd10, %p57;
	setp.ne.s32 	%p58, %r169, 0;
	@%p58 bra 	$L__BB9_15;
	shr.u32 	%r220, %r1, 2;
	and.b32  	%r221, %r220, 248;
	mov.u32 	%r222, _ZZN3cub18CUB_300001_SM_10006detail6reduce28DeviceReduceSingleTileKernelINS2_10policy_hubIdjN4cuda3std3__44plusIdEEE10Policy1000EPdSC_iS9_ddNS7_10__identityEEEvT0_T1_T2_T3_T4_T6_E12temp_storage;
	add.s32 	%r223, %r222, %r221;
	st.shared.f64 	[%r223+24], %fd10;
$L__BB9_15:
	bar.sync 	0;
	setp.ne.s32 	%p59, %r1, 0;
	@%p59 bra 	$L__BB9_37;
	ld.shared.f64 	%fd212, [_ZZN3cub18CUB_300001_SM_10006detail6reduce28DeviceReduceSingleTileKernelINS2_10policy_hubIdjN4cuda3std3__44plusIdEEE10Policy1000EPdSC_iS9_ddNS7_10__identityEEEvT0_T1_T2_T3_T4_T6_E12temp_storage+32];
	add.f64 	%fd213, %fd263, %fd212;
	ld.shared.f64 	%fd214, [_ZZN3cub18CUB_300001_SM_10006detail6reduce28DeviceReduceSingleTileKernelINS2_10policy_hubIdjN4cuda3std3__44plusIdEEE10Policy1000EPdSC_iS9_ddNS7_10__identityEEEvT0_T1_T2_T3_T4_T6_E12temp_storage+40];
	add.f64 	%fd215, %fd213, %fd214;
	ld.shared.f64 	%fd216, [_ZZN3cub18CUB_300001_SM_10006detail6reduce28DeviceReduceSingleTileKernelINS2_10policy_hubIdjN4cuda3std3__44plusIdEEE10Policy1000EPdSC_iS9_ddNS7_10__identityEEEvT0_T1_T2_T3_T4_T6_E12temp_storage+48];
	add.f64 	%fd217, %fd215, %fd216;
	ld.shared.f64 	%fd218, [_ZZN3cub18CUB_300001_SM_10006detail6reduce28DeviceReduceSingleTileKernelINS2_10policy_hubIdjN4cuda3std3__44plusIdEEE10Policy1000EPdSC_iS9_ddNS7_10__identityEEEvT0_T1_T2_T3_T4_T6_E12temp_storage+56];
	add.f64 	%fd219, %fd217, %fd218;
	ld.shared.f64 	%fd220, [_ZZN3cub18CUB_300001_SM_10006detail6reduce28DeviceReduceSingleTileKernelINS2_10policy_hubIdjN4cuda3std3__44plusIdEEE10Policy1000EPdSC_iS9_ddNS7_10__identityEEEvT0_T1_T2_T3_T4_T6_E12temp_storage+64];
	add.f64 	%fd221, %fd219, %fd220;
	ld.shared.f64 	%fd222, [_ZZN3cub18CUB_300001_SM_10006detail6reduce28DeviceReduceSingleTileKernelINS2_10policy_hubIdjN4cuda3std3__44plusIdEEE10Policy1000EPdSC_iS9_ddNS7_10__identityEEEvT0_T1_T2_T3_T4_T6_E12temp_storage+72];
	add.f64 	%fd223, %fd221, %fd222;
	ld.shared.f64 	%fd224, [_ZZN3cub18CUB_300001_SM_10006detail6reduce28DeviceReduceSingleTileKernelINS2_10policy_hubIdjN4cuda3std3__44plusIdEEE10Policy1000EPdSC_iS9_ddNS7_10__identityEEEvT0_T1_T2_T3_T4_T6_E12temp_storage+80];
	add.f64 	%fd225, %fd223, %fd224;
	ld.shared.f64 	%fd226, [_ZZN3cub18CUB_300001_SM_10006detail6reduce28DeviceReduceSingleTileKernelINS2_10policy_hubIdjN4cuda3std3__44plusIdEEE10Policy1000EPdSC_iS9_ddNS7_10__identityEEEvT0_T1_T2_T3_T4_T6_E12temp_storage+88];
	add.f64 	%fd227, %fd225, %fd226;
	ld.shared.f64 	%fd228, [_ZZN3cub18CUB_300001_SM_10006detail6reduce28DeviceReduceSingleTileKernelINS2_10policy_hubIdjN4cuda3std3__44plusIdEEE10Policy1000EPdSC_iS9_ddNS7_10__identityEEEvT0_T1_T2_T3_T4_T6_E12temp_storage+96];
	add.f64 	%fd229, %fd227, %fd228;
	ld.shared.f64 	%fd230, [_ZZN3cub18CUB_300001_SM_10006detail6reduce28DeviceReduceSingleTileKernelINS2_10policy_hubIdjN4cuda3std3__44plusIdEEE10Policy1000EPdSC_iS9_ddNS7_10__identityEEEvT0_T1_T2_T3_T4_T6_E12temp_storage+104];
	add.f64 	%fd231, %fd229, %fd230;
	ld.shared.f64 	%fd232, [_ZZN3cub18CUB_300001_SM_10006detail6reduce28DeviceReduceSingleTileKernelINS2_10policy_hubIdjN4cuda3std3__44plusIdEEE10Policy1000EPdSC_iS9_ddNS7_10__identityEEEvT0_T1_T2_T3_T4_T6_E12temp_storage+112];
	add.f64 	%fd233, %fd231, %fd232;
	ld.shared.f64 	%fd234, [_ZZN3cub18CUB_300001_SM_10006detail6reduce28DeviceReduceSingleTileKernelINS2_10policy_hubIdjN4cuda3std3__44plusIdEEE10Policy1000EPdSC_iS9_ddNS7_10__identityEEEvT0_T1_T2_T3_T4_T6_E12temp_storage+120];
	add.f64 	%fd235, %fd233, %fd234;
	ld.shared.f64 	%fd236, [_ZZN3cub18CUB_300001_SM_10006detail6reduce28DeviceReduceSingleTileKernelINS2_10policy_hubIdjN4cuda3std3__44plusIdEEE10Policy1000EPdSC_iS9_ddNS7_10__identityEEEvT0_T1_T2_T3_T4_T6_E12temp_storage+128];
	add.f64 	%fd237, %fd235, %fd236;
	ld.shared.f64 	%fd238, [_ZZN3cub18CUB_300001_SM_10006detail6reduce28DeviceReduceSingleTileKernelINS2_10policy_hubIdjN4cuda3std3__44plusIdEEE10Policy1000EPdSC_iS9_ddNS7_10__identityEEEvT0_T1_T2_T3_T4_T6_E12temp_storage+136];
	add.f64 	%fd239, %fd237, %fd238;
	ld.shared.f64 	%fd240, [_ZZN3cub18CUB_300001_SM_10006detail6reduce28DeviceReduceSingleTileKernelINS2_10policy_hubIdjN4cuda3std3__44plusIdEEE10Policy1000EPdSC_iS9_ddNS7_10__identityEEEvT0_T1_T2_T3_T4_T6_E12temp_storage+144];
	add.f64 	%fd241, %fd239, %fd240;
	ld.shared.f64 	%fd242, [_ZZN3cub18CUB_300001_SM_10006detail6reduce28DeviceReduceSingleTileKernelINS2_10policy_hubIdjN4cuda3std3__44plusIdEEE10Policy1000EPdSC_iS9_ddNS7_10__identityEEEvT0_T1_T2_T3_T4_T6_E12temp_storage+152];
	add.f64 	%fd243, %fd241, %fd242;
	ld.shared.f64 	%fd244, [_ZZN3cub18CUB_300001_SM_10006detail6reduce28DeviceReduceSingleTileKernelINS2_10policy_hubIdjN4cuda3std3__44plusIdEEE10Policy1000EPdSC_iS9_ddNS7_10__identityEEEvT0_T1_T2_T3_T4_T6_E12temp_storage+160];
	add.f64 	%fd245, %fd243, %fd244;
	ld.shared.f64 	%fd246, [_ZZN3cub18CUB_300001_SM_10006detail6reduce28DeviceReduceSingleTileKernelINS2_10policy_hubIdjN4cuda3std3__44plusIdEEE10Policy1000EPdSC_iS9_ddNS7_10__identityEEEvT0_T1_T2_T3_T4_T6_E12temp_storage+168];
	add.f64 	%fd247, %fd245, %fd246;
	ld.shared.f64 	%fd248, [_ZZN3cub18CUB_300001_SM_10006detail6reduce28DeviceReduceSingleTileKernelINS2_10policy_hubIdjN4cuda3std3__44plusIdEEE10Policy1000EPdSC_iS9_ddNS7_10__identityEEEvT0_T1_T2_T3_T4_T6_E12temp_storage+176];
	add.f64 	%fd263, %fd247, %fd248;
	bra.uni 	$L__BB9_37;
$L__BB9_17:
	// begin inline asm
	mov.u32 %r106, %laneid;
	// end inline asm
	and.b32  	%r157, %r1, 992;
	add.s32 	%r158, %r157, 32;
	setp.gt.s32 	%p26, %r158, %r36;
	not.b32 	%r159, %r157;
	add.s32 	%r160, %r36, %r159;
	selp.b32 	%r155, %r160, 31, %p26;
	mov.b64 	%rd87, %fd255;
	mov.b64 	{%r108, %r113}, %rd87;
	mov.b32 	%r114, 1;
	mov.b32 	%r156, -1;
	// begin inline asm
	shfl.sync.down.b32 %r107, %r108, %r114, %r155, %r156;
	// end inline asm
	// begin inline asm
	shfl.sync.down.b32 %r112, %r113, %r114, %r155, %r156;
	// end inline asm
	mov.b64 	%rd88, {%r107, %r112};
	mov.b64 	%fd129, %rd88;
	setp.lt.s32 	%p27, %r106, %r155;
	add.f64 	%fd130, %fd255, %fd129;
	selp.f64 	%fd131, %fd130, %fd255, %p27;
	mov.b64 	%rd89, %fd131;
	mov.b64 	{%r118, %r123}, %rd89;
	mov.b32 	%r124, 2;
	// begin inline asm
	shfl.sync.down.b32 %r117, %r118, %r124, %r155, %r156;
	// end inline asm
	// begin inline asm
	shfl.sync.down.b32 %r122, %r123, %r124, %r155, %r156;
	// end inline asm
	mov.b64 	%rd90, {%r117, %r122};
	mov.b64 	%fd132, %rd90;
	add.s32 	%r161, %r106, 2;
	setp.gt.s32 	%p28, %r161, %r155;
	add.f64 	%fd133, %fd131, %fd132;
	selp.f64 	%fd134, %fd131, %fd133, %p28;
	mov.b64 	%rd91, %fd134;
	mov.b64 	{%r128, %r133}, %rd91;
	mov.b32 	%r134, 4;
	// begin inline asm
	shfl.sync.down.b32 %r127, %r128, %r134, %r155, %r156;
	// end inline asm
	// begin inline asm
	shfl.sync.down.b32 %r132, %r133, %r134, %r155, %r156;
	// end inline asm
	mov.b64 	%rd92, {%r127, %r132};
	mov.b64 	%fd135, %rd92;
	add.s32 	%r162, %r106, 4;
	setp.gt.s32 	%p29, %r162, %r155;
	add.f64 	%fd136, %fd134, %fd135;
	selp.f64 	%fd137, %fd134, %fd136, %p29;
	mov.b64 	%rd93, %fd137;
	mov.b64 	{%r138, %r143}, %rd93;
	mov.b32 	%r144, 8;
	// begin inline asm
	shfl.sync.down.b32 %r137, %r138, %r144, %r155, %r156;
	// end inline asm
	// begin inline asm
	shfl.sync.down.b32 %r142, %r143, %r144, %r155, %r156;
	// end inline asm
	mov.b64 	%rd94, {%r137, %r142};
	mov.b64 	%fd138, %rd94;
	add.s32 	%r163, %r106, 8;
	setp.gt.s32 	%p30, %r163, %r155;
	add.f64 	%fd139, %fd137, %fd138;
	selp.f64 	%fd140, %fd137, %fd139, %p30;
	mov.b64 	%rd95, %fd140;
	mov.b64 	{%r148, %r153}, %rd95;
	mov.b32 	%r154, 16;
	// begin inline asm
	shfl.sync.down.b32 %r147, %r148, %r154, %r155, %r156;
	// end inline asm
	// begin inline asm
	shfl.sync.down.b32 %r152, %r153, %r154, %r155, %r156;
	// end inline asm
	mov.b64 	%rd96, {%r147, %r152};
	mov.b64 	%fd141, %rd96;
	add.s32 	%r164, %r106, 16;
	setp.gt.s32 	%p31, %r164, %r155;
	add.f64 	%fd142, %fd140, %fd141;
	selp.f64 	%fd263, %fd140, %fd142, %p31;
	setp.ne.s32 	%p32, %r106, 0;
	@%p32 bra 	$L__BB9_19;
	shr.u32 	%r165, %r1, 2;
	and.b32  	%r166, %r165, 248;
	mov.u32 	%r167, _ZZN3cub18CUB_300001_SM_10006detail6reduce28DeviceReduceSingleTileKernelINS2_10policy_hubIdjN4cuda3std3__44plusIdEEE10Policy1000EPdSC_iS9_ddNS7_10__identityEEEvT0_T1_T2_T3_T4_T6_E12temp_storage;
	add.s32 	%r168, %r167, %r166;
	st.shared.f64 	[%r168+24], %fd263;
$L__BB9_19:
	bar.sync 	0;
	setp.ne.s32 	%p33, %r1, 0;
	@%p33 bra 	$L__BB9_37;
	setp.gt.s32 	%p34, %r36, 32;
	ld.shared.f64 	%fd143, [_ZZN3cub18CUB_300001_SM_10006detail6reduce28DeviceReduceSingleTileKernelINS2_10policy_hubIdjN4cuda3std3__44plusIdEEE10Policy1000EPdSC_iS9_ddNS7_10__identityEEEvT0_T1_T2_T3_T4_T6_E12temp_storage+32];
	add.f64 	%fd144, %fd263, %fd143;
	selp.f64 	%fd145, %fd144, %fd263, %p34;
	setp.gt.s32 	%p35, %r36, 64;
	ld.shared.f64 	%fd146, [_ZZN3cub18CUB_300001_SM_10006detail6reduce28DeviceReduceSingleTileKernelINS2_10policy_hubIdjN4cuda3std3__44plusIdEEE10Policy1000EPdSC_iS9_ddNS7_10__identityEEEvT0_T1_T2_T3_T4_T6_E12temp_storage+40];
	add.f64 	%fd147, %fd146, %fd145;
	selp.f64 	%fd148, %fd147, %fd145, %p35;
	setp.gt.s32 	%p36, %r36, 96;
	ld.shared.f64 	%fd149, [_ZZN3cub18CUB_300001_SM_10006detail6reduce28DeviceReduceSingleTileKernelINS2_10policy_hubIdjN4cuda3std3__44plusIdEEE10Policy1000EPdSC_iS9_ddNS7_10__identityEEEvT0_T1_T2_T3_T4_T6_E12temp_storage+48];
	add.f64 	%fd150, %fd149, %fd148;
	selp.f64 	%fd151, %fd150, %fd148, %p36;
	setp.gt.s32 	%p37, %r36, 128;
	ld.shared.f64 	%fd152, [_ZZN3cub18CUB_300001_SM_10006detail6reduce28DeviceReduceSingleTileKernelINS2_10policy_hubIdjN4cuda3std3__44plusIdEEE10Policy1000EPdSC_iS9_ddNS7_10__identityEEEvT0_T1_T2_T3_T4_T6_E12temp_storage+56];
	add.f64 	%fd153, %fd152, %fd151;
	selp.f64 	%fd154, %fd153, %fd151, %p37;
	setp.gt.s32 	%p38, %r36, 160;
	ld.shared.f64 	%fd155, [_ZZN3cub18CUB_300001_SM_10006detail6reduce28DeviceReduceSingleTileKernelINS2_10policy_hubIdjN4cuda3std3__44plusIdEEE10Policy1000EPdSC_iS9_ddNS7_10__identityEEEvT0_T1_T2_T3_T4_T6_E12temp_storage+64];
	add.f64 	%fd156, %fd155, %fd154;
	selp.f64 	%fd157, %fd156, %fd154, %p38;
	setp.gt.s32 	%p39, %r36, 192;
	ld.shared.f64 	%fd158, [_ZZN3cub18CUB_300001_SM_10006detail6reduce28DeviceReduceSingleTileKernelINS2_10policy_hubIdjN4cuda3std3__44plusIdEEE10Policy1000EPdSC_iS9_ddNS7_10__identityEEEvT0_T1_T2_T3_T4_T6_E12temp_storage+72];
	add.f64 	%fd159, %fd158, %fd157;
	selp.f64 	%fd160, %fd159, %fd157, %p39;
	setp.gt.s32 	%p40, %r36, 224;
	ld.shared.f64 	%fd161, [_ZZN3cub18CUB_300001_SM_10006detail6reduce28DeviceReduceSingleTileKernelINS2_10policy_hubIdjN4cuda3std3__44plusIdEEE10Policy1000EPdSC_iS9_ddNS7_10__identityEEEvT0_T1_T2_T3_T4_T6_E12temp_storage+80];
	add.f64 	%fd162, %fd161, %fd160;
	selp.f64 	%fd163, %fd162, %fd160, %p40;
	setp.gt.s32 	%p41, %r36, 256;
	ld.shared.f64 	%fd164, [_ZZN3cub18CUB_300001_SM_10006detail6reduce28DeviceReduceSingleTileKernelINS2_10policy_hubIdjN4cuda3std3__44plusIdEEE10Policy1000EPdSC_iS9_ddNS7_10__identityEEEvT0_T1_T2_T3_T4_T6_E12temp_storage+88];
	add.f64 	%fd165, %fd164, %fd163;
	selp.f64 	%fd166, %fd165, %fd163, %p41;
	setp.gt.s32 	%p42, %r36, 288;
	ld.shared.f64 	%fd167, [_ZZN3cub18CUB_300001_SM_10006detail6reduce28DeviceReduceSingleTileKernelINS2_10policy_hubIdjN4cuda3std3__44plusIdEEE10Policy1000EPdSC_iS9_ddNS7_10__identityEEEvT0_T1_T2_T3_T4_T6_E12temp_storage+96];
	add.f64 	%fd168, %fd167, %fd166;
	selp.f64 	%fd169, %fd168, %fd166, %p42;
	setp.gt.s32 	%p43, %r36, 320;
	ld.shared.f64 	%fd170, [_ZZN3cub18CUB_300001_SM_10006detail6reduce28DeviceReduceSingleTileKernelINS2_10policy_hubIdjN4cuda3std3__44plusIdEEE10Policy1000EPdSC_iS9_ddNS7_10__identityEEEvT0_T1_T2_T3_T4_T6_E12temp_storage+104];
	add.f64 	%fd171, %fd170, %fd169;
	selp.f64 	%fd172, %fd171, %fd169, %p43;
	setp.gt.s32 	%p44, %r36, 352;
	ld.shared.f64 	%fd173, [_ZZN3cub18CUB_300001_SM_10006detail6reduce28DeviceReduceSingleTileKernelINS2_10policy_hubIdjN4cuda3std3__44plusIdEEE10Policy1000EPdSC_iS9_ddNS7_10__identityEEEvT0_T1_T2_T3_T4_T6_E12temp_storage+112];
	add.f64 	%fd174, %fd173, %fd172;
	selp.f64 	%fd175, %fd174, %fd172, %p44;
	setp.gt.s32 	%p45, %r36, 384;
	ld.shared.f64 	%fd176, [_ZZN3cub18CUB_300001_SM_10006detail6reduce28DeviceReduceSingleTileKernelINS2_10policy_hubIdjN4cuda3std3__44plusIdEEE10Policy1000EPdSC_iS9_ddNS7_10__identityEEEvT0_T1_T2_T3_T4_T6_E12temp_storage+120];
	add.f64 	%fd177, %fd176, %fd175;
	selp.f64 	%fd178, %fd177, %fd175, %p45;
	setp.gt.s32 	%p46, %r36, 416;
	ld.shared.f64 	%fd179, [_ZZN3cub18CUB_300001_SM_10006detail6reduce28DeviceReduceSingleTileKernelINS2_10policy_hubIdjN4cuda3std3__44plusIdEEE10Policy1000EPdSC_iS9_ddNS7_10__identityEEEvT0_T1_T2_T3_T4_T6_E12temp_storage+128];
	add.f64 	%fd180, %fd179, %fd178;
	selp.f64 	%fd181, %fd180, %fd178, %p46;
	setp.gt.s32 	%p47, %r36, 448;
	ld.shared.f64 	%fd182, [_ZZN3cub18CUB_300001_SM_10006detail6reduce28DeviceReduceSingleTileKernelINS2_10policy_hubIdjN4cuda3std3__44plusIdEEE10Policy1000EPdSC_iS9_ddNS7_10__identityEEEvT0_T1_T2_T3_T4_T6_E12temp_storage+136];
	add.f64 	%fd183, %fd182, %fd181;
	selp.f64 	%fd184, %fd183, %fd181, %p47;
	setp.gt.s32 	%p48, %r36, 480;
	ld.shared.f64 	%fd185, [_ZZN3cub18CUB_300001_SM_10006detail6reduce28DeviceReduceSingleTileKernelINS2_10policy_hubIdjN4cuda3std3__44plusIdEEE10Policy1000EPdSC_iS9_ddNS7_10__identityEEEvT0_T1_T2_T3_T4_T6_E12temp_storage+144];
	add.f64 	%fd186, %fd185, %fd184;
	selp.f64 	%fd187, %fd186, %fd184, %p48;
	setp.gt.s32 	%p49, %r36, 512;
	ld.shared.f64 	%fd188, [_ZZN3cub18CUB_300001_SM_10006detail6reduce28DeviceReduceSingleTileKernelINS2_10policy_hubIdjN4cuda3std3__44plusIdEEE10Policy1000EPdSC_iS9_ddNS7_10__identityEEEvT0_T1_T2_T3_T4_T6_E12temp_storage+152];
	add.f64 	%fd189, %fd188, %fd187;
	selp.f64 	%fd190, %fd189, %fd187, %p49;
	setp.gt.s32 	%p50, %r36, 544;
	ld.shared.f64 	%fd191, [_ZZN3cub18CUB_300001_SM_10006detail6reduce28DeviceReduceSingleTileKernelINS2_10policy_hubIdjN4cuda3std3__44plusIdEEE10Policy1000EPdSC_iS9_ddNS7_10__identityEEEvT0_T1_T2_T3_T4_T6_E12temp_storage+160];
	add.f64 	%fd192, %fd191, %fd190;
	selp.f64 	%fd193, %fd192, %fd190, %p50;
	setp.gt.s32 	%p51, %r36, 576;
	ld.shared.f64 	%fd194, [_ZZN3cub18CUB_300001_SM_10006detail6reduce28DeviceReduceSingleTileKernelINS2_10policy_hubIdjN4cuda3std3__44plusIdEEE10Policy1000EPdSC_iS9_ddNS7_10__identityEEEvT0_T1_T2_T3_T4_T6_E12temp_storage+168];
	add.f64 	%fd195, %fd194, %fd193;
	selp.f64 	%fd196, %fd195, %fd193, %p51;
	setp.gt.s32 	%p52, %r36, 608;
	ld.shared.f64 	%fd197, [_ZZN3cub18CUB_300001_SM_10006detail6reduce28DeviceReduceSingleTileKernelINS2_10policy_hubIdjN4cuda3std3__44plusIdEEE10Policy1000EPdSC_iS9_ddNS7_10__identityEEEvT0_T1_T2_T3_T4_T6_E12temp_storage+176];
	add.f64 	%fd198, %fd197, %fd196;
	selp.f64 	%fd263, %fd198, %fd196, %p52;
	bra.uni 	$L__BB9_37;
$L__BB9_21:
	mov.u32 	%r14, %tid.x;
	mul.wide.u32 	%rd27, %r14, 8;
	add.s64 	%rd12, %rd9, %rd27;
	// begin inline asm
	ld.global.nc.u64 %rd11, [%rd12];
	// end inline asm
	mov.b64 	%fd31, %rd11;
	add.s64 	%rd14, %rd12, 5120;
	// begin inline asm
	ld.global.nc.u64 %rd13, [%rd14];
	// end inline asm
	mov.b64 	%fd32, %rd13;
	add.s64 	%rd16, %rd12, 10240;
	// begin inline asm
	ld.global.nc.u64 %rd15, [%rd16];
	// end inline asm
	mov.b64 	%fd33, %rd15;
	add.s64 	%rd18, %rd12, 15360;
	// begin inline asm
	ld.global.nc.u64 %rd17, [%rd18];
	// end inline asm
	mov.b64 	%fd34, %rd17;
	add.s64 	%rd20, %rd12, 20480;
	// begin inline asm
	ld.global.nc.u64 %rd19, [%rd20];
	// end inline asm
	mov.b64 	%fd35, %rd19;
	add.s64 	%rd22, %rd12, 25600;
	// begin inline asm
	ld.global.nc.u64 %rd21, [%rd22];
	// end inline asm
	mov.b64 	%fd36, %rd21;
	add.s64 	%rd24, %rd12, 30720;
	// begin inline asm
	ld.global.nc.u64 %rd23, [%rd24];
	// end inline asm
	mov.b64 	%fd37, %rd23;
	add.s64 	%rd26, %rd12, 35840;
	// begin inline asm
	ld.global.nc.u64 %rd25, [%rd26];
	// end inline asm
	mov.b64 	%fd38, %rd25;
	add.f64 	%fd39, %fd31, %fd32;
	add.f64 	%fd40, %fd39, %fd33;
	add.f64 	%fd41, %fd40, %fd34;
	add.f64 	%fd42, %fd41, %fd35;
	add.f64 	%fd43, %fd42, %fd36;
	add.f64 	%fd44, %fd43, %fd37;
	add.f64 	%fd262, %fd44, %fd38;
	setp.lt.u32 	%p3, %r36, 10240;
	mov.b32 	%r232, 5120;
	@%p3 bra 	$L__BB9_25;
	add.s32 	%r15, %r36, -5120;
	mov.b32 	%r232, 5120;
$L__BB9_23:
	mul.wide.s32 	%rd44, %r232, 8;
	add.s64 	%rd29, %rd12, %rd44;
	// begin inline asm
	ld.global.nc.u64 %rd28, [%rd29];
	// end inline asm
	mov.b64 	%fd45, %rd28;
	add.s64 	%rd31, %rd29, 5120;
	// begin inline asm
	ld.global.nc.u64 %rd30, [%rd31];
	// end inline asm
	mov.b64 	%fd46, %rd30;
	add.s64 	%rd33, %rd29, 10240;
	// begin inline asm
	ld.global.nc.u64 %rd32, [%rd33];
	// end inline asm
	mov.b64 	%fd47, %rd32;
	add.s64 	%rd35, %rd29, 15360;
	// begin inline asm
	ld.global.nc.u64 %rd34, [%rd35];
	// end inline asm
	mov.b64 	%fd48, %rd34;
	add.s64 	%rd37, %rd29, 20480;
	// begin inline asm
	ld.global.nc.u64 %rd36, [%rd37];
	// end inline asm
	mov.b64 	%fd49, %rd36;
	add.s64 	%rd39, %rd29, 25600;
	// begin inline asm
	ld.global.nc.u64 %rd38, [%rd39];
	// end inline asm
	mov.b64 	%fd50, %rd38;
	add.s64 	%rd41, %rd29, 30720;
	// begin inline asm
	ld.global.nc.u64 %rd40, [%rd41];
	// end inline asm
	mov.b64 	%fd51, %rd40;
	add.s64 	%rd43, %rd29, 35840;
	// begin inline asm
	ld.global.nc.u64 %rd42, [%rd43];
	// end inline asm
	mov.b64 	%fd52, %rd42;
	add.f64 	%fd53, %fd262, %fd45;
	add.f64 	%fd54, %fd53, %fd46;
	add.f64 	%fd55, %fd54, %fd47;
	add.f64 	%fd56, %fd55, %fd48;
	add.f64 	%fd57, %fd56, %fd49;
	add.f64 	%fd58, %fd57, %fd50;
	add.f64 	%fd59, %fd58, %fd51;
	add.f64 	%fd262, %fd59, %fd52;
	sub.s32 	%r39, %r36, %r232;
	setp.lt.s32 	%p4, %r39, 5120;
	@%p4 bra 	$L__BB9_33;
	add.s32 	%r232, %r232, 5120;
	setp.le.s32 	%p5, %r232, %r15;
	@%p5 bra 	$L__BB9_23;
$L__BB9_25:
	setp.le.s32 	%p6, %r36, %r232;
	@%p6 bra 	$L__BB9_33;
	sub.s32 	%r19, %r36, %r232;
	setp.ge.s32 	%p7, %r14, %r19;
	@%p7 bra 	$L__BB9_33;
	not.b32 	%r40, %r14;
	add.s32 	%r41, %r36, %r40;
	sub.s32 	%r20, %r41, %r232;
	mul.hi.u32 	%r42, %r20, -858993459;
	shr.u32 	%r43, %r42, 9;
	add.s32 	%r21, %r43, 1;
	and.b32  	%r44, %r43, 3;
	setp.eq.s32 	%p8, %r44, 3;
	mov.u32 	%r236, %r14;
	@%p8 bra 	$L__BB9_30;
	add.s32 	%r234, %r14, %r232;
	and.b32  	%r45, %r21, 3;
	neg.s32 	%r233, %r45;
	mov.u32 	%r236, %r14;
$L__BB9_29:
	.pragma "nounroll";
	mul.wide.u32 	%rd47, %r234, 8;
	add.s64 	%rd46, %rd9, %rd47;
	// begin inline asm
	ld.global.nc.u64 %rd45, [%rd46];
	// end inline asm
	mov.b64 	%fd61, %rd45;
	add.f64 	%fd262, %fd262, %fd61;
	add.s32 	%r236, %r236, 640;
	add.s32 	%r234, %r234, 640;
	add.s32 	%r233, %r233, 1;
	setp.ne.s32 	%p9, %r233, 0;
	@%p9 bra 	$L__BB9_29;
$L__BB9_30:
	setp.lt.u32 	%p10, %r20, 1920;
	@%p10 bra 	$L__BB9_33;
	cvt.u64.u32 	%rd48, %r236;
	cvt.u64.u32 	%rd49, %r232;
	add.s64 	%rd50, %rd48, %rd49;
	shl.b64 	%rd51, %rd50, 3;
	add.s64 	%rd52, %rd51, %rd9;
	add.s64 	%rd108, %rd52, 10240;
	add.s32 	%r237, %r236, %r232;
$L__BB9_32:
	mul.wide.u32 	%rd61, %r237, 8;
	add.s64 	%rd54, %rd9, %rd61;
	// begin inline asm
	ld.global.nc.u64 %rd53, [%rd54];
	// end inline asm
	mov.b64 	%fd62, %rd53;
	add.f64 	%fd63, %fd262, %fd62;
	add.s64 	%rd56, %rd108, -5120;
	// begin inline asm
	ld.global.nc.u64 %rd55, [%rd56];
	// end inline asm
	mov.b64 	%fd64, %rd55;
	add.f64 	%fd65, %fd63, %fd64;
	// begin inline asm
	ld.global.nc.u64 %rd57, [%rd108];
	// end inline asm
	mov.b64 	%fd66, %rd57;
	add.f64 	%fd67, %fd65, %fd66;
	add.s64 	%rd60, %rd108, 5120;
	// begin inline asm
	ld.global.nc.u64 %rd59, [%rd60];
	// end inline asm
	mov.b64 	%fd68, %rd59;
	add.f64 	%fd262, %fd67, %fd68;
	add.s32 	%r236, %r236, 2560;
	add.s64 	%rd108, %rd108, 20480;
	add.s32 	%r237, %r237, 2560;
	setp.lt.s32 	%p11, %r236, %r19;
	@%p11 bra 	$L__BB9_32;
$L__BB9_33:
	// begin inline asm
	mov.u32 %r46, %laneid;
	// end inline asm
	mov.b64 	%rd62, %fd262;
	mov.b64 	{%r48, %r53}, %rd62;
	mov.b32 	%r54, 1;
	mov.b32 	%r95, 31;
	mov.b32 	%r96, -1;
	// begin inline asm
	shfl.sync.down.b32 %r47, %r48, %r54, %r95, %r96;
	// end inline asm
	// begin inline asm
	shfl.sync.down.b32 %r52, %r53, %r54, %r95, %r96;
	// end inline asm
	mov.b64 	%rd63, {%r47, %r52};
	mov.b64 	%fd69, %rd63;
	setp.gt.s32 	%p12, %r46, 30;
	add.f64 	%fd70, %fd262, %fd69;
	selp.f64 	%fd71, %fd262, %fd70, %p12;
	mov.b64 	%rd64, %fd71;
	mov.b64 	{%r58, %r63}, %rd64;
	mov.b32 	%r64, 2;
	// begin inline asm
	shfl.sync.down.b32 %r57, %r58, %r64, %r95, %r96;
	// end inline asm
	// begin inline asm
	shfl.sync.down.b32 %r62, %r63, %r64, %r95, %r96;
	// end inline asm
	mov.b64 	%rd65, {%r57, %r62};
	mov.b64 	%fd72, %rd65;
	setp.gt.s32 	%p13, %r46, 29;
	add.f64 	%fd73, %fd71, %fd72;
	selp.f64 	%fd74, %fd71, %fd73, %p13;
	mov.b64 	%rd66, %fd74;
	mov.b64 	{%r68, %r73}, %rd66;
	mov.b32 	%r74, 4;
	// begin inline asm
	shfl.sync.down.b32 %r67, %r68, %r74, %r95, %r96;
	// end inline asm
	// begin inline asm
	shfl.sync.down.b32 %r72, %r73, %r74, %r95, %r96;
	// end inline asm
	mov.b64 	%rd67, {%r67, %r72};
	mov.b64 	%fd75, %rd67;
	setp.gt.s32 	%p14, %r46, 27;
	add.f64 	%fd76, %fd74, %fd75;
	selp.f64 	%fd77, %fd74, %fd76, %p14;
	mov.b64 	%rd68, %fd77;
	mov.b64 	{%r78, %r83}, %rd68;
	mov.b32 	%r84, 8;
	// begin inline asm
	shfl.sync.down.b32 %r77, %r78, %r84, %r95, %r96;
	// end inline asm
	// begin inline asm
	shfl.sync.down.b32 %r82, %r83, %r84, %r95, %r96;
	// end inline asm
	mov.b64 	%rd69, {%r77, %r82};
	mov.b64 	%fd78, %rd69;
	setp.gt.s32 	%p15, %r46, 23;
	add.f64 	%fd79, %fd77, %fd78;
	selp.f64 	%fd80, %fd77, %fd79, %p15;
	mov.b64 	%rd70, %fd80;
	mov.b64 	{%r88, %r93}, %rd70;
	mov.b32 	%r94, 16;
	// begin inline asm
	shfl.sync.down.b32 %r87, %r88, %r94, %r95, %r96;
	// end inline asm
	// begin inline asm
	shfl.sync.down.b32 %r92, %r93, %r94, %r95, %r96;
	// end inline asm
	mov.b64 	%rd71, {%r87, %r92};
	mov.b64 	%fd81, %rd71;
	setp.gt.s32 	%p16, %r46, 15;
	add.f64 	%fd26, %fd80, %fd81;
	selp.f64 	%fd263, %fd80, %fd26, %p16;
	setp.ne.s32 	%p17, %r46, 0;
	@%p17 bra 	$L__BB9_35;
	shr.u32 	%r97, %r14, 2;
	and.b32  	%r98, %r97, 248;
	mov.u32 	%r99, _ZZN3cub18CUB_300001_SM_10006detail6reduce28DeviceReduceSingleTileKernelINS2_10policy_hubIdjN4cuda3std3__44plusIdEEE10Policy1000EPdSC_iS9_ddNS7_10__identityEEEvT0_T1_T2_T3_T4_T6_E12temp_storage;
	add.s32 	%r100, %r99, %r98;
	st.shared.f64 	[%r100+24], %fd26;
$L__BB9_35:
	bar.sync 	0;
	setp.ne.s32 	%p18, %r14, 0;
	@%p18 bra 	$L__BB9_37;
	ld.shared.f64 	%fd82, [_ZZN3cub18CUB_300001_SM_10006detail6reduce28DeviceReduceSingleTileKernelINS2_10policy_hubIdjN4cuda3std3__44plusIdEEE10Policy1000EPdSC_iS9_ddNS7_10__identityEEEvT0_T1_T2_T3_T4_T6_E12temp_storage+32];
	add.f64 	%fd83, %fd263, %fd82;
	ld.shared.f64 	%fd84, [_ZZN3cub18CUB_300001_SM_10006detail6reduce28DeviceReduceSingleTileKernelINS2_10policy_hubIdjN4cuda3std3__44plusIdEEE10Policy1000EPdSC_iS9_ddNS7_10__identityEEEvT0_T1_T2_T3_T4_T6_E12temp_storage+40];
	add.f64 	%fd85, %fd83, %fd84;
	ld.shared.f64 	%fd86, [_ZZN3cub18CUB_300001_SM_10006detail6reduce28DeviceReduceSingleTileKernelINS2_10policy_hubIdjN4cuda3std3__44plusIdEEE10Policy1000EPdSC_iS9_ddNS7_10__identityEEEvT0_T1_T2_T3_T4_T6_E12temp_storage+48];
	add.f64 	%fd87, %fd85, %fd86;
	ld.shared.f64 	%fd88, [_ZZN3cub18CUB_300001_SM_10006detail6reduce28DeviceReduceSingleTileKernelINS2_10policy_hubIdjN4cuda3std3__44plusIdEEE10Policy1000EPdSC_iS9_ddNS7_10__identityEEEvT0_T1_T2_T3_T4_T6_E12temp_storage+56];
	add.f64 	%fd89, %fd87, %fd88;
	ld.shared.f64 	%fd90, [_ZZN3cub18CUB_300001_SM_10006detail6reduce28DeviceReduceSingleTileKernelINS2_10policy_hubIdjN4cuda3std3__44plusIdEEE10Policy1000EPdSC_iS9_ddNS7_10__identityEEEvT0_T1_T2_T3_T4_T6_E12temp_storage+64];
	add.f64 	%fd91, %fd89, %fd90;
	ld.shared.f64 	%fd92, [_ZZN3cub18CUB_300001_SM_10006detail6reduce28DeviceReduceSingleTileKernelINS2_10policy_hubIdjN4cuda3std3__44plusIdEEE10Policy1000EPdSC_iS9_ddNS7_10__identityEEEvT0_T1_T2_T3_T4_T6_E12temp_storage+72];
	add.f64 	%fd93, %fd91, %fd92;
	ld.shared.f64 	%fd94, [_ZZN3cub18CUB_300001_SM_10006detail6reduce28DeviceReduceSingleTileKernelINS2_10policy_hubIdjN4cuda3std3__44plusIdEEE10Policy1000EPdSC_iS9_ddNS7_10__identityEEEvT0_T1_T2_T3_T4_T6_E12temp_storage+80];
	add.f64 	%fd95, %fd93, %fd94;
	ld.shared.f64 	%fd96, [_ZZN3cub18CUB_300001_SM_10006detail6reduce28DeviceReduceSingleTileKernelINS2_10policy_hubIdjN4cuda3std3__44plusIdEEE10Policy1000EPdSC_iS9_ddNS7_10__identityEEEvT0_T1_T2_T3_T4_T6_E12temp_storage+88];
	add.f64 	%fd97, %fd95, %fd96;
	ld.shared.f64 	%fd98, [_ZZN3cub18CUB_300001_SM_10006detail6reduce28DeviceReduceSingleTileKernelINS2_10policy_hubIdjN4cuda3std3__44plusIdEEE10Policy1000EPdSC_iS9_ddNS7_10__identityEEEvT0_T1_T2_T3_T4_T6_E12temp_storage+96];
	add.f64 	%fd99, %fd97, %fd98;
	ld.shared.f64 	%fd100, [_ZZN3cub18CUB_300001_SM_10006detail6reduce28DeviceReduceSingleTileKernelINS2_10policy_hubIdjN4cuda3std3__44plusIdEEE10Policy1000EPdSC_iS9_ddNS7_10__identityEEEvT0_T1_T2_T3_T4_T6_E12temp_storage+104];
	add.f64 	%fd101, %fd99, %fd100;
	ld.shared.f64 	%fd102, [_ZZN3cub18CUB_300001_SM_10006detail6reduce28DeviceReduceSingleTileKernelINS2_10policy_hubIdjN4cuda3std3__44plusIdEEE10Policy1000EPdSC_iS9_ddNS7_10__identityEEEvT0_T1_T2_T3_T4_T6_E12temp_storage+112];
	add.f64 	%fd103, %fd101, %fd102;
	ld.shared.f64 	%fd104, [_ZZN3cub18CUB_300001_SM_10006detail6reduce28DeviceReduceSingleTileKernelINS2_10policy_hubIdjN4cuda3std3__44plusIdEEE10Policy1000EPdSC_iS9_ddNS7_10__identityEEEvT0_T1_T2_T3_T4_T6_E12temp_storage+120];
	add.f64 	%fd105, %fd103, %fd104;
	ld.shared.f64 	%fd106, [_ZZN3cub18CUB_300001_SM_10006detail6reduce28DeviceReduceSingleTileKernelINS2_10policy_hubIdjN4cuda3std3__44plusIdEEE10Policy1000EPdSC_iS9_ddNS7_10__identityEEEvT0_T1_T2_T3_T4_T6_E12temp_storage+128];
	add.f64 	%fd107, %fd105, %fd106;
	ld.shared.f64 	%fd108, [_ZZN3cub18CUB_300001_SM_10006detail6reduce28DeviceReduceSingleTileKernelINS2_10policy_hubIdjN4cuda3std3__44plusIdEEE10Policy1000EPdSC_iS9_ddNS7_10__identityEEEvT0_T1_T2_T3_T4_T6_E12temp_storage+136];
	add.f64 	%fd109, %fd107, %fd108;
	ld.shared.f64 	%fd110, [_ZZN3cub18CUB_300001_SM_10006detail6reduce28DeviceReduceSingleTileKernelINS2_10policy_hubIdjN4cuda3std3__44plusIdEEE10Policy1000EPdSC_iS9_ddNS7_10__identityEEEvT0_T1_T2_T3_T4_T6_E12temp_storage+144];
	add.f64 	%fd111, %fd109, %fd110;
	ld.shared.f64 	%fd112, [_ZZN3cub18CUB_300001_SM_10006detail6reduce28DeviceReduceSingleTileKernelINS2_10policy_hubIdjN4cuda3std3__44plusIdEEE10Policy1000EPdSC_iS9_ddNS7_10__identityEEEvT0_T1_T2_T3_T4_T6_E12temp_storage+152];
	add.f64 	%fd113, %fd111, %fd112;
	ld.shared.f64 	%fd114, [_ZZN3cub18CUB_300001_SM_10006detail6reduce28DeviceReduceSingleTileKernelINS2_10policy_hubIdjN4cuda3std3__44plusIdEEE10Policy1000EPdSC_iS9_ddNS7_10__identityEEEvT0_T1_T2_T3_T4_T6_E12temp_storage+160];
	add.f64 	%fd115, %fd113, %fd114;
	ld.shared.f64 	%fd116, [_ZZN3cub18CUB_300001_SM_10006detail6reduce28DeviceReduceSingleTileKernelINS2_10policy_hubIdjN4cuda3std3__44plusIdEEE10Policy1000EPdSC_iS9_ddNS7_10__identityEEEvT0_T1_T2_T3_T4_T6_E12temp_storage+168];
	add.f64 	%fd117, %fd115, %fd116;
	ld.shared.f64 	%fd118, [_ZZN3cub18CUB_300001_SM_10006detail6reduce28DeviceReduceSingleTileKernelINS2_10policy_hubIdjN4cuda3std3__44plusIdEEE10Policy1000EPdSC_iS9_ddNS7_10__identityEEEvT0_T1_T2_T3_T4_T6_E12temp_storage+176];
	add.f64 	%fd263, %fd117, %fd118;
$L__BB9_37:
	mov.u32 	%r224, %tid.x;
	setp.ne.s32 	%p60, %r224, 0;
	@%p60 bra 	$L__BB9_39;
	add.f64 	%fd249, %fd30, %fd263;
	st.global.f64 	[%rd1], %fd249;
$L__BB9_39:
	ret;

}
	// .globl	_ZN3cub18CUB_300001_SM_10006detail6reduce28DeviceReduceSingleTileKernelINS2_10policy_hubIdyN4cuda3std3__44plusIdEEE10Policy1000EN6thrust24THRUST_300001_SM_1000_NS10device_ptrIfEEPdyS9_ddNS7_10__identityEEEvT0_T1_T2_T3_T4_T6_
.visible .entry _ZN3cub18CUB_300001_SM_10006detail6reduce28DeviceReduceSingleTileKernelINS2_10policy_hubIdyN4cuda3std3__44plusIdEEE10Policy1000EN6thrust24THRUST_300001_SM_1000_NS10device_ptrIfEEPdyS9_ddNS7_10__identityEEEvT0_T1_T2_T3_T4_T6_(
	.param .align 8 .b8 _ZN3cub18CUB_300001_SM_10006detail6reduce28DeviceReduceSingleTileKernelINS2_10policy_hubIdyN4cuda3std3__44plusIdEEE10Policy1000EN6thrust24THRUST_300001_SM_1000_NS10device_ptrIfEEPdyS9_ddNS7_10__identityEEEvT0_T1_T2_T3_T4_T6__param_0[8],
	.param .u64 .ptr .align 1 _ZN3cub18CUB_300001_SM_10006detail6reduce28DeviceReduceSingleTileKernelINS2_10policy_hubIdyN4cuda3std3__44plusIdEEE10Policy1000EN6thrust24THRUST_300001_SM_1000_NS10device_ptrIfEEPdyS9_ddNS7_10__identityEEEvT0_T1_T2_T3_T4_T6__param_1,
	.param .u64 _ZN3cub18CUB_300001_SM_10006detail6reduce28DeviceReduceSingleTileKernelINS2_10policy_hubIdyN4cuda3std3__44plusIdEEE10Policy1000EN6thrust24THRUST_300001_SM_1000_NS10device_ptrIfEEPdyS9_ddNS7_10__identityEEEvT0_T1_T2_T3_T4_T6__param_2,
	.param .align 1 .b8 _ZN3cub18CUB_300001_SM_10006detail6reduce28DeviceReduceSingleTileKernelINS2_10policy_hubIdyN4cuda3std3__44plusIdEEE10Policy1000EN6thrust24THRUST_300001_SM_1000_NS10device_ptrIfEEPdyS9_ddNS7_10__identityEEEvT0_T1_T2_T3_T4_T6__param_3[1],
	.param .f64 _ZN3cub18CUB_300001_SM_10006detail6reduce28DeviceReduceSingleTileKernelINS2_10policy_hubIdyN4cuda3std3__44plusIdEEE10Policy1000EN6thrust24THRUST_300001_SM_1000_NS10device_ptrIfEEPdyS9_ddNS7_10__identityEEEvT0_T1_T2_T3_T4_T6__param_4,
	.param .align 1 .b8 _ZN3cub18CUB_300001_SM_10006detail6reduce28DeviceReduceSingleTileKernelINS2_10policy_hubIdyN4cuda3std3__44plusIdEEE10Policy1000EN6thrust24THRUST_300001_SM_1000_NS10device_ptrIfEEPdyS9_ddNS7_10__identityEEEvT0_T1_T2_T3_T4_T6__param_5[1]
)
.maxntid 512
.minnctapersm 1
{
	.reg .pred 	%p<67>;
	.reg .b32 	%r<246>;
	.reg .b32 	%f<74>;
	.reg .b64 	%rd<86>;
	.reg .b64 	%fd<348>;
	// demoted variable
	.shared .align 8 .b8 _ZZN3cub18CUB_300001_SM_10006detail6reduce28DeviceReduceSingleTileKernelINS2_10policy_hubIdyN4cuda3std3__44plusIdEEE10Policy1000EN6thrust24THRUST_300001_SM_1000_NS10device_ptrIfEEPdyS9_ddNS7_10__identityEEEvT0_T1_T2_T3_T4_T6_E12temp_storage[152];
	ld.param.u64 	%rd18, [_ZN3cub18CUB_300001_SM_10006detail6reduce28DeviceReduceSingleTileKernelINS2_10policy_hubIdyN4cuda3std3__44plusIdEEE10Policy1000EN6thrust24THRUST_300001_SM_1000_NS10device_ptrIfEEPdyS9_ddNS7_10__identityEEEvT0_T1_T2_T3_T4_T6__param_0];
	ld.param.u64 	%rd20, [_ZN3cub18CUB_300001_SM_10006detail6reduce28DeviceReduceSingleTileKernelINS2_10policy_hubIdyN4cuda3std3__44plusIdEEE10Policy1000EN6thrust24THRUST_300001_SM_1000_NS10device_ptrIfEEPdyS9_ddNS7_10__identityEEEvT0_T1_T2_T3_T4_T6__param_1];
	ld.param.u64 	%rd19, [_ZN3cub18CUB_300001_SM_10006detail6reduce28DeviceReduceSingleTileKernelINS2_10policy_hubIdyN4cuda3std3__44plusIdEEE10Policy1000EN6thrust24THRUST_300001_SM_1000_NS10device_ptrIfEEPdyS9_ddNS7_10__identityEEEvT0_T1_T2_T3_T4_T6__param_2];
	ld.param.f64 	%fd42, [_ZN3cub18CUB_300001_SM_10006detail6reduce28DeviceReduceSingleTileKernelINS2_10policy_hubIdyN4cuda3std3__44plusIdEEE10Policy1000EN6thrust24THRUST_300001_SM_1000_NS10device_ptrIfEEPdyS9_ddNS7_10__identityEEEvT0_T1_T2_T3_T4_T6__param_4];
	cvta.to.global.u64 	%rd1, %rd20;
	setp.ne.s64 	%p1, %rd19, 0;
	@%p1 bra 	$L__BB10_3;
	mov.u32 	%r231, %tid.x;
	setp.ne.s32 	%p66, %r231, 0;
	@%p66 bra 	$L__BB10_51;
	st.global.f64 	[%rd1], %fd42;
	bra.uni 	$L__BB10_51;
$L__BB10_3:
	cvta.to.global.u64 	%rd2, %rd18;
	setp.gt.u64 	%p2, %rd19, 3583;
	@%p2 bra 	$L__BB10_28;
	cvt.u32.u64 	%r1, %rd19;
	mov.u32 	%r2, %tid.x;
	setp.ge.u32 	%p24, %r2, %r1;
	mov.f64 	%fd335, 0d0000000000000000;
	mov.u32 	%r235, %r2;
	@%p24 bra 	$L__BB10_6;
	mul.wide.u32 	%rd51, %r2, 4;
	add.s64 	%rd52, %rd2, %rd51;
	ld.global.f32 	%f44, [%rd52];
	cvt.f64.f32 	%fd335, %f44;
	add.s32 	%r235, %r2, 512;
$L__BB10_6:
	setp.ge.u32 	%p25, %r235, %r1;
	@%p25 bra 	$L__BB10_19;
	not.b32 	%r108, %r235;
	add.s32 	%r109, %r108, %r1;
	shr.u32 	%r110, %r109, 9;
	add.s32 	%r5, %r110, 1;
	and.b32  	%r6, %r5, 15;
	setp.lt.u32 	%p26, %r109, 7680;
	@%p26 bra 	$L__BB10_10;
	and.b32  	%r111, %r5, 16777200;
	neg.s32 	%r233, %r111;
	mul.wide.u32 	%rd53, %r235, 4;
	add.s64 	%rd54, %rd53, %rd2;
	add.s64 	%rd81, %rd54, 16384;
$L__BB10_9:
	.pragma "nounroll";
	ld.global.f32 	%f45, [%rd81+-16384];
	cvt.f64.f32 	%fd169, %f45;
	add.f64 	%fd170, %fd335, %fd169;
	ld.global.f32 	%f46, [%rd81+-14336];
	cvt.f64.f32 	%fd171, %f46;
	add.f64 	%fd172, %fd170, %fd171;
	ld.global.f32 	%f47, [%rd81+-12288];
	cvt.f64.f32 	%fd173, %f47;
	add.f64 	%fd174, %fd172, %fd173;
	ld.global.f32 	%f48, [%rd81+-10240];
	cvt.f64.f32 	%fd175, %f48;
	add.f64 	%fd176, %fd174, %fd175;
	ld.global.f32 	%f49, [%rd81+-8192];
	cvt.f64.f32 	%fd177, %f49;
	add.f64 	%fd178, %fd176, %fd177;
	ld.global.f32 	%f50, [%rd81+-6144];
	cvt.f64.f32 	%fd179, %f50;
	add.f64 	%fd180, %fd178, %fd179;
	ld.global.f32 	%f51, [%rd81+-4096];
	cvt.f64.f32 	%fd181, %f51;
	add.f64 	%fd182, %fd180, %fd181;
	ld.global.f32 	%f52, [%rd81+-2048];
	cvt.f64.f32 	%fd183, %f52;
	add.f64 	%fd184, %fd182, %fd183;
	ld.global.f32 	%f53, [%rd81];
	cvt.f64.f32 	%fd185, %f53;
	add.f64 	%fd186, %fd184, %fd185;
	ld.global.f32 	%f54, [%rd81+2048];
	cvt.f64.f32 	%fd187, %f54;
	add.f64 	%fd188, %fd186, %fd187;
	ld.global.f32 	%f55, [%rd81+4096];
	cvt.f64.f32 	%fd189, %f55;
	add.f64 	%fd190, %fd188, %fd189;
	ld.global.f32 	%f56, [%rd81+6144];
	cvt.f64.f32 	%fd191, %f56;
	add.f64 	%fd192, %fd190, %fd191;
	ld.global.f32 	%f57, [%rd81+8192];
	cvt.f64.f32 	%fd193, %f57;
	add.f64 	%fd194, %fd192, %fd193;
	ld.global.f32 	%f58, [%rd81+10240];
	cvt.f64.f32 	%fd195, %f58;
	add.f64 	%fd196, %fd194, %fd195;
	ld.global.f32 	%f59, [%rd81+12288];
	cvt.f64.f32 	%fd197, %f59;
	add.f64 	%fd198, %fd196, %fd197;
	ld.global.f32 	%f60, [%rd81+14336];
	cvt.f64.f32 	%fd199, %f60;
	add.f64 	%fd335, %fd198, %fd199;
	add.s32 	%r235, %r235, 8192;
	add.s32 	%r233, %r233, 16;
	add.s64 	%rd81, %rd81, 32768;
	setp.ne.s32 	%p27, %r233, 0;
	@%p27 bra 	$L__BB10_9;
$L__BB10_10:
	setp.eq.s32 	%p28, %r6, 0;
	@%p28 bra 	$L__BB10_19;
	and.b32  	%r13, %r5, 7;
	setp.lt.u32 	%p29, %r6, 8;
	@%p29 bra 	$L__BB10_13;
	mul.wide.s32 	%rd55, %r235, 4;
	add.s64 	%rd56, %rd2, %rd55;
	ld.global.f32 	%f61, [%rd56];
	cvt.f64.f32 	%fd201, %f61;
	add.f64 	%fd202, %fd335, %fd201;
	ld.global.f32 	%f62, [%rd56+2048];
	cvt.f64.f32 	%fd203, %f62;
	add.f64 	%fd204, %fd202, %fd203;
	ld.global.f32 	%f63, [%rd56+4096];
	cvt.f64.f32 	%fd205, %f63;
	add.f64 	%fd206, %fd204, %fd205;
	ld.global.f32 	%f64, [%rd56+6144];
	cvt.f64.f32 	%fd207, %f64;
	add.f64 	%fd208, %fd206, %fd207;
	ld.global.f32 	%f65, [%rd56+8192];
	cvt.f64.f32 	%fd209, %f65;
	add.f64 	%fd210, %fd208, %fd209;
	ld.global.f32 	%f66, [%rd56+10240];
	cvt.f64.f32 	%fd211, %f66;
	add.f64 	%fd212, %fd210, %fd211;
	ld.global.f32 	%f67, [%rd56+12288];
	cvt.f64.f32 	%fd213, %f67;
	add.f64 	%fd214, %fd212, %fd213;
	ld.global.f32 	%f68, [%rd56+14336];
	cvt.f64.f32 	%fd215, %f68;
	add.f64 	%fd335, %fd214, %fd215;
	add.s32 	%r235, %r235, 4096;
$L__BB10_13:
	setp.eq.s32 	%p30, %r13, 0;
	@%p30 bra 	$L__BB10_19;
	and.b32  	%r16, %r5, 3;
	setp.lt.u32 	%p31, %r13, 4;
	@%p31 bra 	$L__BB10_16;
	mul.wide.s32 	%rd57, %r235, 4;
	add.s64 	%rd58, %rd2, %rd57;
	ld.global.f32 	%f69, [%rd58];
	cvt.f64.f32 	%fd217, %f69;
	add.f64 	%fd218, %fd335, %fd217;
	ld.global.f32 	%f70, [%rd58+2048];
	cvt.f64.f32 	%fd219, %f70;
	add.f64 	%fd220, %fd218, %fd219;
	ld.global.f32 	%f71, [%rd58+4096];
	cvt.f64.f32 	%fd221, %f71;
	add.f64 	%fd222, %fd220, %fd221;
	ld.global.f32 	%f72, [%rd58+6144];
	cvt.f64.f32 	%fd223, %f72;
	add.f64 	%fd335, %fd222, %fd223;
	add.s32 	%r235, %r235, 2048;
$L__BB10_16:
	setp.eq.s32 	%p32, %r16, 0;
	@%p32 bra 	$L__BB10_19;
	neg.s32 	%r238, %r16;
$L__BB10_18:
	.pragma "nounroll";
	mul.wide.s32 	%rd59, %r235, 4;
	add.s64 	%rd60, %rd2, %rd59;
	ld.global.f32 	%f73, [%rd60];
	cvt.f64.f32 	%fd224, %f73;
	add.f64 	%fd335, %fd335, %fd224;
	add.s32 	%r235, %r235, 512;
	add.s32 	%r238, %r238, 1;
	setp.ne.s32 	%p33, %r238, 0;
	@%p33 bra 	$L__BB10_18;
$L__BB10_19:
	setp.lt.u64 	%p34, %rd19, 512;
	@%p34 bra 	$L__BB10_24;
	// begin inline asm
	mov.u32 %r175, %laneid;
	// end inline asm
	mov.b64 	%rd71, %fd335;
	mov.b64 	{%r177, %r182}, %rd71;
	mov.b32 	%r183, 1;
	mov.b32 	%r224, 31;
	mov.b32 	%r225, -1;
	// begin inline asm
	shfl.sync.down.b32 %r176, %r177, %r183, %r224, %r225;
	// end inline asm
	// begin inline asm
	shfl.sync.down.b32 %r181, %r182, %r183, %r224, %r225;
	// end inline asm
	mov.b64 	%rd72, {%r176, %r181};
	mov.b64 	%fd283, %rd72;
	setp.gt.s32 	%p58, %r175, 30;
	add.f64 	%fd284, %fd335, %fd283;
	selp.f64 	%fd285, %fd335, %fd284, %p58;
	mov.b64 	%rd73, %fd285;
	mov.b64 	{%r187, %r192}, %rd73;
	mov.b32 	%r193, 2;
	// begin inline asm
	shfl.sync.down.b32 %r186, %r187, %r193, %r224, %r225;
	// end inline asm
	// begin inline asm
	shfl.sync.down.b32 %r191, %r192, %r193, %r224, %r225;
	// end inline asm
	mov.b64 	%rd74, {%r186, %r191};
	mov.b64 	%fd286, %rd74;
	setp.gt.s32 	%p59, %r175, 29;
	add.f64 	%fd287, %fd285, %fd286;
	selp.f64 	%fd288, %fd285, %fd287, %p59;
	mov.b64 	%rd75, %fd288;
	mov.b64 	{%r197, %r202}, %rd75;
	mov.b32 	%r203, 4;
	// begin inline asm
	shfl.sync.down.b32 %r196, %r197, %r203, %r224, %r225;
	// end inline asm
	// begin inline asm
	shfl.sync.down.b32 %r201, %r202, %r203, %r224, %r225;
	// end inline asm
	mov.b64 	%rd76, {%r196, %r201};
	mov.b64 	%fd289, %rd76;
	setp.gt.s32 	%p60, %r175, 27;
	add.f64 	%fd290, %fd288, %fd289;
	selp.f64 	%fd291, %fd288, %fd290, %p60;
	mov.b64 	%rd77, %fd291;
	mov.b64 	{%r207, %r212}, %rd77;
	mov.b32 	%r213, 8;
	// begin inline asm
	shfl.sync.down.b32 %r206, %r207, %r213, %r224, %r225;
	// end inline asm
	// begin inline asm
	shfl.sync.down.b32 %r211, %r212, %r213, %r224, %r225;
	// end inline asm
	mov.b64 	%rd78, {%r206, %r211};
	mov.b64 	%fd292, %rd78;
	setp.gt.s32 	%p61, %r175, 23;
	add.f64 	%fd293, %fd291, %fd292;
	selp.f64 	%fd294, %fd291, %fd293, %p61;
	mov.b64 	%rd79, %fd294;
	mov.b64 	{%r217, %r222}, %rd79;
	mov.b32 	%r223, 16;
	// begin inline asm
	shfl.sync.down.b32 %r216, %r217, %r223, %r224, %r225;
	// end inline asm
	// begin inline asm
	shfl.sync.down.b32 %r221, %r222, %r223, %r224, %r225;
	// end inline asm
	mov.b64 	%rd80, {%r216, %r221};
	mov.b64 	%fd295, %rd80;
	setp.gt.s32 	%p62, %r175, 15;
	add.f64 	%fd16, %fd294, %fd295;
	selp.f64 	%fd347, %fd294, %fd16, %p62;
	setp.ne.s32 	%p63, %r175, 0;
	@%p63 bra 	$L__BB10_22;
	shr.u32 	%r226, %r2, 2;
	and.b32  	%r227, %r226, 248;
	mov.u32 	%r228, _ZZN3cub18CUB_300001_SM_10006detail6reduce28DeviceReduceSingleTileKernelINS2_10policy_hubIdyN4cuda3std3__44plusIdEEE10Policy1000EN6thrust24THRUST_300001_SM_1000_NS10device_ptrIfEEPdyS9_ddNS7_10__identityEEEvT0_T1_T2_T3_T4_T6_E12temp_storage;
	add.s32 	%r229, %r228, %r227;
	st.shared.f64 	[%r229+16], %fd16;
$L__BB10_22:
	bar.sync 	0;
	setp.ne.s32 	%p64, %r2, 0;
	@%p64 bra 	$L__BB10_49;
	ld.shared.f64 	%fd296, [_ZZN3cub18CUB_300001_SM_10006detail6reduce28DeviceReduceSingleTileKernelINS2_10policy_hubIdyN4cuda3std3__44plusIdEEE10Policy1000EN6thrust24THRUST_300001_SM_1000_NS10device_ptrIfEEPdyS9_ddNS7_10__identityEEEvT0_T1_T2_T3_T4_T6_E12temp_storage+24];
	add.f64 	%fd297, %fd347, %fd296;
	ld.shared.f64 	%fd298, [_ZZN3cub18CUB_300001_SM_10006detail6reduce28DeviceReduceSingleTileKernelINS2_10policy_hubIdyN4cuda3std3__44plusIdEEE10Policy1000EN6thrust24THRUST_300001_SM_1000_NS10device_ptrIfEEPdyS9_ddNS7_10__identityEEEvT0_T1_T2_T3_T4_T6_E12temp_storage+32];
	add.f64 	%fd299, %fd297, %fd298;
	ld.shared.f64 	%fd300, [_ZZN3cub18CUB_300001_SM_10006detail6reduce28DeviceReduceSingleTileKernelINS2_10policy_hubIdyN4cuda3std3__44plusIdEEE10Policy1000EN6thrust24THRUST_300001_SM_1000_NS10device_ptrIfEEPdyS9_ddNS7_10__identityEEEvT0_T1_T2_T3_T4_T6_E12temp_storage+40];
	add.f64 	%fd301, %fd299, %fd300;
	ld.shared.f64 	%fd302, [_ZZN3cub18CUB_300001_SM_10006detail6reduce28DeviceReduceSingleTileKernelINS2_10policy_hubIdyN4cuda3std3__44plusIdEEE10Policy1000EN6thrust24THRUST_300001_SM_1000_NS10device_ptrIfEEPdyS9_ddNS7_10__identityEEEvT0_T1_T2_T3_T4_T6_E12temp_storage+48];
	add.f64 	%fd303, %fd301, %fd302;
	ld.shared.f64 	%fd304, [_ZZN3cub18CUB_300001_SM_10006detail6reduce28DeviceReduceSingleTileKernelINS2_10policy_hubIdyN4cuda3std3__44plusIdEEE10Policy1000EN6thrust24THRUST_300001_SM_1000_NS10device_ptrIfEEPdyS9_ddNS7_10__identityEEEvT0_T1_T2_T3_T4_T6_E12temp_storage+56];
	add.f64 	%fd305, %fd303, %fd304;
	ld.shared.f64 	%fd306, [_ZZN3cub18CUB_300001_SM_10006detail6reduce28DeviceReduceSingleTileKernelINS2_10policy_hubIdyN4cuda3std3__44plusIdEEE10Policy1000EN6thrust24THRUST_300001_SM_1000_NS10device_ptrIfEEPdyS9_ddNS7_10__identityEEEvT0_T1_T2_T3_T4_T6_E12temp_storage+64];
	add.f64 	%fd307, %fd305, %fd306;
	ld.shared.f64 	%fd308, [_ZZN3cub18CUB_300001_SM_10006detail6reduce28DeviceReduceSingleTileKernelINS2_10policy_hubIdyN4cuda3std3__44plusIdEEE10Policy1000EN6thrust24THRUST_300001_SM_1000_NS10device_ptrIfEEPdyS9_ddNS7_10__identityEEEvT0_T1_T2_T3_T4_T6_E12temp_storage+72];
	add.f64 	%fd309, %fd307, %fd308;
	ld.shared.f64 	%fd310, [_ZZN3cub18CUB_300001_SM_10006detail6reduce28DeviceReduceSingleTileKernelINS2_10policy_hubIdyN4cuda3std3__44plusIdEEE10Policy1000EN6thrust24THRUST_300001_SM_1000_NS10device_ptrIfEEPdyS9_ddNS7_10__identityEEEvT0_T1_T2_T3_T4_T6_E12temp_storage+80];
	add.f64 	%fd311, %fd309, %fd310;
	ld.shared.f64 	%fd312, [_ZZN3cub18CUB_300001_SM_10006detail6reduce28DeviceReduceSingleTileKernelINS2_10policy_hubIdyN4cuda3std3__44plusIdEEE10Policy1000EN6thrust24THRUST_300001_SM_1000_NS10device_ptrIfEEPdyS9_ddNS7_10__identityEEEvT0_T1_T2_T3_T4_T6_E12temp_storage+88];
	add.f64 	%fd313, %fd311, %fd312;
	ld.shared.f64 	%fd314, [_ZZN3cub18CUB_300001_SM_10006detail6reduce28DeviceReduceSingleTileKernelINS2_10policy_hubIdyN4cuda3std3__44plusIdEEE10Policy1000EN6thrust24THRUST_300001_SM_1000_NS10device_ptrIfEEPdyS9_ddNS7_10__identityEEEvT0_T1_T2_T3_T4_T6_E12temp_storage+96];
	add.f64 	%fd315, %fd313, %fd314;
	ld.shared.f64 	%fd316, [_ZZN3cub18CUB_300001_SM_10006detail6reduce28DeviceReduceSingleTileKernelINS2_10policy_hubIdyN4cuda3std3__44plusIdEEE10Policy1000EN6thrust24THRUST_300001_SM_1000_NS10device_ptrIfEEPdyS9_ddNS7_10__identityEEEvT0_T1_T2_T3_T4_T6_E12temp_storage+104];
	add.f64 	%fd317, %fd315, %fd316;
	ld.shared.f64 	%fd318, [_ZZN3cub18CUB_300001_SM_10006detail6reduce28DeviceReduceSingleTileKernelINS2_10policy_hubIdyN4cuda3std3__44plusIdEEE10Policy1000EN6thrust24THRUST_300001_SM_1000_NS10device_ptrIfEEPdyS9_ddNS7_10__identityEEEvT0_T1_T2_T3_T4_T6_E12temp_storage+112];
	add.f64 	%fd319, %fd317, %fd318;
	ld.shared.f64 	%fd320, [_ZZN3cub18CUB_300001_SM_10006detail6reduce28DeviceReduceSingleTileKernelINS2_10policy_hubIdyN4cuda3std3__44plusIdEEE10Policy1000EN6thrust24THRUST_300001_SM_1000_NS10device_ptrIfEEPdyS9_ddNS7_10__identityEEEvT0_T1_T2_T3_T4_T6_E12temp_storage+120];
	add.f64 	%fd321, %fd319, %fd320;
	ld.shared.f64 	%fd322, [_ZZN3cub18CUB_300001_SM_10006detail6reduce28DeviceReduceSingleTileKernelINS2_10policy_hubIdyN4cuda3std3__44plusIdEEE10Policy1000EN6thrust24THRUST_300001_SM_1000_NS10device_ptrIfEEPdyS9_ddNS7_10__identityEEEvT0_T1_T2_T3_T4_T6_E12temp_storage+128];
	add.f64 	%fd323, %fd321, %fd322;
	ld.shared.f64 	%fd324, [_ZZN3cub18CUB_300001_SM_10006detail6reduce28DeviceReduceSingleTileKernelINS2_10policy_hubIdyN4cuda3std3__44plusIdEEE10Policy1000EN6thrust24THRUST_300001_SM_1000_NS10device_ptrIfEEPdyS9_ddNS7_10__identityEEEvT0_T1_T2_T3_T4_T6_E12temp_storage+136];
	add.f64 	%fd347, %fd323, %fd324;
	bra.uni 	$L__BB10_49;
$L__BB10_24:
	// begin inline asm
	mov.u32 %r112, %laneid;
	// end inline asm
	and.b32  	%r163, %r2, 992;
	add.s32 	%r164, %r163, 32;
	setp.gt.u32 	%p35, %r164, %r1;
	not.b32 	%r165, %r163;
	add.s32 	%r166, %r1, %r165;
	selp.b32 	%r161, %r166, 31, %p35;
	mov.b64 	%rd61, %fd335;
	mov.b64 	{%r114, %r119}, %rd61;
	mov.b32 	%r120, 1;
	mov.b32 	%r162, -1;
	// begin inline asm
	shfl.sync.down.b32 %r113, %r114, %r120, %r161, %r162;
	// end inline asm
	// begin inline asm
	shfl.sync.down.b32 %r118, %r119, %r120, %r161, %r162;
	// end inline asm
	mov.b64 	%rd62, {%r113, %r118};
	mov.b64 	%fd225, %rd62;
	setp.lt.s32 	%p36, %r112, %r161;
	add.f64 	%fd226, %fd335, %fd225;
	selp.f64 	%fd227, %fd226, %fd335, %p36;
	mov.b64 	%rd63, %fd227;
	mov.b64 	{%r124, %r129}, %rd63;
	mov.b32 	%r130, 2;
	// begin inline asm
	shfl.sync.down.b32 %r123, %r124, %r130, %r161, %r162;
	// end inline asm
	// begin inline asm
	shfl.sync.down.b32 %r128, %r129, %r130, %r161, %r162;
	// end inline asm
	mov.b64 	%rd64, {%r123, %r128};
	mov.b64 	%fd228, %rd64;
	add.s32 	%r167, %r112, 2;
	setp.gt.s32 	%p37, %r167, %r161;
	add.f64 	%fd229, %fd227, %fd228;
	selp.f64 	%fd230, %fd227, %fd229, %p37;
	mov.b64 	%rd65, %fd230;
	mov.b64 	{%r134, %r139}, %rd65;
	mov.b32 	%r140, 4;
	// begin inline asm
	shfl.sync.down.b32 %r133, %r134, %r140, %r161, %r162;
	// end inline asm
	// begin inline asm
	shfl.sync.down.b32 %r138, %r139, %r140, %r161, %r162;
	// end inline asm
	mov.b64 	%rd66, {%r133, %r138};
	mov.b64 	%fd231, %rd66;
	add.s32 	%r168, %r112, 4;
	setp.gt.s32 	%p38, %r168, %r161;
	add.f64 	%fd232, %fd230, %fd231;
	selp.f64 	%fd233, %fd230, %fd232, %p38;
	mov.b64 	%rd67, %fd233;
	mov.b64 	{%r144, %r149}, %rd67;
	mov.b32 	%r150, 8;
	// begin inline asm
	shfl.sync.down.b32 %r143, %r144, %r150, %r161, %r162;
	// end inline asm
	// begin inline asm
	shfl.sync.down.b32 %r148, %r149, %r150, %r161, %r162;
	// end inline asm
	mov.b64 	%rd68, {%r143, %r148};
	mov.b64 	%fd234, %rd68;
	add.s32 	%r169, %r112, 8;
	setp.gt.s32 	%p39, %r169, %r161;
	add.f64 	%fd235, %fd233, %fd234;
	selp.f64 	%fd236, %fd233, %fd235, %p39;
	mov.b64 	%rd69, %fd236;
	mov.b64 	{%r154, %r159}, %rd69;
	mov.b32 	%r160, 16;
	// begin inline asm
	shfl.sync.down.b32 %r153, %r154, %r160, %r161, %r162;
	// end inline asm
	// begin inline asm
	shfl.sync.down.b32 %r158, %r159, %r160, %r161, %r162;
	// end inline asm
	mov.b64 	%rd70, {%r153, %r158};
	mov.b64 	%fd237, %rd70;
	add.s32 	%r170, %r112, 16;
	setp.gt.s32 	%p40, %r170, %r161;
	add.f64 	%fd238, %fd236, %fd237;
	selp.f64 	%fd347, %fd236, %fd238, %p40;
	setp.ne.s32 	%p41, %r112, 0;
	@%p41 bra 	$L__BB10_26;
	shr.u32 	%r171, %r2, 2;
	and.b32  	%r172, %r171, 248;
	mov.u32 	%r173, _ZZN3cub18CUB_300001_SM_10006detail6reduce28DeviceReduceSingleTileKernelINS2_10policy_hubIdyN4cuda3std3__44plusIdEEE10Policy1000EN6thrust24THRUST_300001_SM_1000_NS10device_ptrIfEEPdyS9_ddNS7_10__identityEEEvT0_T1_T2_T3_T4_T6_E12temp_storage;
	add.s32 	%r174, %r173, %r172;
	st.shared.f64 	[%r174+16], %fd347;
$L__BB10_26:
	bar.sync 	0;
	setp.ne.s32 	%p42, %r2, 0;
	@%p42 bra 	$L__BB10_49;
	setp.gt.u64 	%p43, %rd19, 32;
	ld.shared.f64 	%fd239, [_ZZN3cub18CUB_300001_SM_10006detail6reduce28DeviceReduceSingleTileKernelINS2_10policy_hubIdyN4cuda3std3__44plusIdEEE10Policy1000EN6thrust24THRUST_300001_SM_1000_NS10device_ptrIfEEPdyS9_ddNS7_10__identityEEEvT0_T1_T2_T3_T4_T6_E12temp_storage+24];
	add.f64 	%fd240, %fd347, %fd239;
	selp.f64 	%fd241, %fd240, %fd347, %p43;
	setp.gt.u64 	%p44, %rd19, 64;
	ld.shared.f64 	%fd242, [_ZZN3cub18CUB_300001_SM_10006detail6reduce28DeviceReduceSingleTileKernelINS2_10policy_hubIdyN4cuda3std3__44plusIdEEE10Policy1000EN6thrust24THRUST_300001_SM_1000_NS10device_ptrIfEEPdyS9_ddNS7_10__identityEEEvT0_T1_T2_T3_T4_T6_E12temp_storage+32];
	add.f64 	%fd243, %fd242, %fd241;
	selp.f64 	%fd244, %fd243, %fd241, %p44;
	setp.gt.u64 	%p45, %rd19, 96;
	ld.shared.f64 	%fd245, [_ZZN3cub18CUB_300001_SM_10006detail6reduce28DeviceReduceSingleTileKernelINS2_10policy_hubIdyN4cuda3std3__44plusIdEEE10Policy1000EN6thrust24THRUST_300001_SM_1000_NS10device_ptrIfEEPdyS9_ddNS7_10__identityEEEvT0_T1_T2_T3_T4_T6_E12temp_storage+40];
	add.f64 	%fd246, %fd245, %fd244;
	selp.f64 	%fd247, %fd246, %fd244, %p45;
	setp.gt.u64 	%p46, %rd19, 128;
	ld.shared.f64 	%fd248, [_ZZN3cub18CUB_300001_SM_10006detail6reduce28DeviceReduceSingleTileKernelINS2_10policy_hubIdyN4cuda3std3__44plusIdEEE10Policy1000EN6thrust24THRUST_300001_SM_1000_NS10device_ptrIfEEPdyS9_ddNS7_10__identityEEEvT0_T1_T2_T3_T4_T6_E12temp_storage+48];
	add.f64 	%fd249, %fd248, %fd247;
	selp.f64 	%fd250, %fd249, %fd247, %p46;
	setp.gt.u64 	%p47, %rd19, 160;
	ld.shared.f64 	%fd251, [_ZZN3cub18CUB_300001_SM_10006detail6reduce28DeviceReduceSingleTileKernelINS2_10policy_hubIdyN4cuda3std3__44plusIdEEE10Policy1000EN6thrust24THRUST_300001_SM_1000_NS10device_ptrIfEEPdyS9_ddNS7_10__identityEEEvT0_T1_T2_T3_T4_T6_E12temp_storage+56];
	add.f64 	%fd252, %fd251, %fd250;
	selp.f64 	%fd253, %fd252, %fd250, %p47;
	setp.gt.u64 	%p48, %rd19, 192;
	ld.shared.f64 	%fd254, [_ZZN3cub18CUB_300001_SM_10006detail6reduce28DeviceReduceSingleTileKernelINS2_10policy_hubIdyN4cuda3std3__44plusIdEEE10Policy1000EN6thrust24THRUST_300001_SM_1000_NS10device_ptrIfEEPdyS9_ddNS7_10__identityEEEvT0_T1_T2_T3_T4_T6_E12temp_storage+64];
	add.f64 	%fd255, %fd254, %fd253;
	selp.f64 	%fd256, %fd255, %fd253, %p48;
	setp.gt.u64 	%p49, %rd19, 224;
	ld.shared.f64 	%fd257, [_ZZN3cub18CUB_300001_SM_10006detail6reduce28DeviceReduceSingleTileKernelINS2_10policy_hubIdyN4cuda3std3__44plusIdEEE10Policy1000EN6thrust24THRUST_300001_SM_1000_NS10device_ptrIfEEPdyS9_ddNS7_10__identityEEEvT0_T1_T2_T3_T4_T6_E12temp_storage+72];
	add.f64 	%fd258, %fd257, %fd256;
	selp.f64 	%fd259, %fd258, %fd256, %p49;
	setp.gt.u64 	%p50, %rd19, 256;
	ld.shared.f64 	%fd260, [_ZZN3cub18CUB_300001_SM_10006detail6reduce28DeviceReduceSingleTileKernelINS2_10policy_hubIdyN4cuda3std3__44plusIdEEE10Policy1000EN6thrust24THRUST_300001_SM_1000_NS10device_ptrIfEEPdyS9_ddNS7_10__identityEEEvT0_T1_T2_T3_T4_T6_E12temp_storage+80];
	add.f64 	%fd261, %fd260, %fd259;
	selp.f64 	%fd262, %fd261, %fd259, %p50;
	setp.gt.u64 	%p51, %rd19, 288;
	ld.shared.f64 	%fd263, [_ZZN3cub18CUB_300001_SM_10006detail6reduce28DeviceReduceSingleTileKernelINS2_10policy_hubIdyN4cuda3std3__44plusIdEEE10Policy1000EN6thrust24THRUST_300001_SM_1000_NS10device_ptrIfEEPdyS9_ddNS7_10__identityEEEvT0_T1_T2_T3_T4_T6_E12temp_storage+88];
	add.f64 	%fd264, %fd263, %fd262;
	selp.f64 	%fd265, %fd264, %fd262, %p51;
	setp.gt.u64 	%p52, %rd19, 320;
	ld.shared.f64 	%fd266, [_ZZN3cub18CUB_300001_SM_10006detail6reduce28DeviceReduceSingleTileKernelINS2_10policy_hubIdyN4cuda3std3__44plusIdEEE10Policy1000EN6thrust24THRUST_300001_SM_1000_NS10device_ptrIfEEPdyS9_ddNS7_10__identityEEEvT0_T1_T2_T3_T4_T6_E12temp_storage+96];
	add.f64 	%fd267, %fd266, %fd265;
	selp.f64 	%fd268, %fd267, %fd265, %p52;
	setp.gt.u64 	%p53, %rd19, 352;
	ld.shared.f64 	%fd269, [_ZZN3cub18CUB_300001_SM_10006detail6reduce28DeviceReduceSingleTileKernelINS2_10policy_hubIdyN4cuda3std3__44plusIdEEE10Policy1000EN6thrust24THRUST_300001_SM_1000_NS10device_ptrIfEEPdyS9_ddNS7_10__identityEEEvT0_T1_T2_T3_T4_T6_E12temp_storage+104];
	add.f64 	%fd270, %fd269, %fd268;
	selp.f64 	%fd271, %fd270, %fd268, %p53;
	setp.gt.u64 	%p54, %rd19, 384;
	ld.shared.f64 	%fd272, [_ZZN3cub18CUB_300001_SM_10006detail6reduce28DeviceReduceSingleTileKernelINS2_10policy_hubIdyN4cuda3std3__44plusIdEEE10Policy1000EN6thrust24THRUST_300001_SM_1000_NS10device_ptrIfEEPdyS9_ddNS7_10__identityEEEvT0_T1_T2_T3_T4_T6_E12temp_storage+112];
	add.f64 	%fd273, %fd272, %fd271;
	selp.f64 	%fd274, %fd273, %fd271, %p54;
	setp.gt.u64 	%p55, %rd19, 416;
	ld.shared.f64 	%fd275, [_ZZN3cub18CUB_300001_SM_10006detail6reduce28DeviceReduceSingleTileKernelINS2_10policy_hubIdyN4cuda3std3__44plusIdEEE10Policy1000EN6thrust24THRUST_300001_SM_1000_NS10device_ptrIfEEPdyS9_ddNS7_10__identityEEEvT0_T1_T2_T3_T4_T6_E12temp_storage+120];
	add.f64 	%fd276, %fd275, %fd274;
	selp.f64 	%fd277, %fd276, %fd274, %p55;
	setp.gt.u64 	%p56, %rd19, 448;
	ld.shared.f64 	%fd278, [_ZZN3cub18CUB_300001_SM_10006detail6reduce28DeviceReduceSingleTileKernelINS2_10policy_hubIdyN4cuda3std3__44plusIdEEE10Policy1000EN6thrust24THRUST_300001_SM_1000_NS10device_ptrIfEEPdyS9_ddNS7_10__identityEEEvT0_T1_T2_T3_T4_T6_E12temp_storage+128];
	add.f64 	%fd279, %fd278, %fd277;
	selp.f64 	%fd280, %fd279, %fd277, %p56;
	setp.gt.u64 	%p57, %rd19, 480;
	ld.shared.f64 	%fd281, [_ZZN3cub18CUB_300001_SM_10006detail6reduce28DeviceReduceSingleTileKernelINS2_10policy_hubIdyN4cuda3std3__44plusIdEEE10Policy1000EN6thrust24THRUST_300001_SM_1000_NS10device_ptrIfEEPdyS9_ddNS7_10__identityEEEvT0_T1_T2_T3_T4_T6_E12temp_storage+136];
	add.f64 	%fd282, %fd281, %fd280;
	selp.f64 	%fd347, %fd282, %fd280, %p57;
	bra.uni 	$L__BB10_49;
$L__BB10_28:
	mov.u32 	%r24, %tid.x;
	cvt.u64.u32 	%rd6, %r24;
	mul.wide.u32 	%rd22, %r24, 4;
	add.s64 	%rd7, %rd2, %rd22;
	ld.global.f32 	%f1, [%rd7];
	cvt.f64.f32 	%fd43, %f1;
	ld.global.f32 	%f2, [%rd7+2048];
	cvt.f64.f32 	%fd44, %f2;
	ld.global.f32 	%f3, [%rd7+4096];
	cvt.f64.f32 	%fd45, %f3;
	ld.global.f32 	%f4, [%rd7+6144];
	cvt.f64.f32 	%fd46, %f4;
	ld.global.f32 	%f5, [%rd7+8192];
	cvt.f64.f32 	%fd47, %f5;
	ld.global.f32 	%f6, [%rd7+10240];
	cvt.f64.f32 	%fd48, %f6;
	ld.global.f32 	%f7, [%rd7+12288];
	cvt.f64.f32 	%fd49, %f7;
	add.f64 	%fd50, %fd43, %fd44;
	add.f64 	%fd51, %fd50, %fd45;
	add.f64 	%fd52, %fd51, %fd46;
	add.f64 	%fd53, %fd52, %fd47;
	add.f64 	%fd54, %fd53, %fd48;
	add.f64 	%fd346, %fd54, %fd49;
	add.s64 	%rd8, %rd19, -3584;
	setp.lt.u64 	%p3, %rd8, 3584;
	mov.b64 	%rd83, 3584;
	@%p3 bra 	$L__BB10_32;
	mov.b64 	%rd83, 3584;
$L__BB10_30:
	shl.b64 	%rd24, %rd83, 2;
	add.s64 	%rd25, %rd7, %rd24;
	ld.global.f32 	%f8, [%rd25];
	cvt.f64.f32 	%fd55, %f8;
	ld.global.f32 	%f9, [%rd25+2048];
	cvt.f64.f32 	%fd56, %f9;
	ld.global.f32 	%f10, [%rd25+4096];
	cvt.f64.f32 	%fd57, %f10;
	ld.global.f32 	%f11, [%rd25+6144];
	cvt.f64.f32 	%fd58, %f11;
	ld.global.f32 	%f12, [%rd25+8192];
	cvt.f64.f32 	%fd59, %f12;
	ld.global.f32 	%f13, [%rd25+10240];
	cvt.f64.f32 	%fd60, %f13;
	ld.global.f32 	%f14, [%rd25+12288];
	cvt.f64.f32 	%fd61, %f14;
	add.f64 	%fd62, %fd346, %fd55;
	add.f64 	%fd63, %fd62, %fd56;
	add.f64 	%fd64, %fd63, %fd57;
	add.f64 	%fd65, %fd64, %fd58;
	add.f64 	%fd66, %fd65, %fd59;
	add.f64 	%fd67, %fd66, %fd60;
	add.f64 	%fd346, %fd67, %fd61;
	sub.s64 	%rd26, %rd19, %rd83;
	setp.lt.u64 	%p4, %rd26, 3584;
	@%p4 bra 	$L__BB10_45;
	add.s64 	%rd83, %rd83, 3584;
	setp.le.u64 	%p5, %rd83, %rd8;
	@%p5 bra 	$L__BB10_30;
$L__BB10_32:
	setp.le.u64 	%p6, %rd19, %rd83;
	cvt.u32.u64 	%r42, %rd83;
	cvt.u32.u64 	%r43, %rd19;
	sub.s32 	%r44, %r43, %r42;
	setp.ge.s32 	%p7, %r24, %r44;
	or.pred  	%p8, %p6, %p7;
	@%p8 bra 	$L__BB10_45;
	not.b32 	%r47, %r24;
	add.s32 	%r48, %r47, %r43;
	sub.s32 	%r50, %r48, %r42;
	shr.u32 	%r51, %r50, 9;
	add.s32 	%r25, %r51, 1;
	and.b32  	%r26, %r25, 15;
	setp.lt.u32 	%p9, %r50, 7680;
	mov.u32 	%r242, %r24;
	@%p9 bra 	$L__BB10_36;
	and.b32  	%r52, %r25, 16777200;
	neg.s32 	%r240, %r52;
	add.s64 	%rd27, %rd83, %rd6;
	shl.b64 	%rd28, %rd27, 2;
	add.s64 	%rd29, %rd28, %rd2;
	add.s64 	%rd84, %rd29, 16384;
	mov.u32 	%r242, %r24;
$L__BB10_35:
	.pragma "nounroll";
	ld.global.f32 	%f15, [%rd84+-16384];
	cvt.f64.f32 	%fd69, %f15;
	add.f64 	%fd70, %fd346, %fd69;
	ld.global.f32 	%f16, [%rd84+-14336];
	cvt.f64.f32 	%fd71, %f16;
	add.f64 	%fd72, %fd70, %fd71;
	ld.global.f32 	%f17, [%rd84+-12288];
	cvt.f64.f32 	%fd73, %f17;
	add.f64 	%fd74, %fd72, %fd73;
	ld.global.f32 	%f18, [%rd84+-10240];
	cvt.f64.f32 	%fd75, %f18;
	add.f64 	%fd76, %fd74, %fd75;
	ld.global.f32 	%f19, [%rd84+-8192];
	cvt.f64.f32 	%fd77, %f19;
	add.f64 	%fd78, %fd76, %fd77;
	ld.global.f32 	%f20, [%rd84+-6144];
	cvt.f64.f32 	%fd79, %f20;
	add.f64 	%fd80, %fd78, %fd79;
	ld.global.f32 	%f21, [%rd84+-4096];
	cvt.f64.f32 	%fd81, %f21;
	add.f64 	%fd82, %fd80, %fd81;
	ld.global.f32 	%f22, [%rd84+-2048];
	cvt.f64.f32 	%fd83, %f22;
	add.f64 	%fd84, %fd82, %fd83;
	ld.global.f32 	%f23, [%rd84];
	cvt.f64.f32 	%fd85, %f23;
	add.f64 	%fd86, %fd84, %fd85;
	ld.global.f32 	%f24, [%rd84+2048];
	cvt.f64.f32 	%fd87, %f24;
	add.f64 	%fd88, %fd86, %fd87;
	ld.global.f32 	%f25, [%rd84+4096];
	cvt.f64.f32 	%fd89, %f25;
	add.f64 	%fd90, %fd88, %fd89;
	ld.global.f32 	%f26, [%rd84+6144];
	cvt.f64.f32 	%fd91, %f26;
	add.f64 	%fd92, %fd90, %fd91;
	ld.global.f32 	%f27, [%rd84+8192];
	cvt.f64.f32 	%fd93, %f27;
	add.f64 	%fd94, %fd92, %fd93;
	ld.global.f32 	%f28, [%rd84+10240];
	cvt.f64.f32 	%fd95, %f28;
	add.f64 	%fd96, %fd94, %fd95;
	ld.global.f32 	%f29, [%rd84+12288];
	cvt.f64.f32 	%fd97, %f29;
	add.f64 	%fd98, %fd96, %fd97;
	ld.global.f32 	%f30, [%rd84+14336];
	cvt.f64.f32 	%fd99, %f30;
	add.f64 	%fd346, %fd98, %fd99;
	add.s32 	%r242, %r242, 8192;
	add.s32 	%r240, %r240, 16;
	add.s64 	%rd84, %rd84, 32768;
	setp.ne.s32 	%p10, %r240, 0;
	@%p10 bra 	$L__BB10_35;
$L__BB10_36:
	setp.eq.s32 	%p11, %r26, 0;
	@%p11 bra 	$L__BB10_45;
	and.b32  	%r33, %r25, 7;
	setp.lt.u32 	%p12, %r26, 8;
	@%p12 bra 	$L__BB10_39;
	cvt.u64.u32 	%rd30, %r242;
	add.s64 	%rd31, %rd83, %rd30;
	shl.b64 	%rd32, %rd31, 2;
	add.s64 	%rd33, %rd2, %rd32;
	ld.global.f32 	%f31, [%rd33];
	cvt.f64.f32 	%fd101, %f31;
	add.f64 	%fd102, %fd346, %fd101;
	ld.global.f32 	%f32, [%rd33+2048];
	cvt.f64.f32 	%fd103, %f32;
	add.f64 	%fd104, %fd102, %fd103;
	ld.global.f32 	%f33, [%rd33+4096];
	cvt.f64.f32 	%fd105, %f33;
	add.f64 	%fd106, %fd104, %fd105;
	ld.global.f32 	%f34, [%rd33+6144];
	cvt.f64.f32 	%fd107, %f34;
	add.f64 	%fd108, %fd106, %fd107;
	ld.global.f32 	%f35, [%rd33+8192];
	cvt.f64.f32 	%fd109, %f35;
	add.f64 	%fd110, %fd108, %fd109;
	ld.global.f32 	%f36, [%rd33+10240];
	cvt.f64.f32 	%fd111, %f36;
	add.f64 	%fd112, %fd110, %fd111;
	ld.global.f32 	%f37, [%rd33+12288];
	cvt.f64.f32 	%fd113, %f37;
	add.f64 	%fd114, %fd112, %fd113;
	ld.global.f32 	%f38, [%rd33+14336];
	cvt.f64.f32 	%fd115, %f38;
	add.f64 	%fd346, %fd114, %fd115;
	add.s32 	%r242, %r242, 4096;
$L__BB10_39:
	setp.eq.s32 	%p13, %r33, 0;
	@%p13 bra 	$L__BB10_45;
	and.b32  	%r36, %r25, 3;
	setp.lt.u32 	%p14, %r33, 4;
	@%p14 bra 	$L__BB10_42;
	cvt.u64.u32 	%rd34, %r242;
	add.s64 	%rd35, %rd83, %rd34;
	shl.b64 	%rd36, %rd35, 2;
	add.s64 	%rd37, %rd2, %rd36;
	ld.global.f32 	%f39, [%rd37];
	cvt.f64.f32 	%fd117, %f39;
	add.f64 	%fd118, %fd346, %fd117;
	ld.global.f32 	%f40, [%rd37+2048];
	cvt.f64.f32 	%fd119, %f40;
	add.f64 	%fd120, %fd118, %fd119;
	ld.global.f32 	%f41, [%rd37+4096];
	cvt.f64.f32 	%fd121, %f41;
	add.f64 	%fd122, %fd120, %fd121;
	ld.global.f32 	%f42, [%rd37+6144];
	cvt.f64.f32 	%fd123, %f42;
	add.f64 	%fd346, %fd122, %fd123;
	add.s32 	%r242, %r242, 2048;
$L__BB10_42:
	setp.eq.s32 	%p15, %r36, 0;
	@%p15 bra 	$L__BB10_45;
	cvt.u64.u32 	%rd38, %r242;
	add.s64 	%rd39, %rd83, %rd38;
	shl.b64 	%rd40, %rd39, 2;
	add.s64 	%rd85, %rd2, %rd40;
	neg.s32 	%r245, %r36;
$L__BB10_44:
	.pragma "nounroll";
	ld.global.f32 	%f43, [%rd85];
	cvt.f64.f32 	%fd124, %f43;
	add.f64 	%fd346, %fd346, %fd124;
	add.s64 	%rd85, %rd85, 2048;
	add.s32 	%r245, %r245, 1;
	setp.ne.s32 	%p16, %r245, 0;
	@%p16 bra 	$L__BB10_44;
$L__BB10_45:
	// begin inline asm
	mov.u32 %r53, %laneid;
	// end inline asm
	mov.b64 	%rd41, %fd346;
	mov.b64 	{%r55, %r60}, %rd41;
	mov.b32 	%r61, 1;
	mov.b32 	%r102, 31;
	mov.b32 	%r103, -1;
	// begin inline asm
	shfl.sync.down.b32 %r54, %r55, %r61, %r102, %r103;
	// end inline asm
	// begin inline asm
	shfl.sync.down.b32 %r59, %r60, %r61, %r102, %r103;
	// end inline asm
	mov.b64 	%rd42, {%r54, %r59};
	mov.b64 	%fd125, %rd42;
	setp.gt.s32 	%p17, %r53, 30;
	add.f64 	%fd126, %fd346, %fd125;
	selp.f64 	%fd127, %fd346, %fd126, %p17;
	mov.b64 	%rd43, %fd127;
	mov.b64 	{%r65, %r70}, %rd43;
	mov.b32 	%r71, 2;
	// begin inline asm
	shfl.sync.down.b32 %r64, %r65, %r71, %r102, %r103;
	// end inline asm
	// begin inline asm
	shfl.sync.down.b32 %r69, %r70, %r71, %r102, %r103;
	// end inline asm
	mov.b64 	%rd44, {%r64, %r69};
	mov.b64 	%fd128, %rd44;
	setp.gt.s32 	%p18, %r53, 29;
	add.f64 	%fd129, %fd127, %fd128;
	selp.f64 	%fd130, %fd127, %fd129, %p18;
	mov.b64 	%rd45, %fd130;
	mov.b64 	{%r75, %r80}, %rd45;
	mov.b32 	%r81, 4;
	// begin inline asm
	shfl.sync.down.b32 %r74, %r75, %r81, %r102, %r103;
	// end inline asm
	// begin inline asm
	shfl.sync.down.b32 %r79, %r80, %r81, %r102, %r103;
	// end inline asm
	mov.b64 	%rd46, {%r74, %r79};
	mov.b64 	%fd131, %rd46;
	setp.gt.s32 	%p19, %r53, 27;
	add.f64 	%fd132, %fd130, %fd131;
	selp.f64 	%fd133, %fd130, %fd132, %p19;
	mov.b64 	%rd47, %fd133;
	mov.b64 	{%r85, %r90}, %rd47;
	mov.b32 	%r91, 8;
	// begin inline asm
	shfl.sync.down.b32 %r84, %r85, %r91, %r102, %r103;
	// end inline asm
	// begin inline asm
	shfl.sync.down.b32 %r89, %r90, %r91, %r102, %r103;
	// end inline asm
	mov.b64 	%rd48, {%r84, %r89};
	mov.b64 	%fd134, %rd48;
	setp.gt.s32 	%p20, %r53, 23;
	add.f64 	%fd135, %fd133, %fd134;
	selp.f64 	%fd136, %fd133, %fd135, %p20;
	mov.b64 	%rd49, %fd136;
	mov.b64 	{%r95, %r100}, %rd49;
	mov.b32 	%r101, 16;
	// begin inline asm
	shfl.sync.down.b32 %r94, %r95, %r101, %r102, %r103;
	// end inline asm
	// begin inline asm
	shfl.sync.down.b32 %r99, %r100, %r101, %r102, %r103;
	// end inline asm
	mov.b64 	%rd50, {%r94, %r99};
	mov.b64 	%fd137, %rd50;
	setp.gt.s32 	%p21, %r53, 15;
	add.f64 	%fd38, %fd136, %fd137;
	selp.f64 	%fd347, %fd136, %fd38, %p21;
	setp.ne.s32 	%p22, %r53, 0;
	@%p22 bra 	$L__BB10_47;
	shr.u32 	%r104, %r24, 2;
	and.b32  	%r105, %r104, 248;
	mov.u32 	%r106, _ZZN3cub18CUB_300001_SM_10006detail6reduce28DeviceReduceSingleTileKernelINS2_10policy_hubIdyN4cuda3std3__44plusIdEEE10Policy1000EN6thrust24THRUST_300001_SM_1000_NS10device_ptrIfEEPdyS9_ddNS7_10__identityEEEvT0_T1_T2_T3_T4_T6_E12temp_storage;
	add.s32 	%r107, %r106, %r105;
	st.shared.f64 	[%r107+16], %fd38;
$L__BB10_47:
	bar.sync 	0;
	setp.ne.s32 	%p23, %r24, 0;
	@%p23 bra 	$L__BB10_49;
	ld.shared.f64 	%fd138, [_ZZN3cub18CUB_300001_SM_10006detail6reduce28DeviceReduceSingleTileKernelINS2_10policy_hubIdyN4cuda3std3__44plusIdEEE10Policy1000EN6thrust24THRUST_300001_SM_1000_NS10device_ptrIfEEPdyS9_ddNS7_10__identityEEEvT0_T1_T2_T3_T4_T6_E12temp_storage+24];
	add.f64 	%fd139, %fd347, %fd138;
	ld.shared.f64 	%fd140, [_ZZN3cub18CUB_300001_SM_10006detail6reduce28DeviceReduceSingleTileKernelINS2_10policy_hubIdyN4cuda3std3__44plusIdEEE10Policy1000EN6thrust24THRUST_300001_SM_1000_NS10device_ptrIfEEPdyS9_ddNS7_10__identityEEEvT0_T1_T2_T3_T4_T6_E12temp_storage+32];
	add.f64 	%fd141, %fd139, %fd140;
	ld.shared.f64 	%fd142, [_ZZN3cub18CUB_300001_SM_10006detail6reduce28DeviceReduceSingleTileKernelINS2_10policy_hubIdyN4cuda3std3__44plusIdEEE10Policy1000EN6thrust24THRUST_300001_SM_1000_NS10device_ptrIfEEPdyS9_ddNS7_10__identityEEEvT0_T1_T2_T3_T4_T6_E12temp_storage+40];
	add.f64 	%fd143, %fd141, %fd142;
	ld.shared.f64 	%fd144, [_ZZN3cub18CUB_300001_SM_10006detail6reduce28DeviceReduceSingleTileKernelINS2_10policy_hubIdyN4cuda3std3__44plusIdEEE10Policy1000EN6thrust24THRUST_300001_SM_1000_NS10device_ptrIfEEPdyS9_ddNS7_10__identityEEEvT0_T1_T2_T3_T4_T6_E12temp_storage+48];
	add.f64 	%fd145, %fd143, %fd144;
	ld.shared.f64 	%fd146, [_ZZN3cub18CUB_300001_SM_10006detail6reduce28DeviceReduceSingleTileKernelINS2_10policy_hubIdyN4cuda3std3__44plusIdEEE10Policy1000EN6thrust24THRUST_300001_SM_1000_NS10device_ptrIfEEPdyS9_ddNS7_10__identityEEEvT0_T1_T2_T3_T4_T6_E12temp_storage+56];
	add.f64 	%fd147, %fd145, %fd146;
	ld.shared.f64 	%fd148, [_ZZN3cub18CUB_300001_SM_10006detail6reduce28DeviceReduceSingleTileKernelINS2_10policy_hubIdyN4cuda3std3__44plusIdEEE10Policy1000EN6thrust24THRUST_300001_SM_1000_NS10device_ptrIfEEPdyS9_ddNS7_10__identityEEEvT0_T1_T2_T3_T4_T6_E12temp_storage+64];
	add.f64 	%fd149, %fd147, %fd148;
	ld.shared.f64 	%fd150, [_ZZN3cub18CUB_300001_SM_10006detail6reduce28DeviceReduceSingleTileKernelINS2_10policy_hubIdyN4cuda3std3__44plusIdEEE10Policy1000EN6thrust24THRUST_300001_SM_1000_NS10device_ptrIfEEPdyS9_ddNS7_10__identityEEEvT0_T1_T2_T3_T4_T6_E12temp_storage+72];
	add.f64 	%fd151, %fd149, %fd150;
	ld.shared.f64 	%fd152, [_ZZN3cub18CUB_300001_SM_10006detail6reduce28DeviceReduceSingleTileKernelINS2_10policy_hubIdyN4cuda3std3__44plusIdEEE10Policy1000EN6thrust24THRUST_300001_SM_1000_NS10device_ptrIfEEPdyS9_ddNS7_10__identityEEEvT0_T1_T2_T3_T4_T6_E12temp_storage+80];
	add.f64 	%fd153, %fd151, %fd152;
	ld.shared.f64 	%fd154, [_ZZN3cub18CUB_300001_SM_10006detail6reduce28DeviceReduceSingleTileKernelINS2_10policy_hubIdyN4cuda3std3__44plusIdEEE10Policy1000EN6thrust24THRUST_300001_SM_1000_NS10device_ptrIfEEPdyS9_ddNS7_10__identityEEEvT0_T1_T2_T3_T4_T6_E12temp_storage+88];
	add.f64 	%fd155, %fd153, %fd154;
	ld.shared.f64 	%fd156, [_ZZN3cub18CUB_300001_SM_10006detail6reduce28DeviceReduceSingleTileKernelINS2_10policy_hubIdyN4cuda3std3__44plusIdEEE10Policy1000EN6thrust24THRUST_300001_SM_1000_NS10device_ptrIfEEPdyS9_ddNS7_10__identityEEEvT0_T1_T2_T3_T4_T6_E12temp_storage+96];
	add.f64 	%fd157, %fd155, %fd156;
	ld.shared.f64 	%fd158, [_ZZN3cub18CUB_300001_SM_10006detail6reduce28DeviceReduceSingleTileKernelINS2_10policy_hubIdyN4cuda3std3__44plusIdEEE10Policy1000EN6thrust24THRUST_300001_SM_1000_NS10device_ptrIfEEPdyS9_ddNS7_10__identityEEEvT0_T1_T2_T3_T4_T6_E12temp_storage+104];
	add.f64 	%fd159, %fd157, %fd158;
	ld.shared.f64 	%fd160, [_ZZN3cub18CUB_300001_SM_10006detail6reduce28DeviceReduceSingleTileKernelINS2_10policy_hubIdyN4cuda3std3__44plusIdEEE10Policy1000EN6thrust24THRUST_300001_SM_1000_NS10device_ptrIfEEPdyS9_ddNS7_10__identityEEEvT0_T1_T2_T3_T4_T6_E12temp_storage+112];
	add.f64 	%fd161, %fd159, %fd160;
	ld.shared.f64 	%fd162, [_ZZN3cub18CUB_300001_SM_10006detail6reduce28DeviceReduceSingleTileKernelINS2_10policy_hubIdyN4cuda3std3__44plusIdEEE10Policy1000EN6thrust24THRUST_300001_SM_1000_NS10device_ptrIfEEPdyS9_ddNS7_10__identityEEEvT0_T1_T2_T3_T4_T6_E12temp_storage+120];
	add.f64 	%fd163, %fd161, %fd162;
	ld.shared.f64 	%fd164, [_ZZN3cub18CUB_300001_SM_10006detail6reduce28DeviceReduceSingleTileKernelINS2_10policy_hubIdyN4cuda3std3__44plusIdEEE10Policy1000EN6thrust24THRUST_300001_SM_1000_NS10device_ptrIfEEPdyS9_ddNS7_10__identityEEEvT0_T1_T2_T3_T4_T6_E12temp_storage+128];
	add.f64 	%fd165, %fd163, %fd164;
	ld.shared.f64 	%fd166, [_ZZN3cub18CUB_300001_SM_10006detail6reduce28DeviceReduceSingleTileKernelINS2_10policy_hubIdyN4cuda3std3__44plusIdEEE10Policy1000EN6thrust24THRUST_300001_SM_1000_NS10device_ptrIfEEPdyS9_ddNS7_10__identityEEEvT0_T1_T2_T3_T4_T6_E12temp_storage+136];
	add.f64 	%fd347, %fd165, %fd166;
$L__BB10_49:
	mov.u32 	%r230, %tid.x;
	setp.ne.s32 	%p65, %r230, 0;
	@%p65 bra 	$L__BB10_51;
	add.f64 	%fd325, %fd42, %fd347;
	st.global.f64 	[%rd1], %fd325;
$L__BB10_51:
	ret;

}
	// .globl	_ZN3cub18CUB_300001_SM_10006detail6reduce18DeviceReduceKernelINS2_10policy_hubIdyN4cuda3std3__44plusIdEEE10Policy1000EN6thrust24THRUST_300001_SM_1000_NS10device_ptrIfEEyS9_dNS7_10__identityEEEvT0_PT3_T1_NS0_13GridEvenShareISK_EET2_T4_
.visible .entry _ZN3cub18CUB_300001_SM_10006detail6reduce18DeviceReduceKernelINS2_10policy_hubIdyN4cuda3std3__44plusIdEEE10Policy1000EN6thrust24THRUST_300001_SM_1000_NS10device_ptrIfEEyS9_dNS7_10__identityEEEvT0_PT3_T1_NS0_13GridEvenShareISK_EET2_T4_(
	.param .align 8 .b8 _ZN3cub18CUB_300001_SM_10006detail6reduce18DeviceReduceKernelINS2_10policy_hubIdyN4cuda3std3__44plusIdEEE10Policy1000EN6thrust24THRUST_300001_SM_1000_NS10device_ptrIfEEyS9_dNS7_10__identityEEEvT0_PT3_T1_NS0_13GridEvenShareISK_EET2_T4__param_0[8],
	.param .u64 .ptr .align 1 _ZN3cub18CUB_300001_SM_10006detail6reduce18DeviceReduceKernelINS2_10policy_hubIdyN4cuda3std3__44plusIdEEE10Policy1000EN6thrust24THRUST_300001_SM_1000_NS10device_ptrIfEEyS9_dNS7_10__identityEEEvT0_PT3_T1_NS0_13GridEvenShareISK_EET2_T4__param_1,
	.param .u64 _ZN3cub18CUB_300001_SM_10006detail6reduce18DeviceReduceKernelINS2_10policy_hubIdyN4cuda3std3__44plusIdEEE10Policy1000EN6thrust24THRUST_300001_SM_1000_NS10device_ptrIfEEyS9_dNS7_10__identityEEEvT0_PT3_T1_NS0_13GridEvenShareISK_EET2_T4__param_2,
	.param .align 8 .b8 _ZN3cub18CUB_300001_SM_10006detail6reduce18DeviceReduceKernelINS2_10policy_hubIdyN4cuda3std3__44plusIdEEE10Policy1000EN6thrust24THRUST_300001_SM_1000_NS10device_ptrIfEEyS9_dNS7_10__identityEEEvT0_PT3_T1_NS0_13GridEvenShareISK_EET2_T4__param_3[72],
	.param .align 1 .b8 _ZN3cub18CUB_300001_SM_10006detail6reduce18DeviceReduceKernelINS2_10policy_hubIdyN4cuda3std3__44plusIdEEE10Policy1000EN6thrust24THRUST_300001_SM_1000_NS10device_ptrIfEEyS9_dNS7_10__identityEEEvT0_PT3_T1_NS0_13GridEvenShareISK_EET2_T4__param_4[1],
	.param .align 1 .b8 _ZN3cub18CUB_300001_SM_10006detail6reduce18DeviceReduceKernelINS2_10policy_hubIdyN4cuda3std3__44plusIdEEE10Policy1000EN6thrust24THRUST_300001_SM_1000_NS10device_ptrIfEEyS9_dNS7_10__identityEEEvT0_PT3_T1_NS0_13GridEvenShareISK_EET2_T4__param_5[1]
)
.maxntid 512
{
	.reg .pred 	%p<65>;
	.reg .b16 	%rs<4>;
	.reg .b32 	%r<280>;
	.reg .b32 	%f<74>;
	.reg .b64 	%rd<107>;
	.reg .b64 	%fd<344>;
	// demoted variable
	.shared .align 8 .b8 _ZZN3cub18CUB_300001_SM_10006detail6reduce18DeviceReduceKernelINS2_10policy_hubIdyN4cuda3std3__44plusIdEEE10Policy1000EN6thrust24THRUST_300001_SM_1000_NS10device_ptrIfEEyS9_dNS7_10__identityEEEvT0_PT3_T1_NS0_13GridEvenShareISK_EET2_T4_E12temp_storage[152];
	ld.param.u64 	%rd1, [_ZN3cub18CUB_300001_SM_10006detail6reduce18DeviceReduceKernelINS2_10policy_hubIdyN4cuda3std3__44plusIdEEE10Policy1000EN6thrust24THRUST_300001_SM_1000_NS10device_ptrIfEEyS9_dNS7_10__identityEEEvT0_PT3_T1_NS0_13GridEvenShareISK_EET2_T4__param_3+32];
	ld.param.u32 	%r1, [_ZN3cub18CUB_300001_SM_10006detail6reduce18DeviceReduceKernelINS2_10policy_hubIdyN4cuda3std3__44plusIdEEE10Policy1000EN6thrust24THRUST_300001_SM_1000_NS10device_ptrIfEEyS9_dNS7_10__identityEEEvT0_PT3_T1_NS0_13GridEvenShareISK_EET2_T4__param_3+40];
	ld.param.u64 	%rd26, [_ZN3cub18CUB_300001_SM_10006detail6reduce18DeviceReduceKernelINS2_10policy_hubIdyN4cuda3std3__44plusIdEEE10Policy1000EN6thrust24THRUST_300001_SM_1000_NS10device_ptrIfEEyS9_dNS7_10__identityEEEvT0_PT3_T1_NS0_13GridEvenShareISK_EET2_T4__param_0];
	cvta.to.global.u64 	%rd2, %rd26;
	mov.u32 	%r2, %ctaid.x;
	mul.lo.s32 	%r50, %r1, 3584;
	cvt.s64.s32 	%rd3, %r50;
	mul.lo.s32 	%r51, %r2, 3584;
	cvt.u64.u32 	%rd4, %r51;
	sub.s64 	%rd5, %rd1, %rd4;
	setp.gt.u64 	%p1, %rd5, 3583;
	@%p1 bra 	$L__BB11_25;
	cvt.u32.u64 	%r136, %rd4;
	cvt.u32.u64 	%r3, %rd1;
	sub.s32 	%r4, %r3, %r136;
	mov.u32 	%r5, %tid.x;
	setp.ge.s32 	%p23, %r5, %r4;
	mov.f64 	%fd332, 0d0000000000000000;
	mov.u32 	%r267, %r5;
	@%p23 bra 	$L__BB11_3;
	add.s32 	%r138, %r136, %r5;
	mul.wide.u32 	%rd60, %r138, 4;
	add.s64 	%rd61, %rd2, %rd60;
	ld.global.f32 	%f44, [%rd61];
	cvt.f64.f32 	%fd332, %f44;
	add.s32 	%r267, %r5, 512;
$L__BB11_3:
	setp.ge.s32 	%p24, %r267, %r4;
	@%p24 bra 	$L__BB11_16;
	not.b32 	%r140, %r267;
	add.s32 	%r141, %r140, %r3;
	sub.s32 	%r142, %r141, %r136;
	shr.u32 	%r143, %r142, 9;
	add.s32 	%r8, %r143, 1;
	and.b32  	%r9, %r8, 15;
	setp.lt.u32 	%p25, %r142, 7680;
	@%p25 bra 	$L__BB11_7;
	and.b32  	%r144, %r8, 16777200;
	neg.s32 	%r265, %r144;
	mul.wide.u32 	%rd62, %r2, 14336;
	mul.wide.u32 	%rd63, %r267, 4;
	add.s64 	%rd64, %rd62, %rd63;
	add.s64 	%rd65, %rd64, %rd2;
	add.s64 	%rd101, %rd65, 16384;
$L__BB11_6:
	.pragma "nounroll";
	ld.global.f32 	%f45, [%rd101+-16384];
	cvt.f64.f32 	%fd167, %f45;
	add.f64 	%fd168, %fd332, %fd167;
	ld.global.f32 	%f46, [%rd101+-14336];
	cvt.f64.f32 	%fd169, %f46;
	add.f64 	%fd170, %fd168, %fd169;
	ld.global.f32 	%f47, [%rd101+-12288];
	cvt.f64.f32 	%fd171, %f47;
	add.f64 	%fd172, %fd170, %fd171;
	ld.global.f32 	%f48, [%rd101+-10240];
	cvt.f64.f32 	%fd173, %f48;
	add.f64 	%fd174, %fd172, %fd173;
	ld.global.f32 	%f49, [%rd101+-8192];
	cvt.f64.f32 	%fd175, %f49;
	add.f64 	%fd176, %fd174, %fd175;
	ld.global.f32 	%f50, [%rd101+-6144];
	cvt.f64.f32 	%fd177, %f50;
	add.f64 	%fd178, %fd176, %fd177;
	ld.global.f32 	%f51, [%rd101+-4096];
	cvt.f64.f32 	%fd179, %f51;
	add.f64 	%fd180, %fd178, %fd179;
	ld.global.f32 	%f52, [%rd101+-2048];
	cvt.f64.f32 	%fd181, %f52;
	add.f64 	%fd182, %fd180, %fd181;
	ld.global.f32 	%f53, [%rd101];
	cvt.f64.f32 	%fd183, %f53;
	add.f64 	%fd184, %fd182, %fd183;
	ld.global.f32 	%f54, [%rd101+2048];
	cvt.f64.f32 	%fd185, %f54;
	add.f64 	%fd186, %fd184, %fd185;
	ld.global.f32 	%f55, [%rd101+4096];
	cvt.f64.f32 	%fd187, %f55;
	add.f64 	%fd188, %fd186, %fd187;
	ld.global.f32 	%f56, [%rd101+6144];
	cvt.f64.f32 	%fd189, %f56;
	add.f64 	%fd190, %fd188, %fd189;
	ld.global.f32 	%f57, [%rd101+8192];
	cvt.f64.f32 	%fd191, %f57;
	add.f64 	%fd192, %fd190, %fd191;
	ld.global.f32 	%f58, [%rd101+10240];
	cvt.f64.f32 	%fd193, %f58;
	add.f64 	%fd194, %fd192, %fd193;
	ld.global.f32 	%f59, [%rd101+12288];
	cvt.f64.f32 	%fd195, %f59;
	add.f64 	%fd196, %fd194, %fd195;
	ld.global.f32 	%f60, [%rd101+14336];
	cvt.f64.f32 	%fd197, %f60;
	add.f64 	%fd332, %fd196, %fd197;
	add.s32 	%r267, %r267, 8192;
	add.s32 	%r265, %r265, 16;
	add.s64 	%rd101, %rd101, 32768;
	setp.ne.s32 	%p26, %r265, 0;
	@%p26 bra 	$L__BB11_6;
$L__BB11_7:
	setp.eq.s32 	%p27, %r9, 0;
	@%p27 bra 	$L__BB11_16;
	and.b32  	%r16, %r8, 7;
	setp.lt.u32 	%p28, %r9, 8;
	@%p28 bra 	$L__BB11_10;
	cvt.s64.s32 	%rd66, %r267;
	add.s64 	%rd67, %rd66, %rd4;
	shl.b64 	%rd68, %rd67, 2;
	add.s64 	%rd69, %rd2, %rd68;
	ld.global.f32 	%f61, [%rd69];
	cvt.f64.f32 	%fd199, %f61;
	add.f64 	%fd200, %fd332, %fd199;
	ld.global.f32 	%f62, [%rd69+2048];
	cvt.f64.f32 	%fd201, %f62;
	add.f64 	%fd202, %fd200, %fd201;
	ld.global.f32 	%f63, [%rd69+4096];
	cvt.f64.f32 	%fd203, %f63;
	add.f64 	%fd204, %fd202, %fd203;
	ld.global.f32 	%f64, [%rd69+6144];
	cvt.f64.f32 	%fd205, %f64;
	add.f64 	%fd206, %fd204, %fd205;
	ld.global.f32 	%f65, [%rd69+8192];
	cvt.f64.f32 	%fd207, %f65;
	add.f64 	%fd208, %fd206, %fd207;
	ld.global.f32 	%f66, [%rd69+10240];
	cvt.f64.f32 	%fd209, %f66;
	add.f64 	%fd210, %fd208, %fd209;
	ld.global.f32 	%f67, [%rd69+12288];
	cvt.f64.f32 	%fd211, %f67;
	add.f64 	%fd212, %fd210, %fd211;
	ld.global.f32 	%f68, [%rd69+14336];
	cvt.f64.f32 	%fd213, %f68;
	add.f64 	%fd332, %fd212, %fd213;
	add.s32 	%r267, %r267, 4096;
$L__BB11_10:
	setp.eq.s32 	%p29, %r16, 0;
	@%p29 bra 	$L__BB11_16;
	and.b32  	%r19, %r8, 3;
	setp.lt.u32 	%p30, %r16, 4;
	@%p30 bra 	$L__BB11_13;
	cvt.s64.s32 	%rd70, %r267;
	add.s64 	%rd71, %rd70, %rd4;
	shl.b64 	%rd72, %rd71, 2;
	add.s64 	%rd73, %rd2, %rd72;
	ld.global.f32 	%f69, [%rd73];
	cvt.f64.f32 	%fd215, %f69;
	add.f64 	%fd216, %fd332, %fd215;
	ld.global.f32 	%f70, [%rd73+2048];
	cvt.f64.f32 	%fd217, %f70;
	add.f64 	%fd218, %fd216, %fd217;
	ld.global.f32 	%f71, [%rd73+4096];
	cvt.f64.f32 	%fd219, %f71;
	add.f64 	%fd220, %fd218, %fd219;
	ld.global.f32 	%f72, [%rd73+6144];
	cvt.f64.f32 	%fd221, %f72;
	add.f64 	%fd332, %fd220, %fd221;
	add.s32 	%r267, %r267, 2048;
$L__BB11_13:
	setp.eq.s32 	%p31, %r19, 0;
	@%p31 bra 	$L__BB11_16;
	mul.wide.u32 	%rd74, %r2, 14336;
	add.s64 	%rd9, %rd2, %rd74;
	neg.s32 	%r270, %r19;
$L__BB11_15:
	.pragma "nounroll";
	mul.wide.s32 	%rd75, %r267, 4;
	add.s64 	%rd76, %rd9, %rd75;
	ld.global.f32 	%f73, [%rd76];
	cvt.f64.f32 	%fd222, %f73;
	add.f64 	%fd332, %fd332, %fd222;
	add.s32 	%r267, %r267, 512;
	add.s32 	%r270, %r270, 1;
	setp.ne.s32 	%p32, %r270, 0;
	@%p32 bra 	$L__BB11_15;
$L__BB11_16:
	setp.lt.s32 	%p33, %r4, 512;
	@%p33 bra 	$L__BB11_21;
	// begin inline asm
	mov.u32 %r208, %laneid;
	// end inline asm
	mov.b64 	%rd87, %fd332;
	mov.b64 	{%r210, %r215}, %rd87;
	mov.b32 	%r216, 1;
	mov.b32 	%r257, 31;
	mov.b32 	%r258, -1;
	// begin inline asm
	shfl.sync.down.b32 %r209, %r210, %r216, %r257, %r258;
	// end inline asm
	// begin inline asm
	shfl.sync.down.b32 %r214, %r215, %r216, %r257, %r258;
	// end inline asm
	mov.b64 	%rd88, {%r209, %r214};
	mov.b64 	%fd281, %rd88;
	setp.gt.s32 	%p57, %r208, 30;
	add.f64 	%fd282, %fd332, %fd281;
	selp.f64 	%fd283, %fd332, %fd282, %p57;
	mov.b64 	%rd89, %fd283;
	mov.b64 	{%r220, %r225}, %rd89;
	mov.b32 	%r226, 2;
	// begin inline asm
	shfl.sync.down.b32 %r219, %r220, %r226, %r257, %r258;
	// end inline asm
	// begin inline asm
	shfl.sync.down.b32 %r224, %r225, %r226, %r257, %r258;
	// end inline asm
	mov.b64 	%rd90, {%r219, %r224};
	mov.b64 	%fd284, %rd90;
	setp.gt.s32 	%p58, %r208, 29;
	add.f64 	%fd285, %fd283, %fd284;
	selp.f64 	%fd286, %fd283, %fd285, %p58;
	mov.b64 	%rd91, %fd286;
	mov.b64 	{%r230, %r235}, %rd91;
	mov.b32 	%r236, 4;
	// begin inline asm
	shfl.sync.down.b32 %r229, %r230, %r236, %r257, %r258;
	// end inline asm
	// begin inline asm
	shfl.sync.down.b32 %r234, %r235, %r236, %r257, %r258;
	// end inline asm
	mov.b64 	%rd92, {%r229, %r234};
	mov.b64 	%fd287, %rd92;
	setp.gt.s32 	%p59, %r208, 27;
	add.f64 	%fd288, %fd286, %fd287;
	selp.f64 	%fd289, %fd286, %fd288, %p59;
	mov.b64 	%rd93, %fd289;
	mov.b64 	{%r240, %r245}, %rd93;
	mov.b32 	%r246, 8;
	// begin inline asm
	shfl.sync.down.b32 %r239, %r240, %r246, %r257, %r258;
	// end inline asm
	// begin inline asm
	shfl.sync.down.b32 %r244, %r245, %r246, %r257, %r258;
	// end inline asm
	mov.b64 	%rd94, {%r239, %r244};
	mov.b64 	%fd290, %rd94;
	setp.gt.s32 	%p60, %r208, 23;
	add.f64 	%fd291, %fd289, %fd290;
	selp.f64 	%fd292, %fd289, %fd291, %p60;
	mov.b64 	%rd95, %fd292;
	mov.b64 	{%r250, %r255}, %rd95;
	mov.b32 	%r256, 16;
	// begin inline asm
	shfl.sync.down.b32 %r249, %r250, %r256, %r257, %r258;
	// end inline asm
	// begin inline asm
	shfl.sync.down.b32 %r254, %r255, %r256, %r257, %r258;
	// end inline asm
	mov.b64 	%rd96, {%r249, %r254};
	mov.b64 	%fd293, %rd96;
	setp.gt.s32 	%p61, %r208, 15;
	add.f64 	%fd16, %fd292, %fd293;
	selp.f64 	%fd343, %fd292, %fd16, %p61;
	setp.ne.s32 	%p62, %r208, 0;
	@%p62 bra 	$L__BB11_19;
	shr.u32 	%r259, %r5, 2;
	and.b32  	%r260, %r259, 248;
	mov.u32 	%r261, _ZZN3cub18CUB_300001_SM_10006detail6reduce18DeviceReduceKernelINS2_10policy_hubIdyN4cuda3std3__44plusIdEEE10Policy1000EN6thrust24THRUST_300001_SM_1000_NS10device_ptrIfEEyS9_dNS7_10__identityEEEvT0_PT3_T1_NS0_13GridEvenShareISK_EET2_T4_E12temp_storage;
	add.s32 	%r262, %r261, %r260;
	st.shared.f64 	[%r262+16], %fd16;
$L__BB11_19:
	bar.sync 	0;
	setp.ne.s32 	%p63, %r5, 0;
	@%p63 bra 	$L__BB11_46;
	ld.shared.f64 	%fd294, [_ZZN3cub18CUB_300001_SM_10006detail6reduce18DeviceReduceKernelINS2_10policy_hubIdyN4cuda3std3__44plusIdEEE10Policy1000EN6thrust24THRUST_300001_SM_1000_NS10device_ptrIfEEyS9_dNS7_10__identityEEEvT0_PT3_T1_NS0_13GridEvenShareISK_EET2_T4_E12temp_storage+24];
	add.f64 	%fd295, %fd343, %fd294;
	ld.shared.f64 	%fd296, [_ZZN3cub18CUB_300001_SM_10006detail6reduce18DeviceReduceKernelINS2_10policy_hubIdyN4cuda3std3__44plusIdEEE10Policy1000EN6thrust24THRUST_300001_SM_1000_NS10device_ptrIfEEyS9_dNS7_10__identityEEEvT0_PT3_T1_NS0_13GridEvenShareISK_EET2_T4_E12temp_storage+32];
	add.f64 	%fd297, %fd295, %fd296;
	ld.shared.f64 	%fd298, [_ZZN3cub18CUB_300001_SM_10006detail6reduce18DeviceReduceKernelINS2_10policy_hubIdyN4cuda3std3__44plusIdEEE10Policy1000EN6thrust24THRUST_300001_SM_1000_NS10device_ptrIfEEyS9_dNS7_10__identityEEEvT0_PT3_T1_NS0_13GridEvenShareISK_EET2_T4_E12temp_storage+40];
	add.f64 	%fd299, %fd297, %fd298;
	ld.shared.f64 	%fd300, [_ZZN3cub18CUB_300001_SM_10006detail6reduce18DeviceReduceKernelINS2_10policy_hubIdyN4cuda3std3__44plusIdEEE10Policy1000EN6thrust24THRUST_300001_SM_1000_NS10device_ptrIfEEyS9_dNS7_10__identityEEEvT0_PT3_T1_NS0_13GridEvenShareISK_EET2_T4_E12temp_storage+48];
	add.f64 	%fd301, %fd299, %fd300;
	ld.shared.f64 	%fd302, [_ZZN3cub18CUB_300001_SM_10006detail6reduce18DeviceReduceKernelINS2_10policy_hubIdyN4cuda3std3__44plusIdEEE10Policy1000EN6thrust24THRUST_300001_SM_1000_NS10device_ptrIfEEyS9_dNS7_10__identityEEEvT0_PT3_T1_NS0_13GridEvenShareISK_EET2_T4_E12temp_storage+56];
	add.f64 	%fd303, %fd301, %fd302;
	ld.shared.f64 	%fd304, [_ZZN3cub18CUB_300001_SM_10006detail6reduce18DeviceReduceKernelINS2_10policy_hubIdyN4cuda3std3__44plusIdEEE10Policy1000EN6thrust24THRUST_300001_SM_1000_NS10device_ptrIfEEyS9_dNS7_10__identityEEEvT0_PT3_T1_NS0_13GridEvenShareISK_EET2_T4_E12temp_storage+64];
	add.f64 	%fd305, %fd303, %fd304;
	ld.shared.f64 	%fd306, [_ZZN3cub18CUB_300001_SM_10006detail6reduce18DeviceReduceKernelINS2_10policy_hubIdyN4cuda3std3__44plusIdEEE10Policy1000EN6thrust24THRUST_300001_SM_1000_NS10device_ptrIfEEyS9_dNS7_10__identityEEEvT0_PT3_T1_NS0_13GridEvenShareISK_EET2_T4_E12temp_storage+72];
	add.f64 	%fd307, %fd305, %fd306;
	ld.shared.f64 	%fd308, [_ZZN3cub18CUB_300001_SM_10006detail6reduce18DeviceReduceKernelINS2_10policy_hubIdyN4cuda3std3__44plusIdEEE10Policy1000EN6thrust24THRUST_300001_SM_1000_NS10device_ptrIfEEyS9_dNS7_10__identityEEEvT0_PT3_T1_NS0_13GridEvenShareISK_EET2_T4_E12temp_storage+80];
	add.f64 	%fd309, %fd307, %fd308;
	ld.shared.f64 	%fd310, [_ZZN3cub18CUB_300001_SM_10006detail6reduce18DeviceReduceKernelINS2_10policy_hubIdyN4cuda3std3__44plusIdEEE10Policy1000EN6thrust24THRUST_300001_SM_1000_NS10device_ptrIfEEyS9_dNS7_10__identityEEEvT0_PT3_T1_NS0_13GridEvenShareISK_EET2_T4_E12temp_storage+88];
	add.f64 	%fd311, %fd309, %fd310;
	ld.shared.f64 	%fd312, [_ZZN3cub18CUB_300001_SM_10006detail6reduce18DeviceReduceKernelINS2_10policy_hubIdyN4cuda3std3__44plusIdEEE10Policy1000EN6thrust24THRUST_300001_SM_1000_NS10device_ptrIfEEyS9_dNS7_10__identityEEEvT0_PT3_T1_NS0_13GridEvenShareISK_EET2_T4_E12temp_storage+96];
	add.f64 	%fd313, %fd311, %fd312;
	ld.shared.f64 	%fd314, [_ZZN3cub18CUB_300001_SM_10006detail6reduce18DeviceReduceKernelINS2_10policy_hubIdyN4cuda3std3__44plusIdEEE10Policy1000EN6thrust24THRUST_300001_SM_1000_NS10device_ptrIfEEyS9_dNS7_10__identityEEEvT0_PT3_T1_NS0_13GridEvenShareISK_EET2_T4_E12temp_storage+104];
	add.f64 	%fd315, %fd313, %fd314;
	ld.shared.f64 	%fd316, [_ZZN3cub18CUB_300001_SM_10006detail6reduce18DeviceReduceKernelINS2_10policy_hubIdyN4cuda3std3__44plusIdEEE10Policy1000EN6thrust24THRUST_300001_SM_1000_NS10device_ptrIfEEyS9_dNS7_10__identityEEEvT0_PT3_T1_NS0_13GridEvenShareISK_EET2_T4_E12temp_storage+112];
	add.f64 	%fd317, %fd315, %fd316;
	ld.shared.f64 	%fd318, [_ZZN3cub18CUB_300001_SM_10006detail6reduce18DeviceReduceKernelINS2_10policy_hubIdyN4cuda3std3__44plusIdEEE10Policy1000EN6thrust24THRUST_300001_SM_1000_NS10device_ptrIfEEyS9_dNS7_10__identityEEEvT0_PT3_T1_NS0_13GridEvenShareISK_EET2_T4_E12temp_storage+120];
	add.f64 	%fd319, %fd317, %fd318;
	ld.shared.f64 	%fd320, [_ZZN3cub18CUB_300001_SM_10006detail6reduce18DeviceReduceKernelINS2_10policy_hubIdyN4cuda3std3__44plusIdEEE10Policy1000EN6thrust24THRUST_300001_SM_1000_NS10device_ptrIfEEyS9_dNS7_10__identityEEEvT0_PT3_T1_NS0_13GridEvenShareISK_EET2_T4_E12temp_storage+128];
	add.f64 	%fd321, %fd319, %fd320;
	ld.shared.f64 	%fd322, [_ZZN3cub18CUB_300001_SM_10006detail6reduce18DeviceReduceKernelINS2_10policy_hubIdyN4cuda3std3__44plusIdEEE10Policy1000EN6thrust24THRUST_300001_SM_1000_NS10device_ptrIfEEyS9_dNS7_10__identityEEEvT0_PT3_T1_NS0_13GridEvenShareISK_EET2_T4_E12temp_storage+136];
	add.f64 	%fd343, %fd321, %fd322;
	bra.uni 	$L__BB11_46;
$L__BB11_21:
	// begin inline asm
	mov.u32 %r145, %laneid;
	// end inline asm
	and.b32  	%r196, %r5, 992;
	add.s32 	%r197, %r196, 32;
	setp.gt.s32 	%p34, %r197, %r4;
	not.b32 	%r198, %r196;
	add.s32 	%r199, %r4, %r198;
	selp.b32 	%r194, %r199, 31, %p34;
	mov.b64 	%rd77, %fd332;
	mov.b64 	{%r147, %r152}, %rd77;
	mov.b32 	%r153, 1;
	mov.b32 	%r195, -1;
	// begin inline asm
	shfl.sync.down.b32 %r146, %r147, %r153, %r194, %r195;
	// end inline asm
	// begin inline asm
	shfl.sync.down.b32 %r151, %r152, %r153, %r194, %r195;
	// end inline asm
	mov.b64 	%rd78, {%r146, %r151};
	mov.b64 	%fd223, %rd78;
	setp.lt.s32 	%p35, %r145, %r194;
	add.f64 	%fd224, %fd332, %fd223;
	selp.f64 	%fd225, %fd224, %fd332, %p35;
	mov.b64 	%rd79, %fd225;
	mov.b64 	{%r157, %r162}, %rd79;
	mov.b32 	%r163, 2;
	// begin inline asm
	shfl.sync.down.b32 %r156, %r157, %r163, %r194, %r195;
	// end inline asm
	// begin inline asm
	shfl.sync.down.b32 %r161, %r162, %r163, %r194, %r195;
	// end inline asm
	mov.b64 	%rd80, {%r156, %r161};
	mov.b64 	%fd226, %rd80;
	add.s32 	%r200, %r145, 2;
	setp.gt.s32 	%p36, %r200, %r194;
	add.f64 	%fd227, %fd225, %fd226;
	selp.f64 	%fd228, %fd225, %fd227, %p36;
	mov.b64 	%rd81, %fd228;
	mov.b64 	{%r167, %r172}, %rd81;
	mov.b32 	%r173, 4;
	// begin inline asm
	shfl.sync.down.b32 %r166, %r167, %r173, %r194, %r195;
	// end inline asm
	// begin inline asm
	shfl.sync.down.b32 %r171, %r172, %r173, %r194, %r195;
	// end inline asm
	mov.b64 	%rd82, {%r166, %r171};
	mov.b64 	%fd229, %rd82;
	add.s32 	%r201, %r145, 4;
	setp.gt.s32 	%p37, %r201, %r194;
	add.f64 	%fd230, %fd228, %fd229;
	selp.f64 	%fd231, %fd228, %fd230, %p37;
	mov.b64 	%rd83, %fd231;
	mov.b64 	{%r177, %r182}, %rd83;
	mov.b32 	%r183, 8;
	// begin inline asm
	shfl.sync.down.b32 %r176, %r177, %r183, %r194, %r195;
	// end inline asm
	// begin inline asm
	shfl.sync.down.b32 %r181, %r182, %r183, %r194, %r195;
	// end inline asm
	mov.b64 	%rd84, {%r176, %r181};
	mov.b64 	%fd232, %rd84;
	add.s32 	%r202, %r145, 8;
	setp.gt.s32 	%p38, %r202, %r194;
	add.f64 	%fd233, %fd231, %fd232;
	selp.f64 	%fd234, %fd231, %fd233, %p38;
	mov.b64 	%rd85, %fd234;
	mov.b64 	{%r187, %r192}, %rd85;
	mov.b32 	%r193, 16;
	// begin inline asm
	shfl.sync.down.b32 %r186, %r187, %r193, %r194, %r195;
	// end inline asm
	// begin inline asm
	shfl.sync.down.b32 %r191, %r192, %r193, %r194, %r195;
	// end inline asm
	mov.b64 	%rd86, {%r186, %r191};
	mov.b64 	%fd235, %rd86;
	add.s32 	%r203, %r145, 16;
	setp.gt.s32 	%p39, %r203, %r194;
	add.f64 	%fd236, %fd234, %fd235;
	selp.f64 	%fd343, %fd234, %fd236, %p39;
	setp.ne.s32 	%p40, %r145, 0;
	@%p40 bra 	$L__BB11_23;
	shr.u32 	%r204, %r5, 2;
	and.b32  	%r205, %r204, 248;
	mov.u32 	%r206, _ZZN3cub18CUB_300001_SM_10006detail6reduce18DeviceReduceKernelINS2_10policy_hubIdyN4cuda3std3__44plusIdEEE10Policy1000EN6thrust24THRUST_300001_SM_1000_NS10device_ptrIfEEyS9_dNS7_10__identityEEEvT0_PT3_T1_NS0_13GridEvenShareISK_EET2_T4_E12temp_storage;
	add.s32 	%r207, %r206, %r205;
	st.shared.f64 	[%r207+16], %fd343;
$L__BB11_23:
	bar.sync 	0;
	setp.ne.s32 	%p41, %r5, 0;
	@%p41 bra 	$L__BB11_46;
	setp.gt.s32 	%p42, %r4, 32;
	ld.shared.f64 	%fd237, [_ZZN3cub18CUB_300001_SM_10006detail6reduce18DeviceReduceKernelINS2_10policy_hubIdyN4cuda3std3__44plusIdEEE10Policy1000EN6thrust24THRUST_300001_SM_1000_NS10device_ptrIfEEyS9_dNS7_10__identityEEEvT0_PT3_T1_NS0_13GridEvenShareISK_EET2_T4_E12temp_storage+24];
	add.f64 	%fd238, %fd343, %fd237;
	selp.f64 	%fd239, %fd238, %fd343, %p42;
	setp.gt.s32 	%p43, %r4, 64;
	ld.shared.f64 	%fd240, [_ZZN3cub18CUB_300001_SM_10006detail6reduce18DeviceReduceKernelINS2_10policy_hubIdyN4cuda3std3__44plusIdEEE10Policy1000EN6thrust24THRUST_300001_SM_1000_NS10device_ptrIfEEyS9_dNS7_10__identityEEEvT0_PT3_T1_NS0_13GridEvenShareISK_EET2_T4_E12temp_storage+32];
	add.f64 	%fd241, %fd240, %fd239;
	selp.f64 	%fd242, %fd241, %fd239, %p43;
	setp.gt.s32 	%p44, %r4, 96;
	ld.shared.f64 	%fd243, [_ZZN3cub18CUB_300001_SM_10006detail6reduce18DeviceReduceKernelINS2_10policy_hubIdyN4cuda3std3__44plusIdEEE10Policy1000EN6thrust24THRUST_300001_SM_1000_NS10device_ptrIfEEyS9_dNS7_10__identityEEEvT0_PT3_T1_NS0_13GridEvenShareISK_EET2_T4_E12temp_storage+40];
	add.f64 	%fd244, %fd243, %fd242;
	selp.f64 	%fd245, %fd244, %fd242, %p44;
	setp.gt.s32 	%p45, %r4, 128;
	ld.shared.f64 	%fd246, [_ZZN3cub18CUB_300001_SM_10006detail6reduce18DeviceReduceKernelINS2_10policy_hubIdyN4cuda3std3__44plusIdEEE10Policy1000EN6thrust24THRUST_300001_SM_1000_NS10device_ptrIfEEyS9_dNS7_10__identityEEEvT0_PT3_T1_NS0_13GridEvenShareISK_EET2_T4_E12temp_storage+48];
	add.f64 	%fd247, %fd246, %fd245;
	selp.f64 	%fd248, %fd247, %fd245, %p45;
	setp.gt.s32 	%p46, %r4, 160;
	ld.shared.f64 	%fd249, [_ZZN3cub18CUB_300001_SM_10006detail6reduce18DeviceReduceKernelINS2_10policy_hubIdyN4cuda3std3__44plusIdEEE10Policy1000EN6thrust24THRUST_300001_SM_1000_NS10device_ptrIfEEyS9_dNS7_10__identityEEEvT0_PT3_T1_NS0_13GridEvenShareISK_EET2_T4_E12temp_storage+56];
	add.f64 	%fd250, %fd249, %fd248;
	selp.f64 	%fd251, %fd250, %fd248, %p46;
	setp.gt.s32 	%p47, %r4, 192;
	ld.shared.f64 	%fd252, [_ZZN3cub18CUB_300001_SM_10006detail6reduce18DeviceReduceKernelINS2_10policy_hubIdyN4cuda3std3__44plusIdEEE10Policy1000EN6thrust24THRUST_300001_SM_1000_NS10device_ptrIfEEyS9_dNS7_10__identityEEEvT0_PT3_T1_NS0_13GridEvenShareISK_EET2_T4_E12temp_storage+64];
	add.f64 	%fd253, %fd252, %fd251;
	selp.f64 	%fd254, %fd253, %fd251, %p47;
	setp.gt.s32 	%p48, %r4, 224;
	ld.shared.f64 	%fd255, [_ZZN3cub18CUB_300001_SM_10006detail6reduce18DeviceReduceKernelINS2_10policy_hubIdyN4cuda3std3__44plusIdEEE10Policy1000EN6thrust24THRUST_300001_SM_1000_NS10device_ptrIfEEyS9_dNS7_10__identityEEEvT0_PT3_T1_NS0_13GridEvenShareISK_EET2_T4_E12temp_storage+72];
	add.f64 	%fd256, %fd255, %fd254;
	selp.f64 	%fd257, %fd256, %fd254, %p48;
	setp.gt.s32 	%p49, %r4, 256;
	ld.shared.f64 	%fd258, [_ZZN3cub18CUB_300001_SM_10006detail6reduce18DeviceReduceKernelINS2_10policy_hubIdyN4cuda3std3__44plusIdEEE10Policy1000EN6thrust24THRUST_300001_SM_1000_NS10device_ptrIfEEyS9_dNS7_10__identityEEEvT0_PT3_T1_NS0_13GridEvenShareISK_EET2_T4_E12temp_storage+80];
	add.f64 	%fd259, %fd258, %fd257;
	selp.f64 	%fd260, %fd259, %fd257, %p49;
	setp.gt.s32 	%p50, %r4, 288;
	ld.shared.f64 	%fd261, [_ZZN3cub18CUB_300001_SM_10006detail6reduce18DeviceReduceKernelINS2_10policy_hubIdyN4cuda3std3__44plusIdEEE10Policy1000EN6thrust24THRUST_300001_SM_1000_NS10device_ptrIfEEyS9_dNS7_10__identityEEEvT0_PT3_T1_NS0_13GridEvenShareISK_EET2_T4_E12temp_storage+88];
	add.f64 	%fd262, %fd261, %fd260;
	selp.f64 	%fd263, %fd262, %fd260, %p50;
	setp.gt.s32 	%p51, %r4, 320;
	ld.shared.f64 	%fd264, [_ZZN3cub18CUB_300001_SM_10006detail6reduce18DeviceReduceKernelINS2_10policy_hubIdyN4cuda3std3__44plusIdEEE10Policy1000EN6thrust24THRUST_300001_SM_1000_NS10device_ptrIfEEyS9_dNS7_10__identityEEEvT0_PT3_T1_NS0_13GridEvenShareISK_EET2_T4_E12temp_storage+96];
	add.f64 	%fd265, %fd264, %fd263;
	selp.f64 	%fd266, %fd265, %fd263, %p51;
	setp.gt.s32 	%p52, %r4, 352;
	ld.shared.f64 	%fd267, [_ZZN3cub18CUB_300001_SM_10006detail6reduce18DeviceReduceKernelINS2_10policy_hubIdyN4cuda3std3__44plusIdEEE10Policy1000EN6thrust24THRUST_300001_SM_1000_NS10device_ptrIfEEyS9_dNS7_10__identityEEEvT0_PT3_T1_NS0_13GridEvenShareISK_EET2_T4_E12temp_storage+104];
	add.f64 	%fd268, %fd267, %fd266;
	selp.f64 	%fd269, %fd268, %fd266, %p52;
	setp.gt.s32 	%p53, %r4, 384;
	ld.shared.f64 	%fd270, [_ZZN3cub18CUB_300001_SM_10006detail6reduce18DeviceReduceKernelINS2_10policy_hubIdyN4cuda3std3__44plusIdEEE10Policy1000EN6thrust24THRUST_300001_SM_1000_NS10device_ptrIfEEyS9_dNS7_10__identityEEEvT0_PT3_T1_NS0_13GridEvenShareISK_EET2_T4_E12temp_storage+112];
	add.f64 	%fd271, %fd270, %fd269;
	selp.f64 	%fd272, %fd271, %fd269, %p53;
	setp.gt.s32 	%p54, %r4, 416;
	ld.shared.f64 	%fd273, [_ZZN3cub18CUB_300001_SM_10006detail6reduce18DeviceReduceKernelINS2_10policy_hubIdyN4cuda3std3__44plusIdEEE10Policy1000EN6thrust24THRUST_300001_SM_1000_NS10device_ptrIfEEyS9_dNS7_10__identityEEEvT0_PT3_T1_NS0_13GridEvenShareISK_EET2_T4_E12temp_storage+120];
	add.f64 	%fd274, %fd273, %fd272;
	selp.f64 	%fd275, %fd274, %fd272, %p54;
	setp.gt.s32 	%p55, %r4, 448;
	ld.shared.f64 	%fd276, [_ZZN3cub18CUB_300001_SM_10006detail6reduce18DeviceReduceKernelINS2_10policy_hubIdyN4cuda3std3__44plusIdEEE10Policy1000EN6thrust24THRUST_300001_SM_1000_NS10device_ptrIfEEyS9_dNS7_10__identityEEEvT0_PT3_T1_NS0_13GridEvenShareISK_EET2_T4_E12temp_storage+128];
	add.f64 	%fd277, %fd276, %fd275;
	selp.f64 	%fd278, %fd277, %fd275, %p55;
	setp.gt.s32 	%p56, %r4, 480;
	ld.shared.f64 	%fd279, [_ZZN3cub18CUB_300001_SM_10006detail6reduce18DeviceReduceKernelINS2_10policy_hubIdyN4cuda3std3__44plusIdEEE10Policy1000EN6thrust24THRUST_300001_SM_1000_NS10device_ptrIfEEyS9_dNS7_10__identityEEEvT0_PT3_T1_NS0_13GridEvenShareISK_EET2_T4_E12temp_storage+136];
	add.f64 	%fd280, %fd279, %fd278;
	selp.f64 	%fd343, %fd280, %fd278, %p56;
	bra.uni 	$L__BB11_46;
$L__BB11_25:
	cvt.u32.u64 	%r52, %rd4;
	mov.u32 	%r27, %tid.x;
	add.s32 	%r53, %r52, %r27;
	mul.wide.u32 	%rd27, %r53, 4;
	add.s64 	%rd28, %rd2, %rd27;
	ld.global.f32 	%f1, [%rd28];
	cvt.f64.f32 	%fd41, %f1;
	ld.global.f32 	%f2, [%rd28+2048];
	cvt.f64.f32 	%fd42, %f2;
	ld.global.f32 	%f3, [%rd28+4096];
	cvt.f64.f32 	%fd43, %f3;
	ld.global.f32 	%f4, [%rd28+6144];
	cvt.f64.f32 	%fd44, %f4;
	ld.global.f32 	%f5, [%rd28+8192];
	cvt.f64.f32 	%fd45, %f5;
	ld.global.f32 	%f6, [%rd28+10240];
	cvt.f64.f32 	%fd46, %f6;
	ld.global.f32 	%f7, [%rd28+12288];
	cvt.f64.f32 	%fd47, %f7;
	add.f64 	%fd48, %fd41, %fd42;
	add.f64 	%fd49, %fd48, %fd43;
	add.f64 	%fd50, %fd49, %fd44;
	add.f64 	%fd51, %fd50, %fd45;
	add.f64 	%fd52, %fd51, %fd46;
	add.f64 	%fd342, %fd52, %fd47;
	setp.lt.u64 	%p2, %rd5, %rd3;
	@%p2 bra 	$L__BB11_42;
	cvt.u32.u64 	%r55, %rd3;
	cvt.u64.u32 	%rd10, %r27;
	add.s64 	%rd103, %rd4, %rd3;
	cvt.u32.u64 	%r28, %rd1;
	not.b32 	%r57, %r27;
	add.s32 	%r58, %r57, %r28;
	sub.s32 	%r59, %r58, %r55;
	sub.s32 	%r272, %r59, %r52;
	add.s64 	%rd29, %rd103, %rd10;
	shl.b64 	%rd30, %rd29, 2;
	add.s64 	%rd31, %rd30, %rd2;
	add.s64 	%rd102, %rd31, 16384;
	mov.b32 	%r273, 0;
	mov.u64 	%rd104, %rd4;
$L__BB11_27:
	cvt.s64.s32 	%rd16, %r50;
	add.s64 	%rd104, %rd104, %rd16;
	add.s64 	%rd32, %rd1, -3584;
	setp.gt.u64 	%p3, %rd104, %rd32;
	@%p3 bra 	$L__BB11_29;
	mul.lo.s32 	%r61, %r1, 3584;
	cvt.s64.s32 	%rd33, %r61;
	add.s64 	%rd34, %rd104, %rd10;
	shl.b64 	%rd35, %rd34, 2;
	add.s64 	%rd36, %rd2, %rd35;
	ld.global.f32 	%f8, [%rd36];
	cvt.f64.f32 	%fd53, %f8;
	ld.global.f32 	%f9, [%rd36+2048];
	cvt.f64.f32 	%fd54, %f9;
	ld.global.f32 	%f10, [%rd36+4096];
	cvt.f64.f32 	%fd55, %f10;
	ld.global.f32 	%f11, [%rd36+6144];
	cvt.f64.f32 	%fd56, %f11;
	ld.global.f32 	%f12, [%rd36+8192];
	cvt.f64.f32 	%fd57, %f12;
	ld.global.f32 	%f13, [%rd36+10240];
	cvt.f64.f32 	%fd58, %f13;
	ld.global.f32 	%f14, [%rd36+12288];
	cvt.f64.f32 	%fd59, %f14;
	add.f64 	%fd60, %fd342, %fd53;
	add.f64 	%fd61, %fd60, %fd54;
	add.f64 	%fd62, %fd61, %fd55;
	add.f64 	%fd63, %fd62, %fd56;
	add.f64 	%fd64, %fd63, %fd57;
	add.f64 	%fd65, %fd64, %fd58;
	add.f64 	%fd342, %fd65, %fd59;
	sub.s64 	%rd37, %rd1, %rd104;
	setp.lt.u64 	%p4, %rd37, %rd33;
	add.s32 	%r273, %r273, 1;
	add.s64 	%rd103, %rd103, %rd33;
	sub.s32 	%r272, %r272, %r61;
	mul.wide.s32 	%rd38, %r61, 4;
	add.s64 	%rd102, %rd102, %rd38;
	@%p4 bra 	$L__BB11_42;
	bra.uni 	$L__BB11_27;
$L__BB11_29:
	setp.le.u64 	%p5, %rd1, %rd104;
	cvt.u32.u64 	%r62, %rd104;
	cvt.u32.u64 	%r63, %rd1;
	sub.s32 	%r64, %r63, %r62;
	setp.ge.s32 	%p6, %r27, %r64;
	or.pred  	%p7, %p5, %p6;
	@%p7 bra 	$L__BB11_42;
	cvt.u32.u64 	%r66, %rd16;
	cvt.u32.u64 	%r67, %rd4;
	not.b32 	%r68, %r27;
	add.s32 	%r69, %r68, %r28;
	add.s32 	%r70, %r66, %r67;
	sub.s32 	%r71, %r69, %r70;
	mul.lo.s32 	%r72, %r1, %r273;
	mad.lo.s32 	%r73, %r72, -3584, %r71;
	shr.u32 	%r74, %r73, 9;
	add.s32 	%r34, %r74, 1;
	and.b32  	%r35, %r34, 15;
	setp.lt.u32 	%p8, %r73, 7680;
	mov.u32 	%r276, %r27;
	@%p8 bra 	$L__BB11_33;
	shr.u32 	%r75, %r272, 9;
	add.s32 	%r76, %r75, 1;
	and.b32  	%r77, %r76, 16777200;
	neg.s32 	%r274, %r77;
	mov.u32 	%r276, %r27;
$L__BB11_32:
	.pragma "nounroll";
	ld.global.f32 	%f15, [%rd102+-16384];
	cvt.f64.f32 	%fd67, %f15;
	add.f64 	%fd68, %fd342, %fd67;
	ld.global.f32 	%f16, [%rd102+-14336];
	cvt.f64.f32 	%fd69, %f16;
	add.f64 	%fd70, %fd68, %fd69;
	ld.global.f32 	%f17, [%rd102+-12288];
	cvt.f64.f32 	%fd71, %f17;
	add.f64 	%fd72, %fd70, %fd71;
	ld.global.f32 	%f18, [%rd102+-10240];
	cvt.f64.f32 	%fd73, %f18;
	add.f64 	%fd74, %fd72, %fd73;
	ld.global.f32 	%f19, [%rd102+-8192];
	cvt.f64.f32 	%fd75, %f19;
	add.f64 	%fd76, %fd74, %fd75;
	ld.global.f32 	%f20, [%rd102+-6144];
	cvt.f64.f32 	%fd77, %f20;
	add.f64 	%fd78, %fd76, %fd77;
	ld.global.f32 	%f21, [%rd102+-4096];
	cvt.f64.f32 	%fd79, %f21;
	add.f64 	%fd80, %fd78, %fd79;
	ld.global.f32 	%f22, [%rd102+-2048];
	cvt.f64.f32 	%fd81, %f22;
	add.f64 	%fd82, %fd80, %fd81;
	ld.global.f32 	%f23, [%rd102];
	cvt.f64.f32 	%fd83, %f23;
	add.f64 	%fd84, %fd82, %fd83;
	ld.global.f32 	%f24, [%rd102+2048];
	cvt.f64.f32 	%fd85, %f24;
	add.f64 	%fd86, %fd84, %fd85;
	ld.global.f32 	%f25, [%rd102+4096];
	cvt.f64.f32 	%fd87, %f25;
	add.f64 	%fd88, %fd86, %fd87;
	ld.global.f32 	%f26, [%rd102+6144];
	cvt.f64.f32 	%fd89, %f26;
	add.f64 	%fd90, %fd88, %fd89;
	ld.global.f32 	%f27, [%rd102+8192];
	cvt.f64.f32 	%fd91, %f27;
	add.f64 	%fd92, %fd90, %fd91;
	ld.global.f32 	%f28, [%rd102+10240];
	cvt.f64.f32 	%fd93, %f28;
	add.f64 	%fd94, %fd92, %fd93;
	ld.global.f32 	%f29, [%rd102+12288];
	cvt.f64.f32 	%fd95, %f29;
	add.f64 	%fd96, %fd94, %fd95;
	ld.global.f32 	%f30, [%rd102+14336];
	cvt.f64.f32 	%fd97, %f30;
	add.f64 	%fd342, %fd96, %fd97;
	add.s32 	%r276, %r276, 8192;
	add.s32 	%r274, %r274, 16;
	add.s64 	%rd102, %rd102, 32768;
	setp.ne.s32 	%p9, %r274, 0;
	@%p9 bra 	$L__BB11_32;
$L__BB11_33:
	setp.eq.s32 	%p10, %r35, 0;
	@%p10 bra 	$L__BB11_42;
	and.b32  	%r42, %r34, 7;
	setp.lt.u32 	%p11, %r35, 8;
	@%p11 bra 	$L__BB11_36;
	cvt.u64.u32 	%rd39, %r276;
	add.s64 	%rd40, %rd104, %rd39;
	shl.b64 	%rd41, %rd40, 2;
	add.s64 	%rd42, %rd2, %rd41;
	ld.global.f32 	%f31, [%rd42];
	cvt.f64.f32 	%fd99, %f31;
	add.f64 	%fd100, %fd342, %fd99;
	ld.global.f32 	%f32, [%rd42+2048];
	cvt.f64.f32 	%fd101, %f32;
	add.f64 	%fd102, %fd100, %fd101;
	ld.global.f32 	%f33, [%rd42+4096];
	cvt.f64.f32 	%fd103, %f33;
	add.f64 	%fd104, %fd102, %fd103;
	ld.global.f32 	%f34, [%rd42+6144];
	cvt.f64.f32 	%fd105, %f34;
	add.f64 	%fd106, %fd104, %fd105;
	ld.global.f32 	%f35, [%rd42+8192];
	cvt.f64.f32 	%fd107, %f35;
	add.f64 	%fd108, %fd106, %fd107;
	ld.global.f32 	%f36, [%rd42+10240];
	cvt.f64.f32 	%fd109, %f36;
	add.f64 	%fd110, %fd108, %fd109;
	ld.global.f32 	%f37, [%rd42+12288];
	cvt.f64.f32 	%fd111, %f37;
	add.f64 	%fd112, %fd110, %fd111;
	ld.global.f32 	%f38, [%rd42+14336];
	cvt.f64.f32 	%fd113, %f38;
	add.f64 	%fd342, %fd112, %fd113;
	add.s32 	%r276, %r276, 4096;
$L__BB11_36:
	setp.eq.s32 	%p12, %r42, 0;
	@%p12 bra 	$L__BB11_42;
	setp.lt.u32 	%p13, %r42, 4;
	@%p13 bra 	$L__BB11_39;
	cvt.u64.u32 	%rd43, %r276;
	add.s64 	%rd44, %rd104, %rd43;
	shl.b64 	%rd45, %rd44, 2;
	add.s64 	%rd46, %rd2, %rd45;
	ld.global.f32 	%f39, [%rd46];
	cvt.f64.f32 	%fd115, %f39;
	add.f64 	%fd116, %fd342, %fd115;
	ld.global.f32 	%f40, [%rd46+2048];
	cvt.f64.f32 	%fd117, %f40;
	add.f64 	%fd118, %fd116, %fd117;
	ld.global.f32 	%f41, [%rd46+4096];
	cvt.f64.f32 	%fd119, %f41;
	add.f64 	%fd120, %fd118, %fd119;
	ld.global.f32 	%f42, [%rd46+6144];
	cvt.f64.f32 	%fd121, %f42;
	add.f64 	%fd342, %fd120, %fd121;
	add.s32 	%r276, %r276, 2048;
$L__BB11_39:
	and.b32  	%r78, %r34, 3;
	setp.eq.s32 	%p14, %r78, 0;
	@%p14 bra 	$L__BB11_42;
	cvt.u64.u32 	%rd47, %r276;
	add.s64 	%rd48, %rd47, %rd103;
	shl.b64 	%rd49, %rd48, 2;
	add.s64 	%rd106, %rd2, %rd49;
	cvt.u16.u32 	%rs1, %r272;
	shr.u16 	%rs2, %rs1, 9;
	add.s16 	%rs3, %rs2, 1;
	cvt.u32.u16 	%r79, %rs3;
	and.b32  	%r80, %r79, 3;
	neg.s32 	%r279, %r80;
$L__BB11_41:
	.pragma "nounroll";
	ld.global.f32 	%f43, [%rd106];
	cvt.f64.f32 	%fd122, %f43;
	add.f64 	%fd342, %fd342, %fd122;
	add.s64 	%rd106, %rd106, 2048;
	add.s32 	%r279, %r279, 1;
	setp.ne.s32 	%p15, %r279, 0;
	@%p15 bra 	$L__BB11_41;
$L__BB11_42:
	// begin inline asm
	mov.u32 %r81, %laneid;
	// end inline asm
	mov.b64 	%rd50, %fd342;
	mov.b64 	{%r83, %r88}, %rd50;
	mov.b32 	%r89, 1;
	mov.b32 	%r130, 31;
	mov.b32 	%r131, -1;
	// begin inline asm
	shfl.sync.down.b32 %r82, %r83, %r89, %r130, %r131;
	// end inline asm
	// begin inline asm
	shfl.sync.down.b32 %r87, %r88, %r89, %r130, %r131;
	// end inline asm
	mov.b64 	%rd51, {%r82, %r87};
	mov.b64 	%fd123, %rd51;
	setp.gt.s32 	%p16, %r81, 30;
	add.f64 	%fd124, %fd342, %fd123;
	selp.f64 	%fd125, %fd342, %fd124, %p16;
	mov.b64 	%rd52, %fd125;
	mov.b64 	{%r93, %r98}, %rd52;
	mov.b32 	%r99, 2;
	// begin inline asm
	shfl.sync.down.b32 %r92, %r93, %r99, %r130, %r131;
	// end inline asm
	// begin inline asm
	shfl.sync.down.b32 %r97, %r98, %r99, %r130, %r131;
	// end inline asm
	mov.b64 	%rd53, {%r92, %r97};
	mov.b64 	%fd126, %rd53;
	setp.gt.s32 	%p17, %r81, 29;
	add.f64 	%fd127, %fd125, %fd126;
	selp.f64 	%fd128, %fd125, %fd127, %p17;
	mov.b64 	%rd54, %fd128;
	mov.b64 	{%r103, %r108}, %rd54;
	mov.b32 	%r109, 4;
	// begin inline asm
	shfl.sync.down.b32 %r102, %r103, %r109, %r130, %r131;
	// end inline asm
	// begin inline asm
	shfl.sync.down.b32 %r107, %r108, %r109, %r130, %r131;
	// end inline asm
	mov.b64 	%rd55, {%r102, %r107};
	mov.b64 	%fd129, %rd55;
	setp.gt.s32 	%p18, %r81, 27;
	add.f64 	%fd130, %fd128, %fd129;
	selp.f64 	%fd131, %fd128, %fd130, %p18;
	mov.b64 	%rd56, %fd131;
	mov.b64 	{%r113, %r118}, %rd56;
	mov.b32 	%r119, 8;
	// begin inline asm
	shfl.sync.down.b32 %r112, %r113, %r119, %r130, %r131;
	// end inline asm
	// begin inline asm
	shfl.sync.down.b32 %r117, %r118, %r119, %r130, %r131;
	// end inline asm
	mov.b64 	%rd57, {%r112, %r117};
	mov.b64 	%fd132, %rd57;
	setp.gt.s32 	%p19, %r81, 23;
	add.f64 	%fd133, %fd131, %fd132;
	selp.f64 	%fd134, %fd131, %fd133, %p19;
	mov.b64 	%rd58, %fd134;
	mov.b64 	{%r123, %r128}, %rd58;
	mov.b32 	%r129, 16;
	// begin inline asm
	shfl.sync.down.b32 %r122, %r123, %r129, %r130, %r131;
	// end inline asm
	// begin inline asm
	shfl.sync.down.b32 %r127, %r128, %r129, %r130, %r131;
	// end inline asm
	mov.b64 	%rd59, {%r122, %r127};
	mov.b64 	%fd135, %rd59;
	setp.gt.s32 	%p20, %r81, 15;
	add.f64 	%fd37, %fd134, %fd135;
	selp.f64 	%fd343, %fd134, %fd37, %p20;
	setp.ne.s32 	%p21, %r81, 0;
	@%p21 bra 	$L__BB11_44;
	shr.u32 	%r132, %r27, 2;
	and.b32  	%r133, %r132, 248;
	mov.u32 	%r134, _ZZN3cub18CUB_300001_SM_10006detail6reduce18DeviceReduceKernelINS2_10policy_hubIdyN4cuda3std3__44plusIdEEE10Policy1000EN6thrust24THRUST_300001_SM_1000_NS10device_ptrIfEEyS9_dNS7_10__identityEEEvT0_PT3_T1_NS0_13GridEvenShareISK_EET2_T4_E12temp_storage;
	add.s32 	%r135, %r134, %r133;
	st.shared.f64 	[%r135+16], %fd37;
$L__BB11_44:
	bar.sync 	0;
	setp.ne.s32 	%p22, %r27, 0;
	@%p22 bra 	$L__BB11_46;
	ld.shared.f64 	%fd136, [_ZZN3cub18CUB_300001_SM_10006detail6reduce18DeviceReduceKernelINS2_10policy_hubIdyN4cuda3std3__44plusIdEEE10Policy1000EN6thrust24THRUST_300001_SM_1000_NS10device_ptrIfEEyS9_dNS7_10__identityEEEvT0_PT3_T1_NS0_13GridEvenShareISK_EET2_T4_E12temp_storage+24];
	add.f64 	%fd137, %fd343, %fd136;
	ld.shared.f64 	%fd138, [_ZZN3cub18CUB_300001_SM_10006detail6reduce18DeviceReduceKernelINS2_10policy_hubIdyN4cuda3std3__44plusIdEEE10Policy1000EN6thrust24THRUST_300001_SM_1000_NS10device_ptrIfEEyS9_dNS7_10__identityEEEvT0_PT3_T1_NS0_13GridEvenShareISK_EET2_T4_E12temp_storage+32];
	add.f64 	%fd139, %fd137, %fd138;
	ld.shared.f64 	%fd140, [_ZZN3cub18CUB_300001_SM_10006detail6reduce18DeviceReduceKernelINS2_10policy_hubIdyN4cuda3std3__44plusIdEEE10Policy1000EN6thrust24THRUST_300001_SM_1000_NS10device_ptrIfEEyS9_dNS7_10__identityEEEvT0_PT3_T1_NS0_13GridEvenShareISK_EET2_T4_E12temp_storage+40];
	add.f64 	%fd141, %fd139, %fd140;
	ld.shared.f64 	%fd142, [_ZZN3cub18CUB_300001_SM_10006detail6reduce18DeviceReduceKernelINS2_10policy_hubIdyN4cuda3std3__44plusIdEEE10Policy1000EN6thrust24THRUST_300001_SM_1000_NS10device_ptrIfEEyS9_dNS7_10__identityEEEvT0_PT3_T1_NS0_13GridEvenShareISK_EET2_T4_E12temp_storage+48];
	add.f64 	%fd143, %fd141, %fd142;
	ld.shared.f64 	%fd144, [_ZZN3cub18CUB_300001_SM_10006detail6reduce18DeviceReduceKernelINS2_10policy_hubIdyN4cuda3std3__44plusIdEEE10Policy1000EN6thrust24THRUST_300001_SM_1000_NS10device_ptrIfEEyS9_dNS7_10__identityEEEvT0_PT3_T1_NS0_13GridEvenShareISK_EET2_T4_E12temp_storage+56];
	add.f64 	%fd145, %fd143, %fd144;
	ld.shared.f64 	%fd146, [_ZZN3cub18CUB_300001_SM_10006detail6reduce18DeviceReduceKernelINS2_10policy_hubIdyN4cuda3std3__44plusIdEEE10Policy1000EN6thrust24THRUST_300001_SM_1000_NS10device_ptrIfEEyS9_dNS7_10__identityEEEvT0_PT3_T1_NS0_13GridEvenShareISK_EET2_T4_E12temp_storage+64];
	add.f64 	%fd147, %fd145, %fd146;
	ld.shared.f64 	%fd148, [_ZZN3cub18CUB_300001_SM_10006detail6reduce18DeviceReduceKernelINS2_10policy_hubIdyN4cuda3std3__44plusIdEEE10Policy1000EN6thrust24THRUST_300001_SM_1000_NS10device_ptrIfEEyS9_dNS7_10__identityEEEvT0_PT3_T1_NS0_13GridEvenShareISK_EET2_T4_E12temp_storage+72];
	add.f64 	%fd149, %fd147, %fd148;
	ld.shared.f64 	%fd150, [_ZZN3cub18CUB_300001_SM_10006detail6reduce18DeviceReduceKernelINS2_10policy_hubIdyN4cuda3std3__44plusIdEEE10Policy1000EN6thrust24THRUST_300001_SM_1000_NS10device_ptrIfEEyS9_dNS7_10__identityEEEvT0_PT3_T1_NS0_13GridEvenShareISK_EET2_T4_E12temp_storage+80];
	add.f64 	%fd151, %fd149, %fd150;
	ld.shared.f64 	%fd152, [_ZZN3cub18CUB_300001_SM_10006detail6reduce18DeviceReduceKernelINS2_10policy_hubIdyN4cuda3std3__44plusIdEEE10Policy1000EN6thrust24THRUST_300001_SM_1000_NS10device_ptrIfEEyS9_dNS7_10__identityEEEvT0_PT3_T1_NS0_13GridEvenShareISK_EET2_T4_E12temp_storage+88];
	add.f64 	%fd153, %fd151, %fd152;
	ld.shared.f64 	%fd154, [_ZZN3cub18CUB_300001_SM_10006detail6reduce18DeviceReduceKernelINS2_10policy_hubIdyN4cuda3std3__44plusIdEEE10Policy1000EN6thrust24THRUST_300001_SM_1000_NS10device_ptrIfEEyS9_dNS7_10__identityEEEvT0_PT3_T1_NS0_13GridEvenShareISK_EET2_T4_E12temp_storage+96];
	add.f64 	%fd155, %fd153, %fd154;
	ld.shared.f64 	%fd156, [_ZZN3cub18CUB_300001_SM_10006detail6reduce18DeviceReduceKernelINS2_10policy_hubIdyN4cuda3std3__44plusIdEEE10Policy1000EN6thrust24THRUST_300001_SM_1000_NS10device_ptrIfEEyS9_dNS7_10__identityEEEvT0_PT3_T1_NS0_13GridEvenShareISK_EET2_T4_E12temp_storage+104];
	add.f64 	%fd157, %fd155, %fd156;
	ld.shared.f64 	%fd158, [_ZZN3cub18CUB_300001_SM_10006detail6reduce18DeviceReduceKernelINS2_10policy_hubIdyN4cuda3std3__44plusIdEEE10Policy1000EN6thrust24THRUST_300001_SM_1000_NS10device_ptrIfEEyS9_dNS7_10__identityEEEvT0_PT3_T1_NS0_13GridEvenShareISK_EET2_T4_E12temp_storage+112];
	add.f64 	%fd159, %fd157, %fd158;
	ld.shared.f64 	%fd160, [_ZZN3cub18CUB_300001_SM_10006detail6reduce18DeviceReduceKernelINS2_10policy_hubIdyN4cuda3std3__44plusIdEEE10Policy1000EN6thrust24THRUST_300001_SM_1000_NS10device_ptrIfEEyS9_dNS7_10__identityEEEvT0_PT3_T1_NS0_13GridEvenShareISK_EET2_T4_E12temp_storage+120];
	add.f64 	%fd161, %fd159, %fd160;
	ld.shared.f64 	%fd162, [_ZZN3cub18CUB_300001_SM_10006detail6reduce18DeviceReduceKernelINS2_10policy_hubIdyN4cuda3std3__44plusIdEEE10Policy1000EN6thrust24THRUST_300001_SM_1000_NS10device_ptrIfEEyS9_dNS7_10__identityEEEvT0_PT3_T1_NS0_13GridEvenShareISK_EET2_T4_E12temp_storage+128];
	add.f64 	%fd163, %fd161, %fd162;
	ld.shared.f64 	%fd164, [_ZZN3cub18CUB_300001_SM_10006detail6reduce18DeviceReduceKernelINS2_10policy_hubIdyN4cuda3std3__44plusIdEEE10Policy1000EN6thrust24THRUST_300001_SM_1000_NS10device_ptrIfEEyS9_dNS7_10__identityEEEvT0_PT3_T1_NS0_13GridEvenShareISK_EET2_T4_E12temp_storage+136];
	add.f64 	%fd343, %fd163, %fd164;
$L__BB11_46:
	mov.u32 	%r263, %tid.x;
	setp.ne.s32 	%p64, %r263, 0;
	@%p64 bra 	$L__BB11_48;
	ld.param.u64 	%rd100, [_ZN3cub18CUB_300001_SM_10006detail6reduce18DeviceReduceKernelINS2_10policy_hubIdyN4cuda3std3__44plusIdEEE10Policy1000EN6thrust24THRUST_300001_SM_1000_NS10device_ptrIfEEyS9_dNS7_10__identityEEEvT0_PT3_T1_NS0_13GridEvenShareISK_EET2_T4__param_1];
	cvta.to.global.u64 	%rd97, %rd100;
	mul.wide.u32 	%rd98, %r2, 8;
	add.s64 	%rd99, %rd97, %rd98;
	st.global.f64 	[%rd99], %fd343;
$L__BB11_48:
	ret;

}
	// .globl	_ZN3cub18CUB_300001_SM_10006detail6reduce28DeviceReduceSingleTileKernelINS2_10policy_hubIdyN4cuda3std3__44plusIdEEE10Policy1000EPdSC_iS9_ddNS7_10__identityEEEvT0_T1_T2_T3_T4_T6_
.visible .entry _ZN3cub18CUB_300001_SM_10006detail6reduce28DeviceReduceSingleTileKernelINS2_10policy_hubIdyN4cuda3std3__44plusIdEEE10Policy1000EPdSC_iS9_ddNS7_10__identityEEEvT0_T1_T2_T3_T4_T6_(
	.param .u64 .ptr .align 1 _ZN3cub18CUB_300001_SM_10006detail6reduce28DeviceReduceSingleTileKernelINS2_10policy_hubIdyN4cuda3std3__44plusIdEEE10Policy1000EPdSC_iS9_ddNS7_10__identityEEEvT0_T1_T2_T3_T4_T6__param_0,
	.param .u64 .ptr .align 1 _ZN3cub18CUB_300001_SM_10006detail6reduce28DeviceReduceSingleTileKernelINS2_10policy_hubIdyN4cuda3std3__44plusIdEEE10Policy1000EPdSC_iS9_ddNS7_10__identityEEEvT0_T1_T2_T3_T4_T6__param_1,
	.param .u32 _ZN3cub18CUB_300001_SM_10006detail6reduce28DeviceReduceSingleTileKernelINS2_10policy_hubIdyN4cuda3std3__44plusIdEEE10Policy1000EPdSC_iS9_ddNS7_10__identityEEEvT0_T1_T2_T3_T4_T6__param_2,
	.param .align 1 .b8 _ZN3cub18CUB_300001_SM_10006detail6reduce28DeviceReduceSingleTileKernelINS2_10policy_hubIdyN4cuda3std3__44plusIdEEE10Policy1000EPdSC_iS9_ddNS7_10__identityEEEvT0_T1_T2_T3_T4_T6__param_3[1],
	.param .f64 _ZN3cub18CUB_300001_SM_10006detail6reduce28DeviceReduceSingleTileKernelINS2_10policy_hubIdyN4cuda3std3__44plusIdEEE10Policy1000EPdSC_iS9_ddNS7_10__identityEEEvT0_T1_T2_T3_T4_T6__param_4,
	.param .align 1 .b8 _ZN3cub18CUB_300001_SM_10006detail6reduce28DeviceReduceSingleTileKernelINS2_10policy_hubIdyN4cuda3std3__44plusIdEEE10Policy1000EPdSC_iS9_ddNS7_10__identityEEEvT0_T1_T2_T3_T4_T6__param_5[1]
)
.maxntid 512
.minnctapersm 1
{
	.reg .pred 	%p<58>;
	.reg .b32 	%r<238>;
	.reg .b64 	%rd<104>;
	.reg .b64 	%fd<232>;
	// demoted variable
	.shared .align 8 .b8 _ZZN3cub18CUB_300001_SM_10006detail6reduce28DeviceReduceSingleTileKernelINS2_10policy_hubIdyN4cuda3std3__44plusIdEEE10Policy1000EPdSC_iS9_ddNS7_10__identityEEEvT0_T1_T2_T3_T4_T6_E12temp_storage[152];
	ld.param.u64 	%rd8, [_ZN3cub18CUB_300001_SM_10006detail6reduce28DeviceReduceSingleTileKernelINS2_10policy_hubIdyN4cuda3std3__44plusIdEEE10Policy1000EPdSC_iS9_ddNS7_10__identityEEEvT0_T1_T2_T3_T4_T6__param_0];
	ld.param.u64 	%rd9, [_ZN3cub18CUB_300001_SM_10006detail6reduce28DeviceReduceSingleTileKernelINS2_10policy_hubIdyN4cuda3std3__44plusIdEEE10Policy1000EPdSC_iS9_ddNS7_10__identityEEEvT0_T1_T2_T3_T4_T6__param_1];
	ld.param.u32 	%r34, [_ZN3cub18CUB_300001_SM_10006detail6reduce28DeviceReduceSingleTileKernelINS2_10policy_hubIdyN4cuda3std3__44plusIdEEE10Policy1000EPdSC_iS9_ddNS7_10__identityEEEvT0_T1_T2_T3_T4_T6__param_2];
	ld.param.f64 	%fd30, [_ZN3cub18CUB_300001_SM_10006detail6reduce28DeviceReduceSingleTileKernelINS2_10policy_hubIdyN4cuda3std3__44plusIdEEE10Policy1000EPdSC_iS9_ddNS7_10__identityEEEvT0_T1_T2_T3_T4_T6__param_4];
	cvta.to.global.u64 	%rd1, %rd9;
	setp.ne.s32 	%p1, %r34, 0;
	@%p1 bra 	$L__BB12_3;
	mov.u32 	%r224, %tid.x;
	setp.ne.s32 	%p57, %r224, 0;
	@%p57 bra 	$L__BB12_39;
	st.global.f64 	[%rd1], %fd30;
	bra.uni 	$L__BB12_39;
$L__BB12_3:
	setp.gt.s32 	%p2, %r34, 3583;
	@%p2 bra 	$L__BB12_21;
	mov.u32 	%r1, %tid.x;
	setp.ge.s32 	%p19, %r1, %r34;
	mov.f64 	%fd223, 0d0000000000000000;
	mov.u32 	%r228, %r1;
	@%p19 bra 	$L__BB12_6;
	mul.wide.u32 	%rd69, %r1, 8;
	add.s64 	%rd68, %rd8, %rd69;
	// begin inline asm
	ld.global.nc.u64 %rd67, [%rd68];
	// end inline asm
	mov.b64 	%fd223, %rd67;
	add.s32 	%r228, %r1, 512;
$L__BB12_6:
	setp.ge.s32 	%p20, %r228, %r34;
	@%p20 bra 	$L__BB12_12;
	not.b32 	%r100, %r228;
	add.s32 	%r4, %r34, %r100;
	and.b32  	%r101, %r4, 1536;
	setp.eq.s32 	%p21, %r101, 1536;
	@%p21 bra 	$L__BB12_10;
	mul.wide.u32 	%rd70, %r228, 8;
	add.s64 	%rd102, %rd8, %rd70;
	shr.u32 	%r102, %r4, 9;
	add.s32 	%r103, %r102, 1;
	and.b32  	%r104, %r103, 3;
	neg.s32 	%r226, %r104;
$L__BB12_9:
	.pragma "nounroll";
	// begin inline asm
	ld.global.nc.u64 %rd71, [%rd102];
	// end inline asm
	mov.b64 	%fd109, %rd71;
	add.f64 	%fd223, %fd223, %fd109;
	add.s32 	%r228, %r228, 512;
	add.s64 	%rd102, %rd102, 4096;
	add.s32 	%r226, %r226, 1;
	setp.ne.s32 	%p22, %r226, 0;
	@%p22 bra 	$L__BB12_9;
$L__BB12_10:
	setp.lt.u32 	%p23, %r4, 1536;
	@%p23 bra 	$L__BB12_12;
$L__BB12_11:
	mul.wide.s32 	%rd81, %r228, 8;
	add.s64 	%rd74, %rd8, %rd81;
	// begin inline asm
	ld.global.nc.u64 %rd73, [%rd74];
	// end inline asm
	mov.b64 	%fd110, %rd73;
	add.f64 	%fd111, %fd223, %fd110;
	add.s64 	%rd76, %rd74, 4096;
	// begin inline asm
	ld.global.nc.u64 %rd75, [%rd76];
	// end inline asm
	mov.b64 	%fd112, %rd75;
	add.f64 	%fd113, %fd111, %fd112;
	add.s64 	%rd78, %rd74, 8192;
	// begin inline asm
	ld.global.nc.u64 %rd77, [%rd78];
	// end inline asm
	mov.b64 	%fd114, %rd77;
	add.f64 	%fd115, %fd113, %fd114;
	add.s64 	%rd80, %rd74, 12288;
	// begin inline asm
	ld.global.nc.u64 %rd79, [%rd80];
	// end inline asm
	mov.b64 	%fd116, %rd79;
	add.f64 	%fd223, %fd115, %fd116;
	add.s32 	%r228, %r228, 2048;
	setp.lt.s32 	%p24, %r228, %r34;
	@%p24 bra 	$L__BB12_11;
$L__BB12_12:
	setp.lt.s32 	%p25, %r34, 512;
	@%p25 bra 	$L__BB12_17;
	// begin inline asm
	mov.u32 %r168, %laneid;
	// end inline asm
	mov.b64 	%rd92, %fd223;
	mov.b64 	{%r170, %r175}, %rd92;
	mov.b32 	%r176, 1;
	mov.b32 	%r217, 31;
	mov.b32 	%r218, -1;
	// begin inline asm
	shfl.sync.down.b32 %r169, %r170, %r176, %r217, %r218;
	// end inline asm
	// begin inline asm
	shfl.sync.down.b32 %r174, %r175, %r176, %r217, %r218;
	// end inline asm
	mov.b64 	%rd93, {%r169, %r174};
	mov.b64 	%fd175, %rd93;
	setp.gt.s32 	%p49, %r168, 30;
	add.f64 	%fd176, %fd223, %fd175;
	selp.f64 	%fd177, %fd223, %fd176, %p49;
	mov.b64 	%rd94, %fd177;
	mov.b64 	{%r180, %r185}, %rd94;
	mov.b32 	%r186, 2;
	// begin inline asm
	shfl.sync.down.b32 %r179, %r180, %r186, %r217, %r218;
	// end inline asm
	// begin inline asm
	shfl.sync.down.b32 %r184, %r185, %r186, %r217, %r218;
	// end inline asm
	mov.b64 	%rd95, {%r179, %r184};
	mov.b64 	%fd178, %rd95;
	setp.gt.s32 	%p50, %r168, 29;
	add.f64 	%fd179, %fd177, %fd178;
	selp.f64 	%fd180, %fd177, %fd179, %p50;
	mov.b64 	%rd96, %fd180;
	mov.b64 	{%r190, %r195}, %rd96;
	mov.b32 	%r196, 4;
	// begin inline asm
	shfl.sync.down.b32 %r189, %r190, %r196, %r217, %r218;
	// end inline asm
	// begin inline asm
	shfl.sync.down.b32 %r194, %r195, %r196, %r217, %r218;
	// end inline asm
	mov.b64 	%rd97, {%r189, %r194};
	mov.b64 	%fd181, %rd97;
	setp.gt.s32 	%p51, %r168, 27;
	add.f64 	%fd182, %fd180, %fd181;
	selp.f64 	%fd183, %fd180, %fd182, %p51;
	mov.b64 	%rd98, %fd183;
	mov.b64 	{%r200, %r205}, %rd98;
	mov.b32 	%r206, 8;
	// begin inline asm
	shfl.sync.down.b32 %r199, %r200, %r206, %r217, %r218;
	// end inline asm
	// begin inline asm
	shfl.sync.down.b32 %r204, %r205, %r206, %r217, %r218;
	// end inline asm
	mov.b64 	%rd99, {%r199, %r204};
	mov.b64 	%fd184, %rd99;
	setp.gt.s32 	%p52, %r168, 23;
	add.f64 	%fd185, %fd183, %fd184;
	selp.f64 	%fd186, %fd183, %fd185, %p52;
	mov.b64 	%rd100, %fd186;
	mov.b64 	{%r210, %r215}, %rd100;
	mov.b32 	%r216, 16;
	// begin inline asm
	shfl.sync.down.b32 %r209, %r210, %r216, %r217, %r218;
	// end inline asm
	// begin inline asm
	shfl.sync.down.b32 %r214, %r215, %r216, %r217, %r218;
	// end inline asm
	mov.b64 	%rd101, {%r209, %r214};
	mov.b64 	%fd187, %rd101;
	setp.gt.s32 	%p53, %r168, 15;
	add.f64 	%fd10, %fd186, %fd187;
	selp.f64 	%fd231, %fd186, %fd10, %p53;
	setp.ne.s32 	%p54, %r168, 0;
	@%p54 bra 	$L__BB12_15;
	shr.u32 	%r219, %r1, 2;
	and.b32  	%r220, %r219, 248;
	mov.u32 	%r221, _ZZN3cub18CUB_300001_SM_10006detail6reduce28DeviceReduceSingleTileKernelINS2_10policy_hubIdyN4cuda3std3__44plusIdEEE10Policy1000EPdSC_iS9_ddNS7_10__identityEEEvT0_T1_T2_T3_T4_T6_E12temp_storage;
	add.s32 	%r222, %r221, %r220;
	st.shared.f64 	[%r222+16], %fd10;
$L__BB12_15:
	bar.sync 	0;
	setp.ne.s32 	%p55, %r1, 0;
	@%p55 bra 	$L__BB12_37;
	ld.shared.f64 	%fd188, [_ZZN3cub18CUB_300001_SM_10006detail6reduce28DeviceReduceSingleTileKernelINS2_10policy_hubIdyN4cuda3std3__44plusIdEEE10Policy1000EPdSC_iS9_ddNS7_10__identityEEEvT0_T1_T2_T3_T4_T6_E12temp_storage+24];
	add.f64 	%fd189, %fd231, %fd188;
	ld.shared.f64 	%fd190, [_ZZN3cub18CUB_300001_SM_10006detail6reduce28DeviceReduceSingleTileKernelINS2_10policy_hubIdyN4cuda3std3__44plusIdEEE10Policy1000EPdSC_iS9_ddNS7_10__identityEEEvT0_T1_T2_T3_T4_T6_E12temp_storage+32];
	add.f64 	%fd191, %fd189, %fd190;
	ld.shared.f64 	%fd192, [_ZZN3cub18CUB_300001_SM_10006detail6reduce28DeviceReduceSingleTileKernelINS2_10policy_hubIdyN4cuda3std3__44plusIdEEE10Policy1000EPdSC_iS9_ddNS7_10__identityEEEvT0_T1_T2_T3_T4_T6_E12temp_storage+40];
	add.f64 	%fd193, %fd191, %fd192;
	ld.shared.f64 	%fd194, [_ZZN3cub18CUB_300001_SM_10006detail6reduce28DeviceReduceSingleTileKernelINS2_10policy_hubIdyN4cuda3std3__44plusIdEEE10Policy1000EPdSC_iS9_ddNS7_10__identityEEEvT0_T1_T2_T3_T4_T6_E12temp_storage+48];
	add.f64 	%fd195, %fd193, %fd194;
	ld.shared.f64 	%fd196, [_ZZN3cub18CUB_300001_SM_10006detail6reduce28DeviceReduceSingleTileKernelINS2_10policy_hubIdyN4cuda3std3__44plusIdEEE10Policy1000EPdSC_iS9_ddNS7_10__identityEEEvT0_T1_T2_T3_T4_T6_E12temp_storage+56];
	add.f64 	%fd197, %fd195, %fd196;
	ld.shared.f64 	%fd198, [_ZZN3cub18CUB_300001_SM_10006detail6reduce28DeviceReduceSingleTileKernelINS2_10policy_hubIdyN4cuda3std3__44plusIdEEE10Policy1000EPdSC_iS9_ddNS7_10__identityEEEvT0_T1_T2_T3_T4_T6_E12temp_storage+64];
	add.f64 	%fd199, %fd197, %fd198;
	ld.shared.f64 	%fd200, [_ZZN3cub18CUB_300001_SM_10006detail6reduce28DeviceReduceSingleTileKernelINS2_10policy_hubIdyN4cuda3std3__44plusIdEEE10Policy1000EPdSC_iS9_ddNS7_10__identityEEEvT0_T1_T2_T3_T4_T6_E12temp_storage+72];
	add.f64 	%fd201, %fd199, %fd200;
	ld.shared.f64 	%fd202, [_ZZN3cub18CUB_300001_SM_10006detail6reduce28DeviceReduceSingleTileKernelINS2_10policy_hubIdyN4cuda3std3__44plusIdEEE10Policy1000EPdSC_iS9_ddNS7_10__identityEEEvT0_T1_T2_T3_T4_T6_E12temp_storage+80];
	add.f64 	%fd203, %fd201, %fd202;
	ld.shared.f64 	%fd204, [_ZZN3cub18CUB_300001_SM_10006detail6reduce28DeviceReduceSingleTileKernelINS2_10policy_hubIdyN4cuda3std3__44plusIdEEE10Policy1000EPdSC_iS9_ddNS7_10__identityEEEvT0_T1_T2_T3_T4_T6_E12temp_storage+88];
	add.f64 	%fd205, %fd203, %fd204;
	ld.shared.f64 	%fd206, [_ZZN3cub18CUB_300001_SM_10006detail6reduce28DeviceReduceSingleTileKernelINS2_10policy_hubIdyN4cuda3std3__44plusIdEEE10Policy1000EPdSC_iS9_ddNS7_10__identityEEEvT0_T1_T2_T3_T4_T6_E12temp_storage+96];
	add.f64 	%fd207, %fd205, %fd206;
	ld.shared.f64 	%fd208, [_ZZN3cub18CUB_300001_SM_10006detail6reduce28DeviceReduceSingleTileKernelINS2_10policy_hubIdyN4cuda3std3__44plusIdEEE10Policy1000EPdSC_iS9_ddNS7_10__identityEEEvT0_T1_T2_T3_T4_T6_E12temp_storage+104];
	add.f64 	%fd209, %fd207, %fd208;
	ld.shared.f64 	%fd210, [_ZZN3cub18CUB_300001_SM_10006detail6reduce28DeviceReduceSingleTileKernelINS2_10policy_hubIdyN4cuda3std3__44plusIdEEE10Policy1000EPdSC_iS9_ddNS7_10__identityEEEvT0_T1_T2_T3_T4_T6_E12temp_storage+112];
	add.f64 	%fd211, %fd209, %fd210;
	ld.shared.f64 	%fd212, [_ZZN3cub18CUB_300001_SM_10006detail6reduce28DeviceReduceSingleTileKernelINS2_10policy_hubIdyN4cuda3std3__44plusIdEEE10Policy1000EPdSC_iS9_ddNS7_10__identityEEEvT0_T1_T2_T3_T4_T6_E12temp_storage+120];
	add.f64 	%fd213, %fd211, %fd212;
	ld.shared.f64 	%fd214, [_ZZN3cub18CUB_300001_SM_10006detail6reduce28DeviceReduceSingleTileKernelINS2_10policy_hubIdyN4cuda3std3__44plusIdEEE10Policy1000EPdSC_iS9_ddNS7_10__identityEEEvT0_T1_T2_T3_T4_T6_E12temp_storage+128];
	add.f64 	%fd215, %fd213, %fd214;
	ld.shared.f64 	%fd216, [_ZZN3cub18CUB_300001_SM_10006detail6reduce28DeviceReduceSingleTileKernelINS2_10policy_hubIdyN4cuda3std3__44plusIdEEE10Policy1000EPdSC_iS9_ddNS7_10__identityEEEvT0_T1_T2_T3_T4_T6_E12temp_storage+136];
	add.f64 	%fd231, %fd215, %fd216;
	bra.uni 	$L__BB12_37;
$L__BB12_17:
	// begin inline asm
	mov.u32 %r105, %laneid;
	// end inline asm
	and.b32  	%r156, %r1, 992;
	add.s32 	%r157, %r156, 32;
	setp.gt.s32 	%p26, %r157, %r34;
	not.b32 	%r158, %r156;
	add.s32 	%r159, %r34, %r158;
	selp.b32 	%r154, %r159, 31, %p26;
	mov.b64 	%rd82, %fd223;
	mov.b64 	{%r107, %r112}, %rd82;
	mov.b32 	%r113, 1;
	mov.b32 	%r155, -1;
	// begin inline asm
	shfl.sync.down.b32 %r106, %r107, %r113, %r154, %r155;
	// end inline asm
	// begin inline asm
	shfl.sync.down.b32 %r111, %r112, %r113, %r154, %r155;
	// end inline asm
	mov.b64 	%rd83, {%r106, %r111};
	mov.b64 	%fd117, %rd83;
	setp.lt.s32 	%p27, %r105, %r154;
	add.f64 	%fd118, %fd223, %fd117;
	selp.f64 	%fd119, %fd118, %fd223, %p27;
	mov.b64 	%rd84, %fd119;
	mov.b64 	{%r117, %r122}, %rd84;
	mov.b32 	%r123, 2;
	// begin inline asm
	shfl.sync.down.b32 %r116, %r117, %r123, %r154, %r155;
	// end inline asm
	// begin inline asm
	shfl.sync.down.b32 %r121, %r122, %r123, %r154, %r155;
	// end inline asm
	mov.b64 	%rd85, {%r116, %r121};
	mov.b64 	%fd120, %rd85;
	add.s32 	%r160, %r105, 2;
	setp.gt.s32 	%p28, %r160, %r154;
	add.f64 	%fd121, %fd119, %fd120;
	selp.f64 	%fd122, %fd119, %fd121, %p28;
	mov.b64 	%rd86, %fd122;
	mov.b64 	{%r127, %r132}, %rd86;
	mov.b32 	%r133, 4;
	// begin inline asm
	shfl.sync.down.b32 %r126, %r127, %r133, %r154, %r155;
	// end inline asm
	// begin inline asm
	shfl.sync.down.b32 %r131, %r132, %r133, %r154, %r155;
	// end inline asm
	mov.b64 	%rd87, {%r126, %r131};
	mov.b64 	%fd123, %rd87;
	add.s32 	%r161, %r105, 4;
	setp.gt.s32 	%p29, %r161, %r154;
	add.f64 	%fd124, %fd122, %fd123;
	selp.f64 	%fd125, %fd122, %fd124, %p29;
	mov.b64 	%rd88, %fd125;
	mov.b64 	{%r137, %r142}, %rd88;
	mov.b32 	%r143, 8;
	// begin inline asm
	shfl.sync.down.b32 %r136, %r137, %r143, %r154, %r155;
	// end inline asm
	// begin inline asm
	shfl.sync.down.b32 %r141, %r142, %r143, %r154, %r155;
	// end inline asm
	mov.b64 	%rd89, {%r136, %r141};
	mov.b64 	%fd126, %rd89;
	add.s32 	%r162, %r105, 8;
	setp.gt.s32 	%p30, %r162, %r154;
	add.f64 	%fd127, %fd125, %fd126;
	selp.f64 	%fd128, %fd125, %fd127, %p30;
	mov.b64 	%rd90, %fd128;
	mov.b64 	{%r147, %r152}, %rd90;
	mov.b32 	%r153, 16;
	// begin inline asm
	shfl.sync.down.b32 %r146, %r147, %r153, %r154, %r155;
	// end inline asm
	// begin inline asm
	shfl.sync.down.b32 %r151, %r152, %r153, %r154, %r155;
	// end inline asm
	mov.b64 	%rd91, {%r146, %r151};
	mov.b64 	%fd129, %rd91;
	add.s32 	%r163, %r105, 16;
	setp.gt.s32 	%p31, %r163, %r154;
	add.f64 	%fd130, %fd128, %fd129;
	selp.f64 	%fd231, %fd128, %fd130, %p31;
	setp.ne.s32 	%p32, %r105, 0;
	@%p32 bra 	$L__BB12_19;
	shr.u32 	%r164, %r1, 2;
	and.b32  	%r165, %r164, 248;
	mov.u32 	%r166, _ZZN3cub18CUB_300001_SM_10006detail6reduce28DeviceReduceSingleTileKernelINS2_10policy_hubIdyN4cuda3std3__44plusIdEEE10Policy1000EPdSC_iS9_ddNS7_10__identityEEEvT0_T1_T2_T3_T4_T6_E12temp_storage;
	add.s32 	%r167, %r166, %r165;
	st.shared.f64 	[%r167+16], %fd231;
$L__BB12_19:
	bar.sync 	0;
	setp.ne.s32 	%p33, %r1, 0;
	@%p33 bra 	$L__BB12_37;
	setp.gt.s32 	%p34, %r34, 32;
	ld.shared.f64 	%fd131, [_ZZN3cub18CUB_300001_SM_10006detail6reduce28DeviceReduceSingleTileKernelINS2_10policy_hubIdyN4cuda3std3__44plusIdEEE10Policy1000EPdSC_iS9_ddNS7_10__identityEEEvT0_T1_T2_T3_T4_T6_E12temp_storage+24];
	add.f64 	%fd132, %fd231, %fd131;
	selp.f64 	%fd133, %fd132, %fd231, %p34;
	setp.gt.s32 	%p35, %r34, 64;
	ld.shared.f64 	%fd134, [_ZZN3cub18CUB_300001_SM_10006detail6reduce28DeviceReduceSingleTileKernelINS2_10policy_hubIdyN4cuda3std3__44plusIdEEE10Policy1000EPdSC_iS9_ddNS7_10__identityEEEvT0_T1_T2_T3_T4_T6_E12temp_storage+32];
	add.f64 	%fd135, %fd134, %fd133;
	selp.f64 	%fd136, %fd135, %fd133, %p35;
	setp.gt.s32 	%p36, %r34, 96;
	ld.shared.f64 	%fd137, [_ZZN3cub18CUB_300001_SM_10006detail6reduce28DeviceReduceSingleTileKernelINS2_10policy_hubIdyN4cuda3std3__44plusIdEEE10Policy1000EPdSC_iS9_ddNS7_10__identityEEEvT0_T1_T2_T3_T4_T6_E12temp_storage+40];
	add.f64 	%fd138, %fd137, %fd136;
	selp.f64 	%fd139, %fd138, %fd136, %p36;
	setp.gt.s32 	%p37, %r34, 128;
	ld.shared.f64 	%fd140, [_ZZN3cub18CUB_300001_SM_10006detail6reduce28DeviceReduceSingleTileKernelINS2_10policy_hubIdyN4cuda3std3__44plusIdEEE10Policy1000EPdSC_iS9_ddNS7_10__identityEEEvT0_T1_T2_T3_T4_T6_E12temp_storage+48];
	add.f64 	%fd141, %fd140, %fd139;
	selp.f64 	%fd142, %fd141, %fd139, %p37;
	setp.gt.s32 	%p38, %r34, 160;
	ld.shared.f64 	%fd143, [_ZZN3cub18CUB_300001_SM_10006detail6reduce28DeviceReduceSingleTileKernelINS2_10policy_hubIdyN4cuda3std3__44plusIdEEE10Policy1000EPdSC_iS9_ddNS7_10__identityEEEvT0_T1_T2_T3_T4_T6_E12temp_storage+56];
	add.f64 	%fd144, %fd143, %fd142;
	selp.f64 	%fd145, %fd144, %fd142, %p38;
	setp.gt.s32 	%p39, %r34, 192;
	ld.shared.f64 	%fd146, [_ZZN3cub18CUB_300001_SM_10006detail6reduce28DeviceReduceSingleTileKernelINS2_10policy_hubIdyN4cuda3std3__44plusIdEEE10Policy1000EPdSC_iS9_ddNS7_10__identityEEEvT0_T1_T2_T3_T4_T6_E12temp_storage+64];
	add.f64 	%fd147, %fd146, %fd145;
	selp.f64 	%fd148, %fd147, %fd145, %p39;
	setp.gt.s32 	%p40, %r34, 224;
	ld.shared.f64 	%fd149, [_ZZN3cub18CUB_300001_SM_10006detail6reduce28DeviceReduceSingleTileKernelINS2_10policy_hubIdyN4cuda3std3__44plusIdEEE10Policy1000EPdSC_iS9_ddNS7_10__identityEEEvT0_T1_T2_T3_T4_T6_E12temp_storage+72];
	add.f64 	%fd150, %fd149, %fd148;
	selp.f64 	%fd151, %fd150, %fd148, %p40;
	setp.gt.s32 	%p41, %r34, 256;
	ld.shared.f64 	%fd152, [_ZZN3cub18CUB_300001_SM_10006detail6reduce28DeviceReduceSingleTileKernelINS2_10policy_hubIdyN4cuda3std3__44plusIdEEE10Policy1000EPdSC_iS9_ddNS7_10__identityEEEvT0_T1_T2_T3_T4_T6_E12temp_storage+80];
	add.f64 	%fd153, %fd152, %fd151;
	selp.f64 	%fd154, %fd153, %fd151, %p41;
	setp.gt.s32 	%p42, %r34, 288;
	ld.shared.f64 	%fd155, [_ZZN3cub18CUB_300001_SM_10006detail6reduce28DeviceReduceSingleTileKernelINS2_10policy_hubIdyN4cuda3std3__44plusIdEEE10Policy1000EPdSC_iS9_ddNS7_10__identityEEEvT0_T1_T2_T3_T4_T6_E12temp_storage+88];
	add.f64 	%fd156, %fd155, %fd154;
	selp.f64 	%fd157, %fd156, %fd154, %p42;
	setp.gt.s32 	%p43, %r34, 320;
	ld.shared.f64 	%fd158, [_ZZN3cub18CUB_300001_SM_10006detail6reduce28DeviceReduceSingleTileKernelINS2_10policy_hubIdyN4cuda3std3__44plusIdEEE10Policy1000EPdSC_iS9_ddNS7_10__identityEEEvT0_T1_T2_T3_T4_T6_E12temp_storage+96];
	add.f64 	%fd159, %fd158, %fd157;
	selp.f64 	%fd160, %fd159, %fd157, %p43;
	setp.gt.s32 	%p44, %r34, 352;
	ld.shared.f64 	%fd161, [_ZZN3cub18CUB_300001_SM_10006detail6reduce28DeviceReduceSingleTileKernelINS2_10policy_hubIdyN4cuda3std3__44plusIdEEE10Policy1000EPdSC_iS9_ddNS7_10__identityEEEvT0_T1_T2_T3_T4_T6_E12temp_storage+104];
	add.f64 	%fd162, %fd161, %fd160;
	selp.f64 	%fd163, %fd162, %fd160, %p44;
	setp.gt.s32 	%p45, %r34, 384;
	ld.shared.f64 	%fd164, [_ZZN3cub18CUB_300001_SM_10006detail6reduce28DeviceReduceSingleTileKernelINS2_10policy_hubIdyN4cuda3std3__44plusIdEEE10Policy1000EPdSC_iS9_ddNS7_10__identityEEEvT0_T1_T2_T3_T4_T6_E12temp_storage+112];
	add.f64 	%fd165, %fd164, %fd163;
	selp.f64 	%fd166, %fd165, %fd163, %p45;
	setp.gt.s32 	%p46, %r34, 416;
	ld.shared.f64 	%fd167, [_ZZN3cub18CUB_300001_SM_10006detail6reduce28DeviceReduceSingleTileKernelINS2_10policy_hubIdyN4cuda3std3__44plusIdEEE10Policy1000EPdSC_iS9_ddNS7_10__identityEEEvT0_T1_T2_T3_T4_T6_E12temp_storage+120];
	add.f64 	%fd168, %fd167, %fd166;
	selp.f64 	%fd169, %fd168, %fd166, %p46;
	setp.gt.s32 	%p47, %r34, 448;
	ld.shared.f64 	%fd170, [_ZZN3cub18CUB_300001_SM_10006detail6reduce28DeviceReduceSingleTileKernelINS2_10policy_hubIdyN4cuda3std3__44plusIdEEE10Policy1000EPdSC_iS9_ddNS7_10__identityEEEvT0_T1_T2_T3_T4_T6_E12temp_storage+128];
	add.f64 	%fd171, %fd170, %fd169;
	selp.f64 	%fd172, %fd171, %fd169, %p47;
	setp.gt.s32 	%p48, %r34, 480;
	ld.shared.f64 	%fd173, [_ZZN3cub18CUB_300001_SM_10006detail6reduce28DeviceReduceSingleTileKernelINS2_10policy_hubIdyN4cuda3std3__44plusIdEEE10Policy1000EPdSC_iS9_ddNS7_10__identityEEEvT0_T1_T2_T3_T4_T6_E12temp_storage+136];
	add.f64 	%fd174, %fd173, %fd172;
	selp.f64 	%fd231, %fd174, %fd172, %p48;
	bra.uni 	$L__BB12_37;
$L__BB12_21:
	mov.u32 	%r13, %tid.x;
	mul.wide.u32 	%rd24, %r13, 8;
	add.s64 	%rd11, %rd8, %rd24;
	// begin inline asm
	ld.global.nc.u64 %rd10, [%rd11];
	// end inline asm
	mov.b64 	%fd31, %rd10;
	add.s64 	%rd13, %rd11, 4096;
	// begin inline asm
	ld.global.nc.u64 %rd12, [%rd13];
	// end inline asm
	mov.b64 	%fd32, %rd12;
	add.s64 	%rd15, %rd11, 8192;
	// begin inline asm
	ld.global.nc.u64 %rd14, [%rd15];
	// end inline asm
	mov.b64 	%fd33, %rd14;
	add.s64 	%rd17, %rd11, 12288;
	// begin inline asm
	ld.global.nc.u64 %rd16, [%rd17];
	// end inline asm
	mov.b64 	%fd34, %rd16;
	add.s64 	%rd19, %rd11, 16384;
	// begin inline asm
	ld.global.nc.u64 %rd18, [%rd19];
	// end inline asm
	mov.b64 	%fd35, %rd18;
	add.s64 	%rd21, %rd11, 20480;
	// begin inline asm
	ld.global.nc.u64 %rd20, [%rd21];
	// end inline asm
	mov.b64 	%fd36, %rd20;
	add.s64 	%rd23, %rd11, 24576;
	// begin inline asm
	ld.global.nc.u64 %rd22, [%rd23];
	// end inline asm
	mov.b64 	%fd37, %rd22;
	add.f64 	%fd38, %fd31, %fd32;
	add.f64 	%fd39, %fd38, %fd33;
	add.f64 	%fd40, %fd39, %fd34;
	add.f64 	%fd41, %fd40, %fd35;
	add.f64 	%fd42, %fd41, %fd36;
	add.f64 	%fd230, %fd42, %fd37;
	setp.lt.u32 	%p3, %r34, 7168;
	mov.b32 	%r231, 3584;
	@%p3 bra 	$L__BB12_25;
	add.s32 	%r14, %r34, -3584;
	mov.b32 	%r231, 3584;
$L__BB12_23:
	add.s32 	%r37, %r231, %r13;
	mul.wide.u32 	%rd39, %r37, 8;
	add.s64 	%rd26, %rd8, %rd39;
	// begin inline asm
	ld.global.nc.u64 %rd25, [%rd26];
	// end inline asm
	mov.b64 	%fd43, %rd25;
	add.s64 	%rd28, %rd26, 4096;
	// begin inline asm
	ld.global.nc.u64 %rd27, [%rd28];
	// end inline asm
	mov.b64 	%fd44, %rd27;
	add.s64 	%rd30, %rd26, 8192;
	// begin inline asm
	ld.global.nc.u64 %rd29, [%rd30];
	// end inline asm
	mov.b64 	%fd45, %rd29;
	add.s64 	%rd32, %rd26, 12288;
	// begin inline asm
	ld.global.nc.u64 %rd31, [%rd32];
	// end inline asm
	mov.b64 	%fd46, %rd31;
	add.s64 	%rd34, %rd26, 16384;
	// begin inline asm
	ld.global.nc.u64 %rd33, [%rd34];
	// end inline asm
	mov.b64 	%fd47, %rd33;
	add.s64 	%rd36, %rd26, 20480;
	// begin inline asm
	ld.global.nc.u64 %rd35, [%rd36];
	// end inline asm
	mov.b64 	%fd48, %rd35;
	add.s64 	%rd38, %rd26, 24576;
	// begin inline asm
	ld.global.nc.u64 %rd37, [%rd38];
	// end inline asm
	mov.b64 	%fd49, %rd37;
	add.f64 	%fd50, %fd230, %fd43;
	add.f64 	%fd51, %fd50, %fd44;
	add.f64 	%fd52, %fd51, %fd45;
	add.f64 	%fd53, %fd52, %fd46;
	add.f64 	%fd54, %fd53, %fd47;
	add.f64 	%fd55, %fd54, %fd48;
	add.f64 	%fd230, %fd55, %fd49;
	sub.s32 	%r38, %r34, %r231;
	setp.lt.s32 	%p4, %r38, 3584;
	@%p4 bra 	$L__BB12_33;
	add.s32 	%r231, %r231, 3584;
	setp.le.s32 	%p5, %r231, %r14;
	@%p5 bra 	$L__BB12_23;
$L__BB12_25:
	setp.le.s32 	%p6, %r34, %r231;
	@%p6 bra 	$L__BB12_33;
	sub.s32 	%r18, %r34, %r231;
	setp.ge.s32 	%p7, %r13, %r18;
	@%p7 bra 	$L__BB12_33;
	not.b32 	%r39, %r13;
	add.s32 	%r40, %r34, %r39;
	sub.s32 	%r19, %r40, %r231;
	and.b32  	%r41, %r19, 1536;
	setp.eq.s32 	%p8, %r41, 1536;
	mov.u32 	%r235, %r13;
	@%p8 bra 	$L__BB12_30;
	add.s32 	%r233, %r13, %r231;
	shr.u32 	%r42, %r19, 9;
	add.s32 	%r43, %r42, 1;
	and.b32  	%r44, %r43, 3;
	neg.s32 	%r232, %r44;
	mov.u32 	%r235, %r13;
$L__BB12_29:
	.pragma "nounroll";
	mul.wide.u32 	%rd42, %r233, 8;
	add.s64 	%rd41, %rd8, %rd42;
	// begin inline asm
	ld.global.nc.u64 %rd40, [%rd41];
	// end inline asm
	mov.b64 	%fd57, %rd40;
	add.f64 	%fd230, %fd230, %fd57;
	add.s32 	%r235, %r235, 512;
	add.s32 	%r233, %r233, 512;
	add.s32 	%r232, %r232, 1;
	setp.ne.s32 	%p9, %r232, 0;
	@%p9 bra 	$L__BB12_29;
$L__BB12_30:
	setp.lt.u32 	%p10, %r19, 1536;
	@%p10 bra 	$L__BB12_33;
	cvt.u64.u32 	%rd43, %r235;
	cvt.u64.u32 	%rd44, %r231;
	add.s64 	%rd45, %rd43, %rd44;
	shl.b64 	%rd46, %rd45, 3;
	add.s64 	%rd47, %rd46, %rd8;
	add.s64 	%rd103, %rd47, 8192;
	add.s32 	%r236, %r235, %r231;
$L__BB12_32:
	mul.wide.u32 	%rd56, %r236, 8;
	add.s64 	%rd49, %rd8, %rd56;
	// begin inline asm
	ld.global.nc.u64 %rd48, [%rd49];
	// end inline asm
	mov.b64 	%fd58, %rd48;
	add.f64 	%fd59, %fd230, %fd58;
	add.s64 	%rd51, %rd103, -4096;
	// begin inline asm
	ld.global.nc.u64 %rd50, [%rd51];
	// end inline asm
	mov.b64 	%fd60, %rd50;
	add.f64 	%fd61, %fd59, %fd60;
	// begin inline asm
	ld.global.nc.u64 %rd52, [%rd103];
	// end inline asm
	mov.b64 	%fd62, %rd52;
	add.f64 	%fd63, %fd61, %fd62;
	add.s64 	%rd55, %rd103, 4096;
	// begin inline asm
	ld.global.nc.u64 %rd54, [%rd55];
	// end inline asm
	mov.b64 	%fd64, %rd54;
	add.f64 	%fd230, %fd63, %fd64;
	add.s32 	%r235, %r235, 2048;
	add.s64 	%rd103, %rd103, 16384;
	add.s32 	%r236, %r236, 2048;
	setp.lt.s32 	%p11, %r235, %r18;
	@%p11 bra 	$L__BB12_32;
$L__BB12_33:
	// begin inline asm
	mov.u32 %r45, %laneid;
	// end inline asm
	mov.b64 	%rd57, %fd230;
	mov.b64 	{%r47, %r52}, %rd57;
	mov.b32 	%r53, 1;
	mov.b32 	%r94, 31;
	mov.b32 	%r95, -1;
	// begin inline asm
	shfl.sync.down.b32 %r46, %r47, %r53, %r94, %r95;
	// end inline asm
	// begin inline asm
	shfl.sync.down.b32 %r51, %r52, %r53, %r94, %r95;
	// end inline asm
	mov.b64 	%rd58, {%r46, %r51};
	mov.b64 	%fd65, %rd58;
	setp.gt.s32 	%p12, %r45, 30;
	add.f64 	%fd66, %fd230, %fd65;
	selp.f64 	%fd67, %fd230, %fd66, %p12;
	mov.b64 	%rd59, %fd67;
	mov.b64 	{%r57, %r62}, %rd59;
	mov.b32 	%r63, 2;
	// begin inline asm
	shfl.sync.down.b32 %r56, %r57, %r63, %r94, %r95;
	// end inline asm
	// begin inline asm
	shfl.sync.down.b32 %r61, %r62, %r63, %r94, %r95;
	// end inline asm
	mov.b64 	%rd60, {%r56, %r61};
	mov.b64 	%fd68, %rd60;
	setp.gt.s32 	%p13, %r45, 29;
	add.f64 	%fd69, %fd67, %fd68;
	selp.f64 	%fd70, %fd67, %fd69, %p13;
	mov.b64 	%rd61, %fd70;
	mov.b64 	{%r67, %r72}, %rd61;
	mov.b32 	%r73, 4;
	// begin inline asm
	shfl.sync.down.b32 %r66, %r67, %r73, %r94, %r95;
	// end inline asm
	// begin inline asm
	shfl.sync.down.b32 %r71, %r72, %r73, %r94, %r95;
	// end inline asm
	mov.b64 	%rd62, {%r66, %r71};
	mov.b64 	%fd71, %rd62;
	setp.gt.s32 	%p14, %r45, 27;
	add.f64 	%fd72, %fd70, %fd71;
	selp.f64 	%fd73, %fd70, %fd72, %p14;
	mov.b64 	%rd63, %fd73;
	mov.b64 	{%r77, %r82}, %rd63;
	mov.b32 	%r83, 8;
	// begin inline asm
	shfl.sync.down.b32 %r76, %r77, %r83, %r94, %r95;
	// end inline asm
	// begin inline asm
	shfl.sync.down.b32 %r81, %r82, %r83, %r94, %r95;
	// end inline asm
	mov.b64 	%rd64, {%r76, %r81};
	mov.b64 	%fd74, %rd64;
	setp.gt.s32 	%p15, %r45, 23;
	add.f64 	%fd75, %fd73, %fd74;
	selp.f64 	%fd76, %fd73, %fd75, %p15;
	mov.b64 	%rd65, %fd76;
	mov.b64 	{%r87, %r92}, %rd65;
	mov.b32 	%r93, 16;
	// begin inline asm
	shfl.sync.down.b32 %r86, %r87, %r93, %r94, %r95;
	// end inline asm
	// begin inline asm
	shfl.sync.down.b32 %r91, %r92, %r93, %r94, %r95;
	// end inline asm
	mov.b64 	%rd66, {%r86, %r91};
	mov.b64 	%fd77, %rd66;
	setp.gt.s32 	%p16, %r45, 15;
	add.f64 	%fd26, %fd76, %fd77;
	selp.f64 	%fd231, %fd76, %fd26, %p16;
	setp.ne.s32 	%p17, %r45, 0;
	@%p17 bra 	$L__BB12_35;
	shr.u32 	%r96, %r13, 2;
	and.b32  	%r97, %r96, 248;
	mov.u32 	%r98, _ZZN3cub18CUB_300001_SM_10006detail6reduce28DeviceReduceSingleTileKernelINS2_10policy_hubIdyN4cuda3std3__44plusIdEEE10Policy1000EPdSC_iS9_ddNS7_10__identityEEEvT0_T1_T2_T3_T4_T6_E12temp_storage;
	add.s32 	%r99, %r98, %r97;
	st.shared.f64 	[%r99+16], %fd26;
$L__BB12_35:
	bar.sync 	0;
	setp.ne.s32 	%p18, %r13, 0;
	@%p18 bra 	$L__BB12_37;
	ld.shared.f64 	%fd78, [_ZZN3cub18CUB_300001_SM_10006detail6reduce28DeviceReduceSingleTileKernelINS2_10policy_hubIdyN4cuda3std3__44plusIdEEE10Policy1000EPdSC_iS9_ddNS7_10__identityEEEvT0_T1_T2_T3_T4_T6_E12temp_storage+24];
	add.f64 	%fd79, %fd231, %fd78;
	ld.shared.f64 	%fd80, [_ZZN3cub18CUB_300001_SM_10006detail6reduce28DeviceReduceSingleTileKernelINS2_10policy_hubIdyN4cuda3std3__44plusIdEEE10Policy1000EPdSC_iS9_ddNS7_10__identityEEEvT0_T1_T2_T3_T4_T6_E12temp_storage+32];
	add.f64 	%fd81, %fd79, %fd80;
	ld.shared.f64 	%fd82, [_ZZN3cub18CUB_300001_SM_10006detail6reduce28DeviceReduceSingleTileKernelINS2_10policy_hubIdyN4cuda3std3__44plusIdEEE10Policy1000EPdSC_iS9_ddNS7_10__identityEEEvT0_T1_T2_T3_T4_T6_E12temp_storage+40];
	add.f64 	%fd83, %fd81, %fd82;
	ld.shared.f64 	%fd84, [_ZZN3cub18CUB_300001_SM_10006detail6reduce28DeviceReduceSingleTileKernelINS2_10policy_hubIdyN4cuda3std3__44plusIdEEE10Policy1000EPdSC_iS9_ddNS7_10__identityEEEvT0_T1_T2_T3_T4_T6_E12temp_storage+48];
	add.f64 	%fd85, %fd83, %fd84;
	ld.shared.f64 	%fd86, [_ZZN3cub18CUB_300001_SM_10006detail6reduce28DeviceReduceSingleTileKernelINS2_10policy_hubIdyN4cuda3std3__44plusIdEEE10Policy1000EPdSC_iS9_ddNS7_10__identityEEEvT0_T1_T2_T3_T4_T6_E12temp_storage+56];
	add.f64 	%fd87, %fd85, %fd86;
	ld.shared.f64 	%fd88, [_ZZN3cub18CUB_300001_SM_10006detail6reduce28DeviceReduceSingleTileKernelINS2_10policy_hubIdyN4cuda3std3__44plusIdEEE10Policy1000EPdSC_iS9_ddNS7_10__identityEEEvT0_T1_T2_T3_T4_T6_E12temp_storage+64];
	add.f64 	%fd89, %fd87, %fd88;
	ld.shared.f64 	%fd90, [_ZZN3cub18CUB_300001_SM_10006detail6reduce28DeviceReduceSingleTileKernelINS2_10policy_hubIdyN4cuda3std3__44plusIdEEE10Policy1000EPdSC_iS9_ddNS7_10__identityEEEvT0_T1_T2_T3_T4_T6_E12temp_storage+72];
	add.f64 	%fd91, %fd89, %fd90;
	ld.shared.f64 	%fd92, [_ZZN3cub18CUB_300001_SM_10006detail6reduce28DeviceReduceSingleTileKernelINS2_10policy_hubIdyN4cuda3std3__44plusIdEEE10Policy1000EPdSC_iS9_ddNS7_10__identityEEEvT0_T1_T2_T3_T4_T6_E12temp_storage+80];
	add.f64 	%fd93, %fd91, %fd92;
	ld.shared.f64 	%fd94, [_ZZN3cub18CUB_300001_SM_10006detail6reduce28DeviceReduceSingleTileKernelINS2_10policy_hubIdyN4cuda3std3__44plusIdEEE10Policy1000EPdSC_iS9_ddNS7_10__identityEEEvT0_T1_T2_T3_T4_T6_E12temp_storage+88];
	add.f64 	%fd95, %fd93, %fd94;
	ld.shared.f64 	%fd96, [_ZZN3cub18CUB_300001_SM_10006detail6reduce28DeviceReduceSingleTileKernelINS2_10policy_hubIdyN4cuda3std3__44plusIdEEE10Policy1000EPdSC_iS9_ddNS7_10__identityEEEvT0_T1_T2_T3_T4_T6_E12temp_storage+96];
	add.f64 	%fd97, %fd95, %fd96;
	ld.shared.f64 	%fd98, [_ZZN3cub18CUB_300001_SM_10006detail6reduce28DeviceReduceSingleTileKernelINS2_10policy_hubIdyN4cuda3std3__44plusIdEEE10Policy1000EPdSC_iS9_ddNS7_10__identityEEEvT0_T1_T2_T3_T4_T6_E12temp_storage+104];
	add.f64 	%fd99, %fd97, %fd98;
	ld.shared.f64 	%fd100, [_ZZN3cub18CUB_300001_SM_10006detail6reduce28DeviceReduceSingleTileKernelINS2_10policy_hubIdyN4cuda3std3__44plusIdEEE10Policy1000EPdSC_iS9_ddNS7_10__identityEEEvT0_T1_T2_T3_T4_T6_E12temp_storage+112];
	add.f64 	%fd101, %fd99, %fd100;
	ld.shared.f64 	%fd102, [_ZZN3cub18CUB_300001_SM_10006detail6reduce28DeviceReduceSingleTileKernelINS2_10policy_hubIdyN4cuda3std3__44plusIdEEE10Policy1000EPdSC_iS9_ddNS7_10__identityEEEvT0_T1_T2_T3_T4_T6_E12temp_storage+120];
	add.f64 	%fd103, %fd101, %fd102;
	ld.shared.f64 	%fd104, [_ZZN3cub18CUB_300001_SM_10006detail6reduce28DeviceReduceSingleTileKernelINS2_10policy_hubIdyN4cuda3std3__44plusIdEEE10Policy1000EPdSC_iS9_ddNS7_10__identityEEEvT0_T1_T2_T3_T4_T6_E12temp_storage+128];
	add.f64 	%fd105, %fd103, %fd104;
	ld.shared.f64 	%fd106, [_ZZN3cub18CUB_300001_SM_10006detail6reduce28DeviceReduceSingleTileKernelINS2_10policy_hubIdyN4cuda3std3__44plusIdEEE10Policy1000EPdSC_iS9_ddNS7_10__identityEEEvT0_T1_T2_T3_T4_T6_E12temp_storage+136];
	add.f64 	%fd231, %fd105, %fd106;
$L__BB12_37:
	mov.u32 	%r223, %tid.x;
	setp.ne.s32 	%p56, %r223, 0;
	@%p56 bra 	$L__BB12_39;
	add.f64 	%fd217, %fd30, %fd231;
	st.global.f64 	[%rd1], %fd217;
$L__BB12_39:
	ret;

}


// ===== COMPILED SASS (sm_100) =====

	.target	sm_100

	.elftype	@"ET_EXEC"


//--------------------- .note.nv.tkinfo           --------------------------
	.section	.note.nv.tkinfo,"",@"SHT_NOTE"
	.sectionflags	@"SHF_NOTE_NV_TKINFO"
	.tkinfo
        /*0018*/ 	.word	0x00000002
        /*0030*/ 	.string	""
        /*0030*/ 	.string	"ptxas"
        /*0030*/ 	.string	"Cuda compilation tools, release 13.0, V13.0.88"
        /*0030*/ 	.string	"Build cuda_13.0.r13.0/compiler.36424714_0"
        /*0030*/ 	.string	"-arch sm_100 -m 64 "



//--------------------- .note.nv.cuinfo           --------------------------
	.section	.note.nv.cuinfo,"",@"SHT_NOTE"
	.sectionflags	@"SHF_NOTE_NV_CUINFO"
        /*0018*/ 	.short	0x0002
        /*001a*/ 	.short	0x0064
        /*001c*/ 	.short	0x0082
	.zero		2


//--------------------- .nv.info                  --------------------------
	.section	.nv.info,"",@"SHT_CUDA_INFO"
	.align	4


	//----- nvinfo : EIATTR_REGCOUNT
	.align		4
        /*0000*/ 	.byte	0x04, 0x2f
        /*0002*/ 	.short	(.L_55 - .L_54)
	.align		4
.L_54:
        /*0004*/ 	.word	index@(_Z8init_rngP24curandStatePhilox4_32_10yi)
        /*0008*/ 	.word	0x00000018


	//----- nvinfo : EIATTR_FRAME_SIZE
	.align		4
.L_55:
        /*000c*/ 	.byte	0x04, 0x11
        /*000e*/ 	.short	(.L_57 - .L_56)
	.align		4
.L_56:
        /*0010*/ 	.word	index@(_Z8init_rngP24curandStatePhilox4_32_10yi)
        /*0014*/ 	.word	0x00000000


	//----- nvinfo : EIATTR_REGCOUNT
	.align		4
.L_57:
        /*0018*/ 	.byte	0x04, 0x2f
        /*001a*/ 	.short	(.L_59 - .L_58)
	.align		4
.L_58:
        /*001c*/ 	.word	index@(_Z18simulate_gbm_pathsfffifiPfP24curandStatePhilox4_32_10)
        /*0020*/ 	.word	0x00000026


	//----- nvinfo : EIATTR_FRAME_SIZE
	.align		4
.L_59:
        /*0024*/ 	.byte	0x04, 0x11
        /*0026*/ 	.short	(.L_61 - .L_60)
	.align		4
.L_60:
        /*0028*/ 	.word	index@($__internal_1_$__cuda_sm3x_div_rn_noftz_f32_slowpath)
        /*002c*/ 	.word	0x00000000


	//----- nvinfo : EIATTR_FRAME_SIZE
	.align		4
.L_61:
        /*0030*/ 	.byte	0x04, 0x11
        /*0032*/ 	.short	(.L_63 - .L_62)
	.align		4
.L_62:
        /*0034*/ 	.word	index@($__internal_0_$__cuda_sm20_sqrt_rn_f32_slowpath)
        /*0038*/ 	.word	0x00000000


	//----- nvinfo : EIATTR_FRAME_SIZE
	.align		4
.L_63:
        /*003c*/ 	.byte	0x04, 0x11
        /*003e*/ 	.short	(.L_65 - .L_64)
	.align		4
.L_64:
        /*0040*/ 	.word	index@(_Z18simulate_gbm_pathsfffifiPfP24curandStatePhilox4_32_10)
        /*0044*/ 	.word	0x00000000


	//----- nvinfo : EIATTR_REGCOUNT
	.align		4
.L_65:
        /*0048*/ 	.byte	0x04, 0x2f
        /*004a*/ 	.short	(.L_67 - .L_66)
	.align		4
.L_66:
        /*004c*/ 	.word	index@(_ZN3cub18CUB_300001_SM_10006detail11EmptyKernelIvEEvv)
        /*0050*/ 	.word	0x00000004


	//----- nvinfo : EIATTR_FRAME_SIZE
	.align		4
.L_67:
        /*0054*/ 	.byte	0x04, 0x11
        /*0056*/ 	.short	(.L_69 - .L_68)
	.align		4
.L_68:
        /*0058*/ 	.word	index@(_ZN3cub18CUB_300001_SM_10006detail11EmptyKernelIvEEvv)
        /*005c*/ 	.word	0x00000000


	//----- nvinfo : EIATTR_REGCOUNT
	.align		4
.L_69:
        /*0060*/ 	.byte	0x04, 0x2f
        /*0062*/ 	.short	(.L_71 - .L_70)
	.align		4
.L_70:
        /*0064*/ 	.word	index@(_ZN3cub18CUB_300001_SM_10006detail10radix_sort31DeviceRadixSortSingleTileKernelINS1_5radix10policy_hubIfNS0_8NullTypeEyE10Policy1000ELNS0_9SortOrderE0EfS6_yNS1_21identity_decomposer_tEEEvPKT1_PSB_PKT2_PSF_T3_iiT4_)
        /*0068*/ 	.word	0x0000007f


	//----- nvinfo : EIATTR_FRAME_SIZE
	.align		4
.L_71:
        /*006c*/ 	.byte	0x04, 0x11
        /*006e*/ 	.short	(.L_73 - .L_72)
	.align		4
.L_72:
        /*0070*/ 	.word	index@(_ZN3cub18CUB_300001_SM_10006detail10radix_sort31DeviceRadixSortSingleTileKernelINS1_5radix10policy_hubIfNS0_8NullTypeEyE10Policy1000ELNS0_9SortOrderE0EfS6_yNS1_21identity_decomposer_tEEEvPKT1_PSB_PKT2_PSF_T3_iiT4_)
        /*0074*/ 	.word	0x00000000


	//----- nvinfo : EIATTR_REGCOUNT
	.align		4
.L_73:
        /*0078*/ 	.byte	0x04, 0x2f
        /*007a*/ 	.short	(.L_75 - .L_74)
	.align		4
.L_74:
        /*007c*/ 	.word	index@(_ZN3cub18CUB_300001_SM_10006detail10radix_sort30DeviceRadixSortHistogramKernelINS1_5radix10policy_hubIfNS0_8NullTypeEyE10Policy1000ELNS0_9SortOrderE0EfyNS1_21identity_decomposer_tEEEvPT2_PKT1_SB_iiT3_)
        /*0080*/ 	.word	0x00000020


	//----- nvinfo : EIATTR_FRAME_SIZE
	.align		4
.L_75:
        /*0084*/ 	.byte	0x04, 0x11
        /*0086*/ 	.short	(.L_77 - .L_76)
	.align		4
.L_76:
        /*0088*/ 	.word	index@(_ZN3cub18CUB_300001_SM_10006detail10radix_sort30DeviceRadixSortHistogramKernelINS1_5radix10policy_hubIfNS0_8NullTypeEyE10Policy1000ELNS0_9SortOrderE0EfyNS1_21identity_decomposer_tEEEvPT2_PKT1_SB_iiT3_)
        /*008c*/ 	.word	0x00000000


	//----- nvinfo : EIATTR_REGCOUNT
	.align		4
.L_77:
        /*0090*/ 	.byte	0x04, 0x2f
        /*0092*/ 	.short	(.L_79 - .L_78)
	.align		4
.L_78:
        /*0094*/ 	.word	index@(_ZN3cub18CUB_300001_SM_10006detail10radix_sort33DeviceRadixSortExclusiveSumKernelINS1_5radix10policy_hubIfNS0_8NullTypeEyE10Policy1000EyEEvPT0_)
        /*0098*/ 	.word	0x00000020


	//----- nvinfo : EIATTR_FRAME_SIZE
	.align		4
.L_79:
        /*009c*/ 	.byte	0x04, 0x11
        /*009e*/ 	.short	(.L_81 - .L_80)
	.align		4
.L_80:
        /*00a0*/ 	.word	index@(_ZN3cub18CUB_300001_SM_10006detail10radix_sort33DeviceRadixSortExclusiveSumKernelINS1_5radix10policy_hubIfNS0_8NullTypeEyE10Policy1000EyEEvPT0_)
        /*00a4*/ 	.word	0x00000000


	//----- nvinfo : EIATTR_REGCOUNT
	.align		4
.L_81:
        /*00a8*/ 	.byte	0x04, 0x2f
        /*00aa*/ 	.short	(.L_83 - .L_82)
	.align		4
.L_82:
        /*00ac*/ 	.word	index@(_ZN3cub18CUB_300001_SM_10006detail10radix_sort29DeviceRadixSortOnesweepKernelINS1_5radix10policy_hubIfNS0_8NullTypeEyE10Policy1000ELNS0_9SortOrderE0EfS6_yiiNS1_21identity_decomposer_tEEEvPT5_SC_PT3_PKSD_PT1_PKSH_PT2_PKSL_T4_iiT6_)
        /*00b0*/ 	.word	0x00000038


	//----- nvinfo : EIATTR_FRAME_SIZE
	.align		4
.L_83:
        /*00b4*/ 	.byte	0x04, 0x11
        /*00b6*/ 	.short	(.L_85 - .L_84)
	.align		4
.L_84:
        /*00b8*/ 	.word	index@(_ZN3cub18CUB_300001_SM_10006detail10radix_sort29DeviceRadixSortOnesweepKernelINS1_5radix10policy_hubIfNS0_8NullTypeEyE10Policy1000ELNS0_9SortOrderE0EfS6_yiiNS1_21identity_decomposer_tEEEvPT5_SC_PT3_PKSD_PT1_PKSH_PT2_PKSL_T4_iiT6_)
        /*00bc*/ 	.word	0x00000000


	//----- nvinfo : EIATTR_REGCOUNT
	.align		4
.L_85:
        /*00c0*/ 	.byte	0x04, 0x2f
        /*00c2*/ 	.short	(.L_87 - .L_86)
	.align		4
.L_86:
        /*00c4*/ 	.word	index@(_ZN3cub18CUB_300001_SM_10006detail6reduce28DeviceReduceSingleTileKernelINS2_10policy_hubIdjN4cuda3std3__44plusIdEEE10Policy1000EN6thrust24THRUST_300001_SM_1000_NS10device_ptrIfEEPdjS9_ddNS7_10__identityEEEvT0_T1_T2_T3_T4_T6_)
        /*00c8*/ 	.word	0x00000020


	//----- nvinfo : EIATTR_FRAME_SIZE
	.align		4
.L_87:
        /*00cc*/ 	.byte	0x04, 0x11
        /*00ce*/ 	.short	(.L_89 - .L_88)
	.align		4
.L_88:
        /*00d0*/ 	.word	index@(_ZN3cub18CUB_300001_SM_10006detail6reduce28DeviceReduceSingleTileKernelINS2_10policy_hubIdjN4cuda3std3__44plusIdEEE10Policy1000EN6thrust24THRUST_300001_SM_1000_NS10device_ptrIfEEPdjS9_ddNS7_10__identityEEEvT0_T1_T2_T3_T4_T6_)
        /*00d4*/ 	.word	0x00000000


	//----- nvinfo : EIATTR_REGCOUNT
	.align		4
.L_89:
        /*00d8*/ 	.byte	0x04, 0x2f
        /*00da*/ 	.short	(.L_91 - .L_90)
	.align		4
.L_90:
        /*00dc*/ 	.word	index@(_ZN3cub18CUB_300001_SM_10006detail6reduce18DeviceReduceKernelINS2_10policy_hubIdjN4cuda3std3__44plusIdEEE10Policy1000EN6thrust24THRUST_300001_SM_1000_NS10device_ptrIfEEjS9_dNS7_10__identityEEEvT0_PT3_T1_NS0_13GridEvenShareISK_EET2_T4_)
        /*00e0*/ 	.word	0x00000020


	//----- nvinfo : EIATTR_FRAME_SIZE
	.align		4
.L_91:
        /*00e4*/ 	.byte	0x04, 0x11
        /*00e6*/ 	.short	(.L_93 - .L_92)
	.align		4
.L_92:
        /*00e8*/ 	.word	index@(_ZN3cub18CUB_300001_SM_10006detail6reduce18DeviceReduceKernelINS2_10policy_hubIdjN4cuda3std3__44plusIdEEE10Policy1000EN6thrust24THRUST_300001_SM_1000_NS10device_ptrIfEEjS9_dNS7_10__identityEEEvT0_PT3_T1_NS0_13GridEvenShareISK_EET2_T4_)
        /*00ec*/ 	.word	0x00000000


	//----- nvinfo : EIATTR_REGCOUNT
	.align		4
.L_93:
        /*00f0*/ 	.byte	0x04, 0x2f
        /*00f2*/ 	.short	(.L_95 - .L_94)
	.align		4
.L_94:
        /*00f4*/ 	.word	index@(_ZN3cub18CUB_300001_SM_10006detail6reduce28DeviceReduceSingleTileKernelINS2_10policy_hubIdjN4cuda3std3__44plusIdEEE10Policy1000EPdSC_iS9_ddNS7_10__identityEEEvT0_T1_T2_T3_T4_T6_)
        /*00f8*/ 	.word	0x00000030


	//----- nvinfo : EIATTR_FRAME_SIZE
	.align		4
.L_95:
        /*00fc*/ 	.byte	0x04, 0x11
        /*00fe*/ 	.short	(.L_97 - .L_96)
	.align		4
.L_96:
        /*0100*/ 	.word	index@(_ZN3cub18CUB_300001_SM_10006detail6reduce28DeviceReduceSingleTileKernelINS2_10policy_hubIdjN4cuda3std3__44plusIdEEE10Policy1000EPdSC_iS9_ddNS7_10__identityEEEvT0_T1_T2_T3_T4_T6_)
        /*0104*/ 	.word	0x00000000


	//----- nvinfo : EIATTR_REGCOUNT
	.align		4
.L_97:
        /*0108*/ 	.byte	0x04, 0x2f
        /*010a*/ 	.short	(.L_99 - .L_98)
	.align		4
.L_98:
        /*010c*/ 	.word	index@(_ZN3cub18CUB_300001_SM_10006detail6reduce28DeviceReduceSingleTileKernelINS2_10policy_hubIdyN4cuda3std3__44plusIdEEE10Policy1000EN6thrust24THRUST_300001_SM_1000_NS10device_ptrIfEEPdyS9_ddNS7_10__identityEEEvT0_T1_T2_T3_T4_T6_)
        /*0110*/ 	.word	0x00000020


	//----- nvinfo : EIATTR_FRAME_SIZE
	.align		4
.L_99:
        /*0114*/ 	.byte	0x04, 0x11
        /*0116*/ 	.short	(.L_101 - .L_100)
	.align		4
.L_100:
        /*0118*/ 	.word	index@(_ZN3cub18CUB_300001_SM_10006detail6reduce28DeviceReduceSingleTileKernelINS2_10policy_hubIdyN4cuda3std3__44plusIdEEE10Policy1000EN6thrust24THRUST_300001_SM_1000_NS10device_ptrIfEEPdyS9_ddNS7_10__identityEEEvT0_T1_T2_T3_T4_T6_)
        /*011c*/ 	.word	0x00000000


	//----- nvinfo : EIATTR_REGCOUNT
	.align		4
.L_101:
        /*0120*/ 	.byte	0x04, 0x2f
        /*0122*/ 	.short	(.L_103 - .L_102)
	.align		4
.L_102:
        /*0124*/ 	.word	index@(_ZN3cub18CUB_300001_SM_10006detail6reduce18DeviceReduceKernelINS2_10policy_hubIdyN4cuda3std3__44plusIdEEE10Policy1000EN6thrust24THRUST_300001_SM_1000_NS10device_ptrIfEEyS9_dNS7_10__identityEEEvT0_PT3_T1_NS0_13GridEvenShareISK_EET2_T4_)
        /*0128*/ 	.word	0x00000020


	//----- nvinfo : EIATTR_FRAME_SIZE
	.align		4
.L_103:
        /*012c*/ 	.byte	0x04, 0x11
        /*012e*/ 	.short	(.L_105 - .L_104)
	.align		4
.L_104:
        /*0130*/ 	.word	index@(_ZN3cub18CUB_300001_SM_10006detail6reduce18DeviceReduceKernelINS2_10policy_hubIdyN4cuda3std3__44plusIdEEE10Policy1000EN6thrust24THRUST_300001_SM_1000_NS10device_ptrIfEEyS9_dNS7_10__identityEEEvT0_PT3_T1_NS0_13GridEvenShareISK_EET2_T4_)
        /*0134*/ 	.word	0x00000000


	//----- nvinfo : EIATTR_REGCOUNT
	.align		4
.L_105:
        /*0138*/ 	.byte	0x04, 0x2f
        /*013a*/ 	.short	(.L_107 - .L_106)
	.align		4
.L_106:
        /*013c*/ 	.word	index@(_ZN3cub18CUB_300001_SM_10006detail6reduce28DeviceReduceSingleTileKernelINS2_10policy_hubIdyN4cuda3std3__44plusIdEEE10Policy1000EPdSC_iS9_ddNS7_10__identityEEEvT0_T1_T2_T3_T4_T6_)
        /*0140*/ 	.word	0x00000030


	//----- nvinfo : EIATTR_FRAME_SIZE
	.align		4
.L_107:
        /*0144*/ 	.byte	0x04, 0x11
        /*0146*/ 	.short	(.L_109 - .L_108)
	.align		4
.L_108:
        /*0148*/ 	.word	index@(_ZN3cub18CUB_300001_SM_10006detail6reduce28DeviceReduceSingleTileKernelINS2_10policy_hubIdyN4cuda3std3__44plusIdEEE10Policy1000EPdSC_iS9_ddNS7_10__identityEEEvT0_T1_T2_T3_T4_T6_)
        /*014c*/ 	.word	0x00000000


	//----- nvinfo : EIATTR_MIN_STACK_SIZE
	.align		4
.L_109:
        /*0150*/ 	.byte	0x04, 0x12
        /*0152*/ 	.short	(.L_111 - .L_110)
	.align		4
.L_110:
        /*0154*/ 	.word	index@(_ZN3cub18CUB_300001_SM_10006detail6reduce28DeviceReduceSingleTileKernelINS2_10policy_hubIdyN4cuda3std3__44plusIdEEE10Policy1000EPdSC_iS9_ddNS7_10__identityEEEvT0_T1_T2_T3_T4_T6_)
        /*0158*/ 	.word	0x00000000


	//----- nvinfo : EIATTR_MIN_STACK_SIZE
	.align		4
.L_111:
        /*015c*/ 	.byte	0x04, 0x12
        /*015e*/ 	.short	(.L_113 - .L_112)
	.align		4
.L_112:
        /*0160*/ 	.word	index@(_ZN3cub18CUB_300001_SM_10006detail6reduce18DeviceReduceKernelINS2_10policy_hubIdyN4cuda3std3__44plusIdEEE10Policy1000EN6thrust24THRUST_300001_SM_1000_NS10device_ptrIfEEyS9_dNS7_10__identityEEEvT0_PT3_T1_NS0_13GridEvenShareISK_EET2_T4_)
        /*0164*/ 	.word	0x00000000


	//----- nvinfo : EIATTR_MIN_STACK_SIZE
	.align		4
.L_113:
        /*0168*/ 	.byte	0x04, 0x12
        /*016a*/ 	.short	(.L_115 - .L_114)
	.align		4
.L_114:
        /*016c*/ 	.word	index@(_ZN3cub18CUB_300001_SM_10006detail6reduce28DeviceReduceSingleTileKernelINS2_10policy_hubIdyN4cuda3std3__44plusIdEEE10Policy1000EN6thrust24THRUST_300001_SM_1000_NS10device_ptrIfEEPdyS9_ddNS7_10__identityEEEvT0_T1_T2_T3_T4_T6_)
        /*0170*/ 	.word	0x00000000


	//----- nvinfo : EIATTR_MIN_STACK_SIZE
	.align		4
.L_115:
        /*0174*/ 	.byte	0x04, 0x12
        /*0176*/ 	.short	(.L_117 - .L_116)
	.align		4
.L_116:
        /*0178*/ 	.word	index@(_ZN3cub18CUB_300001_SM_10006detail6reduce28DeviceReduceSingleTileKernelINS2_10policy_hubIdjN4cuda3std3__44plusIdEEE10Policy1000EPdSC_iS9_ddNS7_10__identityEEEvT0_T1_T2_T3_T4_T6_)
        /*017c*/ 	.word	0x00000000


	//----- nvinfo : EIATTR_MIN_STACK_SIZE
	.align		4
.L_117:
        /*0180*/ 	.byte	0x04, 0x12
        /*0182*/ 	.short	(.L_119 - .L_118)
	.align		4
.L_118:
        /*0184*/ 	.word	index@(_ZN3cub18CUB_300001_SM_10006detail6reduce18DeviceReduceKernelINS2_10policy_hubIdjN4cuda3std3__44plusIdEEE10Policy1000EN6thrust24THRUST_300001_SM_1000_NS10device_ptrIfEEjS9_dNS7_10__identityEEEvT0_PT3_T1_NS0_13GridEvenShareISK_EET2_T4_)
        /*0188*/ 	.word	0x00000000


	//----- nvinfo : EIATTR_MIN_STACK_SIZE
	.align		4
.L_119:
        /*018c*/ 	.byte	0x04, 0x12
        /*018e*/ 	.short	(.L_121 - .L_120)
	.align		4
.L_120:
        /*0190*/ 	.word	index@(_ZN3cub18CUB_300001_SM_10006detail6reduce28DeviceReduceSingleTileKernelINS2_10policy_hubIdjN4cuda3std3__44plusIdEEE10Policy1000EN6thrust24THRUST_300001_SM_1000_NS10device_ptrIfEEPdjS9_ddNS7_10__identityEEEvT0_T1_T2_T3_T4_T6_)
        /*0194*/ 	.word	0x00000000


	//----- nvinfo : EIATTR_MIN_STACK_SIZE
	.align		4
.L_121:
        /*0198*/ 	.byte	0x04, 0x12
        /*019a*/ 	.short	(.L_123 - .L_122)
	.align		4
.L_122:
        /*019c*/ 	.word	index@(_ZN3cub18CUB_300001_SM_10006detail10radix_sort29DeviceRadixSortOnesweepKernelINS1_5radix10policy_hubIfNS0_8NullTypeEyE10Policy1000ELNS0_9SortOrderE0EfS6_yiiNS1_21identity_decomposer_tEEEvPT5_SC_PT3_PKSD_PT1_PKSH_PT2_PKSL_T4_iiT6_)
        /*01a0*/ 	.word	0x00000000


	//----- nvinfo : EIATTR_MIN_STACK_SIZE
	.align		4
.L_123:
        /*01a4*/ 	.byte	0x04, 0x12
        /*01a6*/ 	.short	(.L_125 - .L_124)
	.align		4
.L_124:
        /*01a8*/ 	.word	index@(_ZN3cub18CUB_300001_SM_10006detail10radix_sort33DeviceRadixSortExclusiveSumKernelINS1_5radix10policy_hubIfNS0_8NullTypeEyE10Policy1000EyEEvPT0_)
        /*01ac*/ 	.word	0x00000000


	//----- nvinfo : EIATTR_MIN_STACK_SIZE
	.align		4
.L_125:
        /*01b0*/ 	.byte	0x04, 0x12
        /*01b2*/ 	.short	(.L_127 - .L_126)
	.align		4
.L_126:
        /*01b4*/ 	.word	index@(_ZN3cub18CUB_300001_SM_10006detail10radix_sort30DeviceRadixSortHistogramKernelINS1_5radix10policy_hubIfNS0_8NullTypeEyE10Policy1000ELNS0_9SortOrderE0EfyNS1_21identity_decomposer_tEEEvPT2_PKT1_SB_iiT3_)
        /*01b8*/ 	.word	0x00000000


	//----- nvinfo : EIATTR_MIN_STACK_SIZE
	.align		4
.L_127:
        /*01bc*/ 	.byte	0x04, 0x12
        /*01be*/ 	.short	(.L_129 - .L_128)
	.align		4
.L_128:
        /*01c0*/ 	.word	index@(_ZN3cub18CUB_300001_SM_10006detail10radix_sort31DeviceRadixSortSingleTileKernelINS1_5radix10policy_hubIfNS0_8NullTypeEyE10Policy1000ELNS0_9SortOrderE0EfS6_yNS1_21identity_decomposer_tEEEvPKT1_PSB_PKT2_PSF_T3_iiT4_)
        /*01c4*/ 	.word	0x00000000


	//----- nvinfo : EIATTR_MIN_STACK_SIZE
	.align		4
.L_129:
        /*01c8*/ 	.byte	0x04, 0x12
        /*01ca*/ 	.short	(.L_131 - .L_130)
	.align		4
.L_130:
        /*01cc*/ 	.word	index@(_ZN3cub18CUB_300001_SM_10006detail11EmptyKernelIvEEvv)
        /*01d0*/ 	.word	0x00000000


	//----- nvinfo : EIATTR_MIN_STACK_SIZE
	.align		4
.L_131:
        /*01d4*/ 	.byte	0x04, 0x12
        /*01d6*/ 	.short	(.L_133 - .L_132)
	.align		4
.L_132:
        /*01d8*/ 	.word	index@(_Z18simulate_gbm_pathsfffifiPfP24curandStatePhilox4_32_10)
        /*01dc*/ 	.word	0x00000000


	//----- nvinfo : EIATTR_MIN_STACK_SIZE
	.align		4
.L_133:
        /*01e0*/ 	.byte	0x04, 0x12
        /*01e2*/ 	.short	(.L_135 - .L_134)
	.align		4
.L_134:
        /*01e4*/ 	.word	index@(_Z8init_rngP24curandStatePhilox4_32_10yi)
        /*01e8*/ 	.word	0x00000000
.L_135:


//--------------------- .nv.compat                --------------------------
	.section	.nv.compat,"",@"SHT_CUDA_COMPAT_INFO"
	.align	4
        /*0000*/ 	.byte	0x02, 0x09, 0x00, 0x00, 0x02, 0x02, 0x01, 0x00, 0x02, 0x05, 0x05, 0x00, 0x03, 0x07, 0x01, 0x01
        /*0010*/ 	.byte	0x02, 0x03, 0x00, 0x00, 0x02, 0x06, 0x01, 0x00, 0x04, 0x0b, 0x08, 0x00, 0x01, 0x00, 0x00, 0x00
        /*0020*/ 	.byte	0x00, 0x00, 0x00, 0x00


//--------------------- .nv.info._ZN3cub18CUB_300001_SM_10006detail6reduce28DeviceReduceSingleTileKernelINS2_10policy_hubIdyN4cuda3std3__44plusIdEEE10Policy1000EPdSC_iS9_ddNS7_10__identityEEEvT0_T1_T2_T3_T4_T6_ --------------------------
	.section	.nv.info._ZN3cub18CUB_300001_SM_10006detail6reduce28DeviceReduceSingleTileKernelINS2_10policy_hubIdyN4cuda3std3__44plusIdEEE10Policy1000EPdSC_iS9_ddNS7_10__identityEEEvT0_T1_T2_T3_T4_T6_,"",@"SHT_CUDA_INFO"
	.sectionflags	@""
	.align	4


	//----- nvinfo : EIATTR_CUDA_API_VERSION
	.align		4
        /*0000*/ 	.byte	0x04, 0x37
        /*0002*/ 	.short	(.L_137 - .L_136)
.L_136:
        /*0004*/ 	.word	0x00000082


	//----- nvinfo : EIATTR_KPARAM_INFO
	.align		4
.L_137:
        /*0008*/ 	.byte	0x04, 0x17
        /*000a*/ 	.short	(.L_139 - .L_138)
.L_138:
        /*000c*/ 	.word	0x00000000
        /*0010*/ 	.short	0x0005
        /*0012*/ 	.short	0x0020
        /*0014*/ 	.byte	0x00, 0xf0, 0x05, 0x00


	//----- nvinfo : EIATTR_KPARAM_INFO
	.align		4
.L_139:
        /*0018*/ 	.byte	0x04, 0x17
        /*001a*/ 	.short	(.L_141 - .L_140)
.L_140:
        /*001c*/ 	.word	0x00000000
        /*0020*/ 	.short	0x0004
        /*0022*/ 	.short	0x0018
        /*0024*/ 	.byte	0x00, 0xf0, 0x21, 0x00


	//----- nvinfo : EIATTR_KPARAM_INFO
	.align		4
.L_141:
        /*0028*/ 	.byte	0x04, 0x17
        /*002a*/ 	.short	(.L_143 - .L_142)
.L_142:
        /*002c*/ 	.word	0x00000000
        /*0030*/ 	.short	0x0003
        /*0032*/ 	.short	0x0014
        /*0034*/ 	.byte	0x00, 0xf0, 0x05, 0x00


	//----- nvinfo : EIATTR_KPARAM_INFO
	.align		4
.L_143:
        /*0038*/ 	.byte	0x04, 0x17
        /*003a*/ 	.short	(.L_145 - .L_144)
.L_144:
        /*003c*/ 	.word	0x00000000
        /*0040*/ 	.short	0x0002
        /*0042*/ 	.short	0x0010
        /*0044*/ 	.byte	0x00, 0xf0, 0x11, 0x00


	//----- nvinfo : EIATTR_KPARAM_INFO
	.align		4
.L_145:
        /*0048*/ 	.byte	0x04, 0x17
        /*004a*/ 	.short	(.L_147 - .L_146)
.L_146:
        /*004c*/ 	.word	0x00000000
        /*0050*/ 	.short	0x0001
        /*0052*/ 	.short	0x0008
        /*0054*/ 	.byte	0x00, 0xf5, 0x21, 0x00


	//----- nvinfo : EIATTR_KPARAM_INFO
	.align		4
.L_147:
        /*0058*/ 	.byte	0x04, 0x17
        /*005a*/ 	.short	(.L_149 - .L_148)
.L_148:
        /*005c*/ 	.word	0x00000000
        /*0060*/ 	.short	0x0000
        /*0062*/ 	.short	0x0000
        /*0064*/ 	.byte	0x00, 0xf5, 0x21, 0x00


	//----- nvinfo : EIATTR_SPARSE_MMA_MASK
	.align		4
.L_149:
        /*0068*/ 	.byte	0x03, 0x50
        /*006a*/ 	.short	0x0000


	//----- nvinfo : EIATTR_MAXREG_COUNT
	.align		4
        /*006c*/ 	.byte	0x03, 0x1b
        /*006e*/ 	.short	0x0080


	//----- nvinfo : EIATTR_NUM_BARRIERS
	.align		4
        /*0070*/ 	.byte	0x02, 0x4c
        /*0072*/ 	.byte	0x01
	.zero		1


	//----- nvinfo : EIATTR_MERCURY_ISA_VERSION
	.align		4
        /*0074*/ 	.byte	0x03, 0x5f
        /*0076*/ 	.short	0x0101


	//----- nvinfo : EIATTR_COOP_GROUP_MASK_REGIDS
	.align		4
        /*0078*/ 	.byte	0x04, 0x29
        /*007a*/ 	.short	(.L_151 - .L_150)


	//   ....[0]....
.L_150:
        /*007c*/ 	.word	0xffffffff


	//   ....[1]....
        /*0080*/ 	.word	0xffffffff


	//   ....[2]....
        /*0084*/ 	.word	0xffffffff


	//   ....[3]....
        /*0088*/ 	.word	0xffffffff


	//   ....[4]....
        /*008c*/ 	.word	0xffffffff


	//   ....[5]....
        /*0090*/ 	.word	0xffffffff


	//   ....[6]....
        /*0094*/ 	.word	0xffffffff


	//   ....[7]....
        /*0098*/ 	.word	0xffffffff


	//   ....[8]....
        /*009c*/ 	.word	0xffffffff


	//   ....[9]....
        /*00a0*/ 	.word	0xffffffff


	//   ....[10]....
        /*00a4*/ 	.word	0xffffffff


	//   ....[11]....
        /*00a8*/ 	.word	0xffffffff


	//   ....[12]....
        /*00ac*/ 	.word	0xffffffff


	//   ....[13]....
        /*00b0*/ 	.word	0xffffffff


	//   ....[14]....
        /*00b4*/ 	.word	0xffffffff


	//   ....[15]....
        /*00b8*/ 	.word	0xffffffff


	//   ....[16]....
        /*00bc*/ 	.word	0xffffffff


	//   ....[17]....
        /*00c0*/ 	.word	0xffffffff


	//   ....[18]....
        /*00c4*/ 	.word	0xffffffff


	//   ....[19]....
        /*00c8*/ 	.word	0xffffffff


	//   ....[20]....
        /*00cc*/ 	.word	0xffffffff


	//   ....[21]....
        /*00d0*/ 	.word	0xffffffff


	//   ....[22]....
        /*00d4*/ 	.word	0xffffffff


	//   ....[23]....
        /*00d8*/ 	.word	0xffffffff


	//   ....[24]....
        /*00dc*/ 	.word	0xffffffff


	//   ....[25]....
        /*00e0*/ 	.word	0xffffffff


	//   ....[26]....
        /*00e4*/ 	.word	0xffffffff


	//   ....[27]....
        /*00e8*/ 	.word	0xffffffff


	//   ....[28]....
        /*00ec*/ 	.word	0xffffffff


	//   ....[29]....
        /*00f0*/ 	.word	0xffffffff


	//----- nvinfo : EIATTR_COOP_GROUP_INSTR_OFFSETS
	.align		4
.L_151:
        /*00f4*/ 	.byte	0x04, 0x28
        /*00f6*/ 	.short	(.L_153 - .L_152)


	//   ....[0]....
.L_152:
        /*00f8*/ 	.word	0x00000960


	//   ....[1]....
        /*00fc*/ 	.word	0x00000970


	//   ....[2]....
        /*0100*/ 	.word	0x000009e0


	//   ....[3]....
        /*0104*/ 	.word	0x00000a10


	//   ....[4]....
        /*0108*/ 	.word	0x00000a70


	//   ....[5]....
        /*010c*/ 	.word	0x00000a80


	//   ....[6]....
        /*0110*/ 	.word	0x00000ae0


	//   ....[7]....
        /*0114*/ 	.word	0x00000af0


	//   ....[8]....
        /*0118*/ 	.word	0x00000b40


	//   ....[9]....
        /*011c*/ 	.word	0x00000b60


	//   ....[10]....
        /*0120*/ 	.word	0x00000e10


	//   ....[11]....
        /*0124*/ 	.word	0x00000e20


	//   ....[12]....
        /*0128*/ 	.word	0x00000eb0


	//   ....[13]....
        /*012c*/ 	.word	0x00000ed0


	//   ....[14]....
        /*0130*/ 	.word	0x00000f20


	//   ....[15]....
        /*0134*/ 	.word	0x00000f40


	//   ....[16]....
        /*0138*/ 	.word	0x00000f90


	//   ....[17]....
        /*013c*/ 	.word	0x00000fb0


	//   ....[18]....
        /*0140*/ 	.word	0x00001000


	//   ....[19]....
        /*0144*/ 	.word	0x00001030


	//   ....[20]....
        /*0148*/ 	.word	0x000020b0


	//   ....[21]....
        /*014c*/ 	.word	0x000020c0


	//   ....[22]....
        /*0150*/ 	.word	0x00002130


	//   ....[23]....
        /*0154*/ 	.word	0x00002140


	//   ....[24]....
        /*0158*/ 	.word	0x000021a0


	//   ....[25]....
        /*015c*/ 	.word	0x000021b0


	//   ....[26]....
        /*0160*/ 	.word	0x00002200


	//   ....[27]....
        /*0164*/ 	.word	0x00002220


	//   ....[28]....
        /*0168*/ 	.word	0x00002280


	//   ....[29]....
        /*016c*/ 	.word	0x000022b0


	//----- nvinfo : EIATTR_VRC_CTA_INIT_COUNT
	.align		4
.L_153:
        /*0170*/ 	.byte	0x02, 0x4a
	.zero		1
	.zero		1


	//----- nvinfo : EIATTR_EXIT_INSTR_OFFSETS
	.align		4
        /*0174*/ 	.byte	0x04, 0x1c
        /*0176*/ 	.short	(.L_155 - .L_154)


	//   ....[0]....
.L_154:
        /*0178*/ 	.word	0x00000080


	//   ....[1]....
        /*017c*/ 	.word	0x000000c0


	//   ....[2]....
        /*0180*/ 	.word	0x00002510


	//   ....[3]....
        /*0184*/ 	.word	0x00002560


	//----- nvinfo : EIATTR_MAX_THREADS
	.align		4
.L_155:
        /*0188*/ 	.byte	0x04, 0x05
        /*018a*/ 	.short	(.L_157 - .L_156)
.L_156:
        /*018c*/ 	.word	0x00000200
        /*0190*/ 	.word	0x00000001
        /*0194*/ 	.word	0x00000001


	//----- nvinfo : EIATTR_CRS_STACK_SIZE
	.align		4
.L_157:
        /*0198*/ 	.byte	0x04, 0x1e
        /*019a*/ 	.short	(.L_159 - .L_158)
.L_158:
        /*019c*/ 	.word	0x00000000


	//----- nvinfo : EIATTR_CBANK_PARAM_SIZE
	.align		4
.L_159:
        /*01a0*/ 	.byte	0x03, 0x19
        /*01a2*/ 	.short	0x0021


	//----- nvinfo : EIATTR_PARAM_CBANK
	.align		4
        /*01a4*/ 	.byte	0x04, 0x0a
        /*01a6*/ 	.short	(.L_161 - .L_160)
	.align		4
.L_160:
        /*01a8*/ 	.word	index@(.nv.constant0._ZN3cub18CUB_300001_SM_10006detail6reduce28DeviceReduceSingleTileKernelINS2_10policy_hubIdyN4cuda3std3__44plusIdEEE10Policy1000EPdSC_iS9_ddNS7_10__identityEEEvT0_T1_T2_T3_T4_T6_)
        /*01ac*/ 	.short	0x0380
        /*01ae*/ 	.short	0x0021


	//----- nvinfo : EIATTR_SW_WAR
	.align		4
.L_161:
        /*01b0*/ 	.byte	0x04, 0x36
        /*01b2*/ 	.short	(.L_163 - .L_162)
.L_162:
        /*01b4*/ 	.word	0x00000008
.L_163:


//--------------------- .nv.info._ZN3cub18CUB_300001_SM_10006detail6reduce18DeviceReduceKernelINS2_10policy_hubIdyN4cuda3std3__44plusIdEEE10Policy1000EN6thrust24THRUST_300001_SM_1000_NS10device_ptrIfEEyS9_dNS7_10__identityEEEvT0_PT3_T1_NS0_13GridEvenShareISK_EET2_T4_ --------------------------
	.section	.nv.info._ZN3cub18CUB_300001_SM_10006detail6reduce18DeviceReduceKernelINS2_10policy_hubIdyN4cuda3std3__44plusIdEEE10Policy1000EN6thrust24THRUST_300001_SM_1000_NS10device_ptrIfEEyS9_dNS7_10__identityEEEvT0_PT3_T1_NS0_13GridEvenShareISK_EET2_T4_,"",@"SHT_CUDA_INFO"
	.sectionflags	@""
	.align	4


	//----- nvinfo : EIATTR_CUDA_API_VERSION
	.align		4
        /*0000*/ 	.byte	0x04, 0x37
        /*0002*/ 	.short	(.L_165 - .L_164)
.L_164:
        /*0004*/ 	.word	0x00000082


	//----- nvinfo : EIATTR_KPARAM_INFO
	.align		4
.L_165:
        /*0008*/ 	.byte	0x04, 0x17
        /*000a*/ 	.short	(.L_167 - .L_166)
.L_166:
        /*000c*/ 	.word	0x00000000
        /*0010*/ 	.short	0x0005
        /*0012*/ 	.short	0x0061
        /*0014*/ 	.byte	0x00, 0xf0, 0x05, 0x00


	//----- nvinfo : EIATTR_KPARAM_INFO
	.align		4
.L_167:
        /*0018*/ 	.byte	0x04, 0x17
        /*001a*/ 	.short	(.L_169 - .L_168)
.L_168:
        /*001c*/ 	.word	0x00000000
        /*0020*/ 	.short	0x0004
        /*0022*/ 	.short	0x0060
        /*0024*/ 	.byte	0x00, 0xf0, 0x05, 0x00


	//----- nvinfo : EIATTR_KPARAM_INFO
	.align		4
.L_169:
        /*0028*/ 	.byte	0x04, 0x17
        /*002a*/ 	.short	(.L_171 - .L_170)
.L_170:
        /*002c*/ 	.word	0x00000000
        /*0030*/ 	.short	0x0003
        /*0032*/ 	.short	0x0018
        /*0034*/ 	.byte	0x00, 0xf0, 0x21, 0x01


	//----- nvinfo : EIATTR_KPARAM_INFO
	.align		4
.L_171:
        /*0038*/ 	.byte	0x04, 0x17
        /*003a*/ 	.short	(.L_173 - .L_172)
.L_172:
        /*003c*/ 	.word	0x00000000
        /*0040*/ 	.short	0x0002
        /*0042*/ 	.short	0x0010
        /*0044*/ 	.byte	0x00, 0xf0, 0x21, 0x00


	//----- nvinfo : EIATTR_KPARAM_INFO
	.align		4
.L_173:
        /*0048*/ 	.byte	0x04, 0x17
        /*004a*/ 	.short	(.L_175 - .L_174)
.L_174:
        /*004c*/ 	.word	0x00000000
        /*0050*/ 	.short	0x0001
        /*0052*/ 	.short	0x0008
        /*0054*/ 	.byte	0x00, 0xf5, 0x21, 0x00


	//----- nvinfo : EIATTR_KPARAM_INFO
	.align		4
.L_175:
        /*0058*/ 	.byte	0x04, 0x17
        /*005a*/ 	.short	(.L_177 - .L_176)
.L_176:
        /*005c*/ 	.word	0x00000000
        /*0060*/ 	.short	0x0000
        /*0062*/ 	.short	0x0000
        /*0064*/ 	.byte	0x00, 0xf0, 0x21, 0x00


	//----- nvinfo : EIATTR_SPARSE_MMA_MASK
	.align		4
.L_177:
        /*0068*/ 	.byte	0x03, 0x50
        /*006a*/ 	.short	0x0000


	//----- nvinfo : EIATTR_MAXREG_COUNT
	.align		4
        /*006c*/ 	.byte	0x03, 0x1b
        /*006e*/ 	.short	0x0080


	//----- nvinfo : EIATTR_NUM_BARRIERS
	.align		4
        /*0070*/ 	.byte	0x02, 0x4c
        /*0072*/ 	.byte	0x01
	.zero		1


	//----- nvinfo : EIATTR_MERCURY_ISA_VERSION
	.align		4
        /*0074*/ 	.byte	0x03, 0x5f
        /*0076*/ 	.short	0x0101


	//----- nvinfo : EIATTR_COOP_GROUP_MASK_REGIDS
	.align		4
        /*0078*/ 	.byte	0x04, 0x29
        /*007a*/ 	.short	(.L_179 - .L_178)


	//   ....[0]....
.L_178:
        /*007c*/ 	.word	0xffffffff


	//   ....[1]....
        /*0080*/ 	.word	0xffffffff


	//   ....[2]....
        /*0084*/ 	.word	0xffffffff


	//   ....[3]....
        /*0088*/ 	.word	0xffffffff


	//   ....[4]....
        /*008c*/ 	.word	0xffffffff


	//   ....[5]....
        /*0090*/ 	.word	0xffffffff


	//   ....[6]....
        /*0094*/ 	.word	0xffffffff


	//   ....[7]....
        /*0098*/ 	.word	0xffffffff


	//   ....[8]....
        /*009c*/ 	.word	0xffffffff


	//   ....[9]....
        /*00a0*/ 	.word	0xffffffff


	//   ....[10]....
        /*00a4*/ 	.word	0xffffffff


	//   ....[11]....
        /*00a8*/ 	.word	0xffffffff


	//   ....[12]....
        /*00ac*/ 	.word	0xffffffff


	//   ....[13]....
        /*00b0*/ 	.word	0xffffffff


	//   ....[14]....
        /*00b4*/ 	.word	0xffffffff


	//   ....[15]....
        /*00b8*/ 	.word	0xffffffff


	//   ....[16]....
        /*00bc*/ 	.word	0xffffffff


	//   ....[17]....
        /*00c0*/ 	.word	0xffffffff


	//   ....[18]....
        /*00c4*/ 	.word	0xffffffff


	//   ....[19]....
        /*00c8*/ 	.word	0xffffffff


	//   ....[20]....
        /*00cc*/ 	.word	0xffffffff


	//   ....[21]....
        /*00d0*/ 	.word	0xffffffff


	//   ....[22]....
        /*00d4*/ 	.word	0xffffffff


	//   ....[23]....
        /*00d8*/ 	.word	0xffffffff


	//   ....[24]....
        /*00dc*/ 	.word	0xffffffff


	//   ....[25]....
        /*00e0*/ 	.word	0xffffffff


	//   ....[26]....
        /*00e4*/ 	.word	0xffffffff


	//   ....[27]....
        /*00e8*/ 	.word	0xffffffff


	//   ....[28]....
        /*00ec*/ 	.word	0xffffffff


	//   ....[29]....
        /*00f0*/ 	.word	0xffffffff


	//----- nvinfo : EIATTR_COOP_GROUP_INSTR_OFFSETS
	.align		4
.L_179:
        /*00f4*/ 	.byte	0x04, 0x28
        /*00f6*/ 	.short	(.L_181 - .L_180)


	//   ....[0]....
.L_180:
        /*00f8*/ 	.word	0x00000b80


	//   ....[1]....
        /*00fc*/ 	.word	0x00000b90


	//   ....[2]....
        /*0100*/ 	.word	0x00000c00


	//   ....[3]....
        /*0104*/ 	.word	0x00000c20


	//   ....[4]....
        /*0108*/ 	.word	0x00000c90


	//   ....[5]....
        /*010c*/ 	.word	0x00000ca0


	//   ....[6]....
        /*0110*/ 	.word	0x00000cf0


	//   ....[7]....
        /*0114*/ 	.word	0x00000d10


	//   ....[8]....
        /*0118*/ 	.word	0x00000d80


	//   ....[9]....
        /*011c*/ 	.word	0x00000d90


	//   ....[10]....
        /*0120*/ 	.word	0x00001030


	//   ....[11]....
        /*0124*/ 	.word	0x00001040


	//   ....[12]....
        /*0128*/ 	.word	0x000010c0


	//   ....[13]....
        /*012c*/ 	.word	0x000010e0


	//   ....[14]....
        /*0130*/ 	.word	0x00001140


	//   ....[15]....
        /*0134*/ 	.word	0x00001170


	//   ....[16]....
        /*0138*/ 	.word	0x000011c0


	//   ....[17]....
        /*013c*/ 	.word	0x000011e0


	//   ....[18]....
        /*0140*/ 	.word	0x00001240


	//   ....[19]....
        /*0144*/ 	.word	0x00001270


	//   ....[20]....
        /*0148*/ 	.word	0x000027a0


	//   ....[21]....
        /*014c*/ 	.word	0x000027b0


	//   ....[22]....
        /*0150*/ 	.word	0x00002820


	//   ....[23]....
        /*0154*/ 	.word	0x00002840


	//   ....[24]....
        /*0158*/ 	.word	0x000028b0


	//   ....[25]....
        /*015c*/ 	.word	0x000028c0


	//   ....[26]....
        /*0160*/ 	.word	0x00002910


	//   ....[27]....
        /*0164*/ 	.word	0x00002930


	//   ....[28]....
        /*0168*/ 	.word	0x000029a0


	//   ....[29]....
        /*016c*/ 	.word	0x000029b0


	//----- nvinfo : EIATTR_VRC_CTA_INIT_COUNT
	.align		4
.L_181:
        /*0170*/ 	.byte	0x02, 0x4a
	.zero		1
	.zero		1


	//----- nvinfo : EIATTR_EXIT_INSTR_OFFSETS
	.align		4
        /*0174*/ 	.byte	0x04, 0x1c
        /*0176*/ 	.short	(.L_183 - .L_182)


	//   ....[0]....
.L_182:
        /*0178*/ 	.word	0x00002be0


	//   ....[1]....
        /*017c*/ 	.word	0x00002c40


	//----- nvinfo : EIATTR_MAX_THREADS
	.align		4
.L_183:
        /*0180*/ 	.byte	0x04, 0x05
        /*0182*/ 	.short	(.L_185 - .L_184)
.L_184:
        /*0184*/ 	.word	0x00000200
        /*0188*/ 	.word	0x00000001
        /*018c*/ 	.word	0x00000001


	//----- nvinfo : EIATTR_CRS_STACK_SIZE
	.align		4
.L_185:
        /*0190*/ 	.byte	0x04, 0x1e
        /*0192*/ 	.short	(.L_187 - .L_186)
.L_186:
        /*0194*/ 	.word	0x00000000


	//----- nvinfo : EIATTR_CBANK_PARAM_SIZE
	.align		4
.L_187:
        /*0198*/ 	.byte	0x03, 0x19
        /*019a*/ 	.short	0x0062


	//----- nvinfo : EIATTR_PARAM_CBANK
	.align		4
        /*019c*/ 	.byte	0x04, 0x0a
        /*019e*/ 	.short	(.L_189 - .L_188)
	.align		4
.L_188:
        /*01a0*/ 	.word	index@(.nv.constant0._ZN3cub18CUB_300001_SM_10006detail6reduce18DeviceReduceKernelINS2_10policy_hubIdyN4cuda3std3__44plusIdEEE10Policy1000EN6thrust24THRUST_300001_SM_1000_NS10device_ptrIfEEyS9_dNS7_10__identityEEEvT0_PT3_T1_NS0_13GridEvenShareISK_EET2_T4_)
        /*01a4*/ 	.short	0x0380
        /*01a6*/ 	.short	0x0062


	//----- nvinfo : EIATTR_SW_WAR
	.align		4
.L_189:
        /*01a8*/ 	.byte	0x04, 0x36
        /*01aa*/ 	.short	(.L_191 - .L_190)
.L_190:
        /*01ac*/ 	.word	0x00000008
.L_191:


//--------------------- .nv.info._ZN3cub18CUB_300001_SM_10006detail6reduce28DeviceReduceSingleTileKernelINS2_10policy_hubIdyN4cuda3std3__44plusIdEEE10Policy1000EN6thrust24THRUST_300001_SM_1000_NS10device_ptrIfEEPdyS9_ddNS7_10__identityEEEvT0_T1_T2_T3_T4_T6_ --------------------------
	.section	.nv.info._ZN3cub18CUB_300001_SM_10006detail6reduce28DeviceReduceSingleTileKernelINS2_10policy_hubIdyN4cuda3std3__44plusIdEEE10Policy1000EN6thrust24THRUST_300001_SM_1000_NS10device_ptrIfEEPdyS9_ddNS7_10__identityEEEvT0_T1_T2_T3_T4_T6_,"",@"SHT_CUDA_INFO"
	.sectionflags	@""
	.align	4


	//----- nvinfo : EIATTR_CUDA_API_VERSION
	.align		4
        /*0000*/ 	.byte	0x04, 0x37
        /*0002*/ 	.short	(.L_193 - .L_192)
.L_192:
        /*0004*/ 	.word	0x00000082


	//----- nvinfo : EIATTR_KPARAM_INFO
	.align		4
.L_193:
        /*0008*/ 	.byte	0x04, 0x17
        /*000a*/ 	.short	(.L_195 - .L_194)
.L_194:
        /*000c*/ 	.word	0x00000000
        /*0010*/ 	.short	0x0005
        /*0012*/ 	.short	0x0028
        /*0014*/ 	.byte	0x00, 0xf0, 0x05, 0x00


	//----- nvinfo : EIATTR_KPARAM_INFO
	.align		4
.L_195:
        /*0018*/ 	.byte	0x04, 0x17
        /*001a*/ 	.short	(.L_197 - .L_196)
.L_196:
        /*001c*/ 	.word	0x00000000
        /*0020*/ 	.short	0x0004
        /*0022*/ 	.short	0x0020
        /*0024*/ 	.byte	0x00, 0xf0, 0x21, 0x00


	//----- nvinfo : EIATTR_KPARAM_INFO
	.align		4
.L_197:
        /*0028*/ 	.byte	0x04, 0x17
        /*002a*/ 	.short	(.L_199 - .L_198)
.L_198:
        /*002c*/ 	.word	0x00000000
        /*0030*/ 	.short	0x0003
        /*0032*/ 	.short	0x0018
        /*0034*/ 	.byte	0x00, 0xf0, 0x05, 0x00


	//----- nvinfo : EIATTR_KPARAM_INFO
	.align		4
.L_199:
        /*0038*/ 	.byte	0x04, 0x17
        /*003a*/ 	.short	(.L_201 - .L_200)
.L_200:
        /*003c*/ 	.word	0x00000000
        /*0040*/ 	.short	0x0002
        /*0042*/ 	.short	0x0010
        /*0044*/ 	.byte	0x00, 0xf0, 0x21, 0x00


	//----- nvinfo : EIATTR_KPARAM_INFO
	.align		4
.L_201:
        /*0048*/ 	.byte	0x04, 0x17
        /*004a*/ 	.short	(.L_203 - .L_202)
.L_202:
        /*004c*/ 	.word	0x00000000
        /*0050*/ 	.short	0x0001
        /*0052*/ 	.short	0x0008
        /*0054*/ 	.byte	0x00, 0xf5, 0x21, 0x00


	//----- nvinfo : EIATTR_KPARAM_INFO
	.align		4
.L_203:
        /*0058*/ 	.byte	0x04, 0x17
        /*005a*/ 	.short	(.L_205 - .L_204)
.L_204:
        /*005c*/ 	.word	0x00000000
        /*0060*/ 	.short	0x0000
        /*0062*/ 	.short	0x0000
        /*0064*/ 	.byte	0x00, 0xf0, 0x21, 0x00


	//----- nvinfo : EIATTR_SPARSE_MMA_MASK
	.align		4
.L_205:
        /*0068*/ 	.byte	0x03, 0x50
        /*006a*/ 	.short	0x0000


	//----- nvinfo : EIATTR_MAXREG_COUNT
	.align		4
        /*006c*/ 	.byte	0x03, 0x1b
        /*006e*/ 	.short	0x0080


	//----- nvinfo : EIATTR_NUM_BARRIERS
	.align		4
        /*0070*/ 	.byte	0x02, 0x4c
        /*0072*/ 	.byte	0x01
	.zero		1


	//----- nvinfo : EIATTR_MERCURY_ISA_VERSION
	.align		4
        /*0074*/ 	.byte	0x03, 0x5f
        /*0076*/ 	.short	0x0101


	//----- nvinfo : EIATTR_COOP_GROUP_MASK_REGIDS
	.align		4
        /*0078*/ 	.byte	0x04, 0x29
        /*007a*/ 	.short	(.L_207 - .L_206)


	//   ....[0]....
.L_206:
        /*007c*/ 	.word	0xffffffff


	//   ....[1]....
        /*0080*/ 	.word	0xffffffff


	//   ....[2]....
        /*0084*/ 	.word	0xffffffff


	//   ....[3]....
        /*0088*/ 	.word	0xffffffff


	//   ....[4]....
        /*008c*/ 	.word	0xffffffff


	//   ....[5]....
        /*0090*/ 	.word	0xffffffff


	//   ....[6]....
        /*0094*/ 	.word	0xffffffff


	//   ....[7]....
        /*0098*/ 	.word	0xffffffff


	//   ....[8]....
        /*009c*/ 	.word	0xffffffff


	//   ....[9]....
        /*00a0*/ 	.word	0xffffffff


	//   ....[10]....
        /*00a4*/ 	.word	0xffffffff


	//   ....[11]....
        /*00a8*/ 	.word	0xffffffff


	//   ....[12]....
        /*00ac*/ 	.word	0xffffffff


	//   ....[13]....
        /*00b0*/ 	.word	0xffffffff


	//   ....[14]....
        /*00b4*/ 	.word	0xffffffff


	//   ....[15]....
        /*00b8*/ 	.word	0xffffffff


	//   ....[16]....
        /*00bc*/ 	.word	0xffffffff


	//   ....[17]....
        /*00c0*/ 	.word	0xffffffff


	//   ....[18]....
        /*00c4*/ 	.word	0xffffffff


	//   ....[19]....
        /*00c8*/ 	.word	0xffffffff


	//   ....[20]....
        /*00cc*/ 	.word	0xffffffff


	//   ....[21]....
        /*00d0*/ 	.word	0xffffffff


	//   ....[22]....
        /*00d4*/ 	.word	0xffffffff


	//   ....[23]....
        /*00d8*/ 	.word	0xffffffff


	//   ....[24]....
        /*00dc*/ 	.word	0xffffffff


	//   ....[25]....
        /*00e0*/ 	.word	0xffffffff


	//   ....[26]....
        /*00e4*/ 	.word	0xffffffff


	//   ....[27]....
        /*00e8*/ 	.word	0xffffffff


	//   ....[28]....
        /*00ec*/ 	.word	0xffffffff


	//   ....[29]....
        /*00f0*/ 	.word	0xffffffff


	//----- nvinfo : EIATTR_COOP_GROUP_INSTR_OFFSETS
	.align		4
.L_207:
        /*00f4*/ 	.byte	0x04, 0x28
        /*00f6*/ 	.short	(.L_209 - .L_208)


	//   ....[0]....
.L_208:
        /*00f8*/ 	.word	0x00000af0


	//   ....[1]....
        /*00fc*/ 	.word	0x00000b00


	//   ....[2]....
        /*0100*/ 	.word	0x00000b70


	//   ....[3]....
        /*0104*/ 	.word	0x00000b90


	//   ....[4]....
        /*0108*/ 	.word	0x00000c00


	//   ....[5]....
        /*010c*/ 	.word	0x00000c10


	//   ....[6]....
        /*0110*/ 	.word	0x00000c60


	//   ....[7]....
        /*0114*/ 	.word	0x00000c80


	//   ....[8]....
        /*0118*/ 	.word	0x00000cf0


	//   ....[9]....
        /*011c*/ 	.word	0x00000d00


	//   ....[10]....
        /*0120*/ 	.word	0x00000fa0


	//   ....[11]....
        /*0124*/ 	.word	0x00000fb0


	//   ....[12]....
        /*0128*/ 	.word	0x00001040


	//   ....[13]....
        /*012c*/ 	.word	0x00001060


	//   ....[14]....
        /*0130*/ 	.word	0x000010c0


	//   ....[15]....
        /*0134*/ 	.word	0x00001100


	//   ....[16]....
        /*0138*/ 	.word	0x00001150


	//   ....[17]....
        /*013c*/ 	.word	0x00001170


	//   ....[18]....
        /*0140*/ 	.word	0x000011e0


	//   ....[19]....
        /*0144*/ 	.word	0x000011f0


	//   ....[20]....
        /*0148*/ 	.word	0x00002610


	//   ....[21]....
        /*014c*/ 	.word	0x00002620


	//   ....[22]....
        /*0150*/ 	.word	0x00002690


	//   ....[23]....
        /*0154*/ 	.word	0x000026b0


	//   ....[24]....
        /*0158*/ 	.word	0x00002720


	//   ....[25]....
        /*015c*/ 	.word	0x00002730


	//   ....[26]....
        /*0160*/ 	.word	0x00002780


	//   ....[27]....
        /*0164*/ 	.word	0x000027a0


	//   ....[28]....
        /*0168*/ 	.word	0x00002810


	//   ....[29]....
        /*016c*/ 	.word	0x00002820


	//----- nvinfo : EIATTR_VRC_CTA_INIT_COUNT
	.align		4
.L_209:
        /*0170*/ 	.byte	0x02, 0x4a
	.zero		1
	.zero		1


	//----- nvinfo : EIATTR_EXIT_INSTR_OFFSETS
	.align		4
        /*0174*/ 	.byte	0x04, 0x1c
        /*0176*/ 	.short	(.L_211 - .L_210)


	//   ....[0]....
.L_210:
        /*0178*/ 	.word	0x000000a0


	//   ....[1]....
        /*017c*/ 	.word	0x000000e0


	//   ....[2]....
        /*0180*/ 	.word	0x00002a50


	//   ....[3]....
        /*0184*/ 	.word	0x00002aa0


	//----- nvinfo : EIATTR_MAX_THREADS
	.align		4
.L_211:
        /*0188*/ 	.byte	0x04, 0x05
        /*018a*/ 	.short	(.L_213 - .L_212)
.L_212:
        /*018c*/ 	.word	0x00000200
        /*0190*/ 	.word	0x00000001
        /*0194*/ 	.word	0x00000001


	//----- nvinfo : EIATTR_CRS_STACK_SIZE
	.align		4
.L_213:
        /*0198*/ 	.byte	0x04, 0x1e
        /*019a*/ 	.short	(.L_215 - .L_214)
.L_214:
        /*019c*/ 	.word	0x00000000


	//----- nvinfo : EIATTR_CBANK_PARAM_SIZE
	.align		4
.L_215:
        /*01a0*/ 	.byte	0x03, 0x19
        /*01a2*/ 	.short	0x0029


	//----- nvinfo : EIATTR_PARAM_CBANK
	.align		4
        /*01a4*/ 	.byte	0x04, 0x0a
        /*01a6*/ 	.short	(.L_217 - .L_216)
	.align		4
.L_216:
        /*01a8*/ 	.word	index@(.nv.constant0._ZN3cub18CUB_300001_SM_10006detail6reduce28DeviceReduceSingleTileKernelINS2_10policy_hubIdyN4cuda3std3__44plusIdEEE10Policy1000EN6thrust24THRUST_300001_SM_1000_NS10device_ptrIfEEPdyS9_ddNS7_10__identityEEEvT0_T1_T2_T3_T4_T6_)
        /*01ac*/ 	.short	0x0380
        /*01ae*/ 	.short	0x0029


	//----- nvinfo : EIATTR_SW_WAR
	.align		4
.L_217:
        /*01b0*/ 	.byte	0x04, 0x36
        /*01b2*/ 	.short	(.L_219 - .L_218)
.L_218:
        /*01b4*/ 	.word	0x00000008
.L_219:


//--------------------- .nv.info._ZN3cub18CUB_300001_SM_10006detail6reduce28DeviceReduceSingleTileKernelINS2_10policy_hubIdjN4cuda3std3__44plusIdEEE10Policy1000EPdSC_iS9_ddNS7_10__identityEEEvT0_T1_T2_T3_T4_T6_ --------------------------
	.section	.nv.info._ZN3cub18CUB_300001_SM_10006detail6reduce28DeviceReduceSingleTileKernelINS2_10policy_hubIdjN4cuda3std3__44plusIdEEE10Policy1000EPdSC_iS9_ddNS7_10__identityEEEvT0_T1_T2_T3_T4_T6_,"",@"SHT_CUDA_INFO"
	.sectionflags	@""
	.align	4


	//----- nvinfo : EIATTR_CUDA_API_VERSION
	.align		4
        /*0000*/ 	.byte	0x04, 0x37
        /*0002*/ 	.short	(.L_221 - .L_220)
.L_220:
        /*0004*/ 	.word	0x00000082


	//----- nvinfo : EIATTR_KPARAM_INFO
	.align		4
.L_221:
        /*0008*/ 	.byte	0x04, 0x17
        /*000a*/ 	.short	(.L_223 - .L_222)
.L_222:
        /*000c*/ 	.word	0x00000000
        /*0010*/ 	.short	0x0005
        /*0012*/ 	.short	0x0020
        /*0014*/ 	.byte	0x00, 0xf0, 0x05, 0x00


	//----- nvinfo : EIATTR_KPARAM_INFO
	.align		4
.L_223:
        /*0018*/ 	.byte	0x04, 0x17
        /*001a*/ 	.short	(.L_225 - .L_224)
.L_224:
        /*001c*/ 	.word	0x00000000
        /*0020*/ 	.short	0x0004
        /*0022*/ 	.short	0x0018
        /*0024*/ 	.byte	0x00, 0xf0, 0x21, 0x00


	//----- nvinfo : EIATTR_KPARAM_INFO
	.align		4
.L_225:
        /*0028*/ 	.byte	0x04, 0x17
        /*002a*/ 	.short	(.L_227 - .L_226)
.L_226:
        /*002c*/ 	.word	0x00000000
        /*0030*/ 	.short	0x0003
        /*0032*/ 	.short	0x0014
        /*0034*/ 	.byte	0x00, 0xf0, 0x05, 0x00


	//----- nvinfo : EIATTR_KPARAM_INFO
	.align		4
.L_227:
        /*0038*/ 	.byte	0x04, 0x17
        /*003a*/ 	.short	(.L_229 - .L_228)
.L_228:
        /*003c*/ 	.word	0x00000000
        /*0040*/ 	.short	0x0002
        /*0042*/ 	.short	0x0010
        /*0044*/ 	.byte	0x00, 0xf0, 0x11, 0x00


	//----- nvinfo : EIATTR_KPARAM_INFO
	.align		4
.L_229:
        /*0048*/ 	.byte	0x04, 0x17
        /*004a*/ 	.short	(.L_231 - .L_230)
.L_230:
        /*004c*/ 	.word	0x00000000
        /*0050*/ 	.short	0x0001
        /*0052*/ 	.short	0x0008
        /*0054*/ 	.byte	0x00, 0xf5, 0x21, 0x00


	//----- nvinfo : EIATTR_KPARAM_INFO
	.align		4
.L_231:
        /*0058*/ 	.byte	0x04, 0x17
        /*005a*/ 	.short	(.L_233 - .L_232)
.L_232:
        /*005c*/ 	.word	0x00000000
        /*0060*/ 	.short	0x0000
        /*0062*/ 	.short	0x0000
        /*0064*/ 	.byte	0x00, 0xf5, 0x21, 0x00


	//----- nvinfo : EIATTR_SPARSE_MMA_MASK
	.align		4
.L_233:
        /*0068*/ 	.byte	0x03, 0x50
        /*006a*/ 	.short	0x0000


	//----- nvinfo : EIATTR_MAXREG_COUNT
	.align		4
        /*006c*/ 	.byte	0x03, 0x1b
        /*006e*/ 	.short	0x0060


	//----- nvinfo : EIATTR_NUM_BARRIERS
	.align		4
        /*0070*/ 	.byte	0x02, 0x4c
        /*0072*/ 	.byte	0x01
	.zero		1


	//----- nvinfo : EIATTR_MERCURY_ISA_VERSION
	.align		4
        /*0074*/ 	.byte	0x03, 0x5f
        /*0076*/ 	.short	0x0101


	//----- nvinfo : EIATTR_COOP_GROUP_MASK_REGIDS
	.align		4
        /*0078*/ 	.byte	0x04, 0x29
        /*007a*/ 	.short	(.L_235 - .L_234)


	//   ....[0]....
.L_234:
        /*007c*/ 	.word	0xffffffff


	//   ....[1]....
        /*0080*/ 	.word	0xffffffff


	//   ....[2]....
        /*0084*/ 	.word	0xffffffff


	//   ....[3]....
        /*0088*/ 	.word	0xffffffff


	//   ....[4]....
        /*008c*/ 	.word	0xffffffff


	//   ....[5]....
        /*0090*/ 	.word	0xffffffff


	//   ....[6]....
        /*0094*/ 	.word	0xffffffff


	//   ....[7]....
        /*0098*/ 	.word	0xffffffff


	//   ....[8]....
        /*009c*/ 	.word	0xffffffff


	//   ....[9]....
        /*00a0*/ 	.word	0xffffffff


	//   ....[10]....
        /*00a4*/ 	.word	0xffffffff


	//   ....[11]....
        /*00a8*/ 	.word	0xffffffff


	//   ....[12]....
        /*00ac*/ 	.word	0xffffffff


	//   ....[13]....
        /*00b0*/ 	.word	0xffffffff


	//   ....[14]....
        /*00b4*/ 	.word	0xffffffff


	//   ....[15]....
        /*00b8*/ 	.word	0xffffffff


	//   ....[16]....
        /*00bc*/ 	.word	0xffffffff


	//   ....[17]....
        /*00c0*/ 	.word	0xffffffff


	//   ....[18]....
        /*00c4*/ 	.word	0xffffffff


	//   ....[19]....
        /*00c8*/ 	.word	0xffffffff


	//   ....[20]....
        /*00cc*/ 	.word	0xffffffff


	//   ....[21]....
        /*00d0*/ 	.word	0xffffffff


	//   ....[22]....
        /*00d4*/ 	.word	0xffffffff


	//   ....[23]....
        /*00d8*/ 	.word	0xffffffff


	//   ....[24]....
        /*00dc*/ 	.word	0xffffffff


	//   ....[25]....
        /*00e0*/ 	.word	0xffffffff


	//   ....[26]....
        /*00e4*/ 	.word	0xffffffff


	//   ....[27]....
        /*00e8*/ 	.word	0xffffffff


	//   ....[28]....
        /*00ec*/ 	.word	0xffffffff


	//   ....[29]....
        /*00f0*/ 	.word	0xffffffff


	//----- nvinfo : EIATTR_COOP_GROUP_INSTR_OFFSETS
	.align		4
.L_235:
        /*00f4*/ 	.byte	0x04, 0x28
        /*00f6*/ 	.short	(.L_237 - .L_236)


	//   ....[0]....
.L_236:
        /*00f8*/ 	.word	0x00000980


	//   ....[1]....
        /*00fc*/ 	.word	0x00000990


	//   ....[2]....
        /*0100*/ 	.word	0x00000a00


	//   ....[3]....
        /*0104*/ 	.word	0x00000a30


	//   ....[4]....
        /*0108*/ 	.word	0x00000aa0


	//   ....[5]....
        /*010c*/ 	.word	0x00000ab0


	//   ....[6]....
        /*0110*/ 	.word	0x00000b00


	//   ....[7]....
        /*0114*/ 	.word	0x00000b10


	//   ....[8]....
        /*0118*/ 	.word	0x00000b60


	//   ....[9]....
        /*011c*/ 	.word	0x00000b80


	//   ....[10]....
        /*0120*/ 	.word	0x00000e90


	//   ....[11]....
        /*0124*/ 	.word	0x00000ea0


	//   ....[12]....
        /*0128*/ 	.word	0x00000f30


	//   ....[13]....
        /*012c*/ 	.word	0x00000f50


	//   ....[14]....
        /*0130*/ 	.word	0x00000fa0


	//   ....[15]....
        /*0134*/ 	.word	0x00000fc0


	//   ....[16]....
        /*0138*/ 	.word	0x00001010


	//   ....[17]....
        /*013c*/ 	.word	0x00001040


	//   ....[18]....
        /*0140*/ 	.word	0x000010a0


	//   ....[19]....
        /*0144*/ 	.word	0x000010d0


	//   ....[20]....
        /*0148*/ 	.word	0x000022b0


	//   ....[21]....
        /*014c*/ 	.word	0x000022c0


	//   ....[22]....
        /*0150*/ 	.word	0x00002330


	//   ....[23]....
        /*0154*/ 	.word	0x00002340


	//   ....[24]....
        /*0158*/ 	.word	0x000023a0


	//   ....[25]....
        /*015c*/ 	.word	0x000023d0


	//   ....[26]....
        /*0160*/ 	.word	0x00002450


	//   ....[27]....
        /*0164*/ 	.word	0x00002460


	//   ....[28]....
        /*0168*/ 	.word	0x000024b0


	//   ....[29]....
        /*016c*/ 	.word	0x000024c0


	//----- nvinfo : EIATTR_VRC_CTA_INIT_COUNT
	.align		4
.L_237:
        /*0170*/ 	.byte	0x02, 0x4a
	.zero		1
	.zero		1


	//----- nvinfo : EIATTR_EXIT_INSTR_OFFSETS
	.align		4
        /*0174*/ 	.byte	0x04, 0x1c
        /*0176*/ 	.short	(.L_239 - .L_238)


	//   ....[0]....
.L_238:
        /*0178*/ 	.word	0x00000080


	//   ....[1]....
        /*017c*/ 	.word	0x000000c0


	//   ....[2]....
        /*0180*/ 	.word	0x00002750


	//   ....[3]....
        /*0184*/ 	.word	0x000027a0


	//----- nvinfo : EIATTR_MAX_THREADS
	.align		4
.L_239:
        /*0188*/ 	.byte	0x04, 0x05
        /*018a*/ 	.short	(.L_241 - .L_240)
.L_240:
        /*018c*/ 	.word	0x00000280
        /*0190*/ 	.word	0x00000001
        /*0194*/ 	.word	0x00000001


	//----- nvinfo : EIATTR_CRS_STACK_SIZE
	.align		4
.L_241:
        /*0198*/ 	.byte	0x04, 0x1e
        /*019a*/ 	.short	(.L_243 - .L_242)
.L_242:
        /*019c*/ 	.word	0x00000000


	//----- nvinfo : EIATTR_CBANK_PARAM_SIZE
	.align		4
.L_243:
        /*01a0*/ 	.byte	0x03, 0x19
        /*01a2*/ 	.short	0x0021


	//----- nvinfo : EIATTR_PARAM_CBANK
	.align		4
        /*01a4*/ 	.byte	0x04, 0x0a
        /*01a6*/ 	.short	(.L_245 - .L_244)
	.align		4
.L_244:
        /*01a8*/ 	.word	index@(.nv.constant0._ZN3cub18CUB_300001_SM_10006detail6reduce28DeviceReduceSingleTileKernelINS2_10policy_hubIdjN4cuda3std3__44plusIdEEE10Policy1000EPdSC_iS9_ddNS7_10__identityEEEvT0_T1_T2_T3_T4_T6_)
        /*01ac*/ 	.short	0x0380
        /*01ae*/ 	.short	0x0021


	//----- nvinfo : EIATTR_SW_WAR
	.align		4
.L_245:
        /*01b0*/ 	.byte	0x04, 0x36
        /*01b2*/ 	.short	(.L_247 - .L_246)
.L_246:
        /*01b4*/ 	.word	0x00000008
.L_247:


//--------------------- .nv.info._ZN3cub18CUB_300001_SM_10006detail6reduce18DeviceReduceKernelINS2_10policy_hubIdjN4cuda3std3__44plusIdEEE10Policy1000EN6thrust24THRUST_300001_SM_1000_NS10device_ptrIfEEjS9_dNS7_10__identityEEEvT0_PT3_T1_NS0_13GridEvenShareISK_EET2_T4_ --------------------------
	.section	.nv.info._ZN3cub18CUB_300001_SM_10006detail6reduce18DeviceReduceKernelINS2_10policy_hubIdjN4cuda3std3__44plusIdEEE10Policy1000EN6thrust24THRUST_300001_SM_1000_NS10device_ptrIfEEjS9_dNS7_10__identityEEEvT0_PT3_T1_NS0_13GridEvenShareISK_EET2_T4_,"",@"SHT_CUDA_INFO"
	.sectionflags	@""
	.align	4


	//----- nvinfo : EIATTR_CUDA_API_VERSION
	.align		4
        /*0000*/ 	.byte	0x04, 0x37
        /*0002*/ 	.short	(.L_249 - .L_248)
.L_248:
        /*0004*/ 	.word	0x00000082


	//----- nvinfo : EIATTR_KPARAM_INFO
	.align		4
.L_249:
        /*0008*/ 	.byte	0x04, 0x17
        /*000a*/ 	.short	(.L_251 - .L_250)
.L_250:
        /*000c*/ 	.word	0x00000000
        /*0010*/ 	.short	0x0005
        /*0012*/ 	.short	0x003d
        /*0014*/ 	.byte	0x00, 0xf0, 0x05, 0x00


	//----- nvinfo : EIATTR_KPARAM_INFO
	.align		4
.L_251:
        /*0018*/ 	.byte	0x04, 0x17
        /*001a*/ 	.short	(.L_253 - .L_252)
.L_252:
        /*001c*/ 	.word	0x00000000
        /*0020*/ 	.short	0x0004
        /*0022*/ 	.short	0x003c
        /*0024*/ 	.byte	0x00, 0xf0, 0x05, 0x00


	//----- nvinfo : EIATTR_KPARAM_INFO
	.align		4
.L_253:
        /*0028*/ 	.byte	0x04, 0x17
        /*002a*/ 	.short	(.L_255 - .L_254)
.L_254:
        /*002c*/ 	.word	0x00000000
        /*0030*/ 	.short	0x0003
        /*0032*/ 	.short	0x0014
        /*0034*/ 	.byte	0x00, 0xf0, 0xa1, 0x00


	//----- nvinfo : EIATTR_KPARAM_INFO
	.align		4
.L_255:
        /*0038*/ 	.byte	0x04, 0x17
        /*003a*/ 	.short	(.L_257 - .L_256)
.L_256:
        /*003c*/ 	.word	0x00000000
        /*0040*/ 	.short	0x0002
        /*0042*/ 	.short	0x0010
        /*0044*/ 	.byte	0x00, 0xf0, 0x11, 0x00


	//----- nvinfo : EIATTR_KPARAM_INFO
	.align		4
.L_257:
        /*0048*/ 	.byte	0x04, 0x17
        /*004a*/ 	.short	(.L_259 - .L_258)
.L_258:
        /*004c*/ 	.word	0x00000000
        /*0050*/ 	.short	0x0001
        /*0052*/ 	.short	0x0008
        /*0054*/ 	.byte	0x00, 0xf5, 0x21, 0x00


	//----- nvinfo : EIATTR_KPARAM_INFO
	.align		4
.L_259:
        /*0058*/ 	.byte	0x04, 0x17
        /*005a*/ 	.short	(.L_261 - .L_260)
.L_260:
        /*005c*/ 	.word	0x00000000
        /*0060*/ 	.short	0x0000
        /*0062*/ 	.short	0x0000
        /*0064*/ 	.byte	0x00, 0xf0, 0x21, 0x00


	//----- nvinfo : EIATTR_SPARSE_MMA_MASK
	.align		4
.L_261:
        /*0068*/ 	.byte	0x03, 0x50
        /*006a*/ 	.short	0x0000


	//----- nvinfo : EIATTR_MAXREG_COUNT
	.align		4
        /*006c*/ 	.byte	0x03, 0x1b
        /*006e*/ 	.short	0x0060


	//----- nvinfo : EIATTR_NUM_BARRIERS
	.align		4
        /*0070*/ 	.byte	0x02, 0x4c
        /*0072*/ 	.byte	0x01
	.zero		1


	//----- nvinfo : EIATTR_MERCURY_ISA_VERSION
	.align		4
        /*0074*/ 	.byte	0x03, 0x5f
        /*0076*/ 	.short	0x0101


	//----- nvinfo : EIATTR_COOP_GROUP_MASK_REGIDS
	.align		4
        /*0078*/ 	.byte	0x04, 0x29
        /*007a*/ 	.short	(.L_263 - .L_262)


	//   ....[0]....
.L_262:
        /*007c*/ 	.word	0xffffffff


	//   ....[1]....
        /*0080*/ 	.word	0xffffffff


	//   ....[2]....
        /*0084*/ 	.word	0xffffffff


	//   ....[3]....
        /*0088*/ 	.word	0xffffffff


	//   ....[4]....
        /*008c*/ 	.word	0xffffffff


	//   ....[5]....
        /*0090*/ 	.word	0xffffffff


	//   ....[6]....
        /*0094*/ 	.word	0xffffffff


	//   ....[7]....
        /*0098*/ 	.word	0xffffffff


	//   ....[8]....
        /*009c*/ 	.word	0xffffffff


	//   ....[9]....
        /*00a0*/ 	.word	0xffffffff


	//   ....[10]....
        /*00a4*/ 	.word	0xffffffff


	//   ....[11]....
        /*00a8*/ 	.word	0xffffffff


	//   ....[12]....
        /*00ac*/ 	.word	0xffffffff


	//   ....[13]....
        /*00b0*/ 	.word	0xffffffff


	//   ....[14]....
        /*00b4*/ 	.word	0xffffffff


	//   ....[15]....
        /*00b8*/ 	.word	0xffffffff


	//   ....[16]....
        /*00bc*/ 	.word	0xffffffff


	//   ....[17]....
        /*00c0*/ 	.word	0xffffffff


	//   ....[18]....
        /*00c4*/ 	.word	0xffffffff


	//   ....[19]....
        /*00c8*/ 	.word	0xffffffff


	//   ....[20]....
        /*00cc*/ 	.word	0xffffffff


	//   ....[21]....
        /*00d0*/ 	.word	0xffffffff


	//   ....[22]....
        /*00d4*/ 	.word	0xffffffff


	//   ....[23]....
        /*00d8*/ 	.word	0xffffffff


	//   ....[24]....
        /*00dc*/ 	.word	0xffffffff


	//   ....[25]....
        /*00e0*/ 	.word	0xffffffff


	//   ....[26]....
        /*00e4*/ 	.word	0xffffffff


	//   ....[27]....
        /*00e8*/ 	.word	0xffffffff


	//   ....[28]....
        /*00ec*/ 	.word	0xffffffff


	//   ....[29]....
        /*00f0*/ 	.word	0xffffffff


	//----- nvinfo : EIATTR_COOP_GROUP_INSTR_OFFSETS
	.align		4
.L_263:
        /*00f4*/ 	.byte	0x04, 0x28
        /*00f6*/ 	.short	(.L_265 - .L_264)


	//   ....[0]....
.L_264:
        /*00f8*/ 	.word	0x00000df0


	//   ....[1]....
        /*00fc*/ 	.word	0x00000e00


	//   ....[2]....
        /*0100*/ 	.word	0x00000e70


	//   ....[3]....
        /*0104*/ 	.word	0x00000e90


	//   ....[4]....
        /*0108*/ 	.word	0x00000f00


	//   ....[5]....
        /*010c*/ 	.word	0x00000f10


	//   ....[6]....
        /*0110*/ 	.word	0x00000f60


	//   ....[7]....
        /*0114*/ 	.word	0x00000f80


	//   ....[8]....
        /*0118*/ 	.word	0x00000fd0


	//   ....[9]....
        /*011c*/ 	.word	0x00000ff0


	//   ....[10]....
        /*0120*/ 	.word	0x00001300


	//   ....[11]....
        /*0124*/ 	.word	0x00001310


	//   ....[12]....
        /*0128*/ 	.word	0x00001380


	//   ....[13]....
        /*012c*/ 	.word	0x000013a0


	//   ....[14]....
        /*0130*/ 	.word	0x000013f0


	//   ....[15]....
        /*0134*/ 	.word	0x00001410


	//   ....[16]....
        /*0138*/ 	.word	0x00001480


	//   ....[17]....
        /*013c*/ 	.word	0x00001490


	//   ....[18]....
        /*0140*/ 	.word	0x00001510


	//   ....[19]....
        /*0144*/ 	.word	0x00001540


	//   ....[20]....
        /*0148*/ 	.word	0x00002d70


	//   ....[21]....
        /*014c*/ 	.word	0x00002d80


	//   ....[22]....
        /*0150*/ 	.word	0x00002df0


	//   ....[23]....
        /*0154*/ 	.word	0x00002e10


	//   ....[24]....
        /*0158*/ 	.word	0x00002e80


	//   ....[25]....
        /*015c*/ 	.word	0x00002e90


	//   ....[26]....
        /*0160*/ 	.word	0x00002ee0


	//   ....[27]....
        /*0164*/ 	.word	0x00002f00


	//   ....[28]....
        /*0168*/ 	.word	0x00002f70


	//   ....[29]....
        /*016c*/ 	.word	0x00002f80


	//----- nvinfo : EIATTR_VRC_CTA_INIT_COUNT
	.align		4
.L_265:
        /*0170*/ 	.byte	0x02, 0x4a
	.zero		1
	.zero		1


	//----- nvinfo : EIATTR_EXIT_INSTR_OFFSETS
	.align		4
        /*0174*/ 	.byte	0x04, 0x1c
        /*0176*/ 	.short	(.L_267 - .L_266)


	//   ....[0]....
.L_266:
        /*0178*/ 	.word	0x00003230


	//   ....[1]....
        /*017c*/ 	.word	0x00003290


	//----- nvinfo : EIATTR_MAX_THREADS
	.align		4
.L_267:
        /*0180*/ 	.byte	0x04, 0x05
        /*0182*/ 	.short	(.L_269 - .L_268)
.L_268:
        /*0184*/ 	.word	0x00000280
        /*0188*/ 	.word	0x00000001
        /*018c*/ 	.word	0x00000001


	//----- nvinfo : EIATTR_CRS_STACK_SIZE
	.align		4
.L_269:
        /*0190*/ 	.byte	0x04, 0x1e
        /*0192*/ 	.short	(.L_271 - .L_270)
.L_270:
        /*0194*/ 	.word	0x00000000


	//----- nvinfo : EIATTR_CBANK_PARAM_SIZE
	.align		4
.L_271:
        /*0198*/ 	.byte	0x03, 0x19
        /*019a*/ 	.short	0x003e


	//----- nvinfo : EIATTR_PARAM_CBANK
	.align		4
        /*019c*/ 	.byte	0x04, 0x0a
        /*019e*/ 	.short	(.L_273 - .L_272)
	.align		4
.L_272:
        /*01a0*/ 	.word	index@(.nv.constant0._ZN3cub18CUB_300001_SM_10006detail6reduce18DeviceReduceKernelINS2_10policy_hubIdjN4cuda3std3__44plusIdEEE10Policy1000EN6thrust24THRUST_300001_SM_1000_NS10device_ptrIfEEjS9_dNS7_10__identityEEEvT0_PT3_T1_NS0_13GridEvenShareISK_EET2_T4_)
        /*01a4*/ 	.short	0x0380
        /*01a6*/ 	.short	0x003e


	//----- nvinfo : EIATTR_SW_WAR
	.align		4
.L_273:
        /*01a8*/ 	.byte	0x04, 0x36
        /*01aa*/ 	.short	(.L_275 - .L_274)
.L_274:
        /*01ac*/ 	.word	0x00000008
.L_275:


//--------------------- .nv.info._ZN3cub18CUB_300001_SM_10006detail6reduce28DeviceReduceSingleTileKernelINS2_10policy_hubIdjN4cuda3std3__44plusIdEEE10Policy1000EN6thrust24THRUST_300001_SM_1000_NS10device_ptrIfEEPdjS9_ddNS7_10__identityEEEvT0_T1_T2_T3_T4_T6_ --------------------------
	.section	.nv.info._ZN3cub18CUB_300001_SM_10006detail6reduce28DeviceReduceSingleTileKernelINS2_10policy_hubIdjN4cuda3std3__44plusIdEEE10Policy1000EN6thrust24THRUST_300001_SM_1000_NS10device_ptrIfEEPdjS9_ddNS7_10__identityEEEvT0_T1_T2_T3_T4_T6_,"",@"SHT_CUDA_INFO"
	.sectionflags	@""
	.align	4


	//----- nvinfo : EIATTR_CUDA_API_VERSION
	.align		4
        /*0000*/ 	.byte	0x04, 0x37
        /*0002*/ 	.short	(.L_277 - .L_276)
.L_276:
        /*0004*/ 	.word	0x00000082


	//----- nvinfo : EIATTR_KPARAM_INFO
	.align		4
.L_277:
        /*0008*/ 	.byte	0x04, 0x17
        /*000a*/ 	.short	(.L_279 - .L_278)
.L_278:
        /*000c*/ 	.word	0x00000000
        /*0010*/ 	.short	0x0005
        /*0012*/ 	.short	0x0020
        /*0014*/ 	.byte	0x00, 0xf0, 0x05, 0x00


	//----- nvinfo : EIATTR_KPARAM_INFO
	.align		4
.L_279:
        /*0018*/ 	.byte	0x04, 0x17
        /*001a*/ 	.short	(.L_281 - .L_280)
.L_280:
        /*001c*/ 	.word	0x00000000
        /*0020*/ 	.short	0x0004
        /*0022*/ 	.short	0x0018
        /*0024*/ 	.byte	0x00, 0xf0, 0x21, 0x00


	//----- nvinfo : EIATTR_KPARAM_INFO
	.align		4
.L_281:
        /*0028*/ 	.byte	0x04, 0x17
        /*002a*/ 	.short	(.L_283 - .L_282)
.L_282:
        /*002c*/ 	.word	0x00000000
        /*0030*/ 	.short	0x0003
        /*0032*/ 	.short	0x0014
        /*0034*/ 	.byte	0x00, 0xf0, 0x05, 0x00


	//----- nvinfo : EIATTR_KPARAM_INFO
	.align		4
.L_283:
        /*0038*/ 	.byte	0x04, 0x17
        /*003a*/ 	.short	(.L_285 - .L_284)
.L_284:
        /*003c*/ 	.word	0x00000000
        /*0040*/ 	.short	0x0002
        /*0042*/ 	.short	0x0010
        /*0044*/ 	.byte	0x00, 0xf0, 0x11, 0x00


	//----- nvinfo : EIATTR_KPARAM_INFO
	.align		4
.L_285:
        /*0048*/ 	.byte	0x04, 0x17
        /*004a*/ 	.short	(.L_287 - .L_286)
.L_286:
        /*004c*/ 	.word	0x00000000
        /*0050*/ 	.short	0x0001
        /*0052*/ 	.short	0x0008
        /*0054*/ 	.byte	0x00, 0xf5, 0x21, 0x00


	//----- nvinfo : EIATTR_KPARAM_INFO
	.align		4
.L_287:
        /*0058*/ 	.byte	0x04, 0x17
        /*005a*/ 	.short	(.L_289 - .L_288)
.L_288:
        /*005c*/ 	.word	0x00000000
        /*0060*/ 	.short	0x0000
        /*0062*/ 	.short	0x0000
        /*0064*/ 	.byte	0x00, 0xf0, 0x21, 0x00


	//----- nvinfo : EIATTR_SPARSE_MMA_MASK
	.align		4
.L_289:
        /*0068*/ 	.byte	0x03, 0x50
        /*006a*/ 	.short	0x0000


	//----- nvinfo : EIATTR_MAXREG_COUNT
	.align		4
        /*006c*/ 	.byte	0x03, 0x1b
        /*006e*/ 	.short	0x0060


	//----- nvinfo : EIATTR_NUM_BARRIERS
	.align		4
        /*0070*/ 	.byte	0x02, 0x4c
        /*0072*/ 	.byte	0x01
	.zero		1


	//----- nvinfo : EIATTR_MERCURY_ISA_VERSION
	.align		4
        /*0074*/ 	.byte	0x03, 0x5f
        /*0076*/ 	.short	0x0101


	//----- nvinfo : EIATTR_COOP_GROUP_MASK_REGIDS
	.align		4
        /*0078*/ 	.byte	0x04, 0x29
        /*007a*/ 	.short	(.L_291 - .L_290)


	//   ....[0]....
.L_290:
        /*007c*/ 	.word	0xffffffff


	//   ....[1]....
        /*0080*/ 	.word	0xffffffff


	//   ....[2]....
        /*0084*/ 	.word	0xffffffff


	//   ....[3]....
        /*0088*/ 	.word	0xffffffff


	//   ....[4]....
        /*008c*/ 	.word	0xffffffff


	//   ....[5]....
        /*0090*/ 	.word	0xffffffff


	//   ....[6]....
        /*0094*/ 	.word	0xffffffff


	//   ....[7]....
        /*0098*/ 	.word	0xffffffff


	//   ....[8]....
        /*009c*/ 	.word	0xffffffff


	//   ....[9]....
        /*00a0*/ 	.word	0xffffffff


	//   ....[10]....
        /*00a4*/ 	.word	0xffffffff


	//   ....[11]....
        /*00a8*/ 	.word	0xffffffff


	//   ....[12]....
        /*00ac*/ 	.word	0xffffffff


	//   ....[13]....
        /*00b0*/ 	.word	0xffffffff


	//   ....[14]....
        /*00b4*/ 	.word	0xffffffff


	//   ....[15]....
        /*00b8*/ 	.word	0xffffffff


	//   ....[16]....
        /*00bc*/ 	.word	0xffffffff


	//   ....[17]....
        /*00c0*/ 	.word	0xffffffff


	//   ....[18]....
        /*00c4*/ 	.word	0xffffffff


	//   ....[19]....
        /*00c8*/ 	.word	0xffffffff


	//   ....[20]....
        /*00cc*/ 	.word	0xffffffff


	//   ....[21]....
        /*00d0*/ 	.word	0xffffffff


	//   ....[22]....
        /*00d4*/ 	.word	0xffffffff


	//   ....[23]....
        /*00d8*/ 	.word	0xffffffff


	//   ....[24]....
        /*00dc*/ 	.word	0xffffffff


	//   ....[25]....
        /*00e0*/ 	.word	0xffffffff


	//   ....[26]....
        /*00e4*/ 	.word	0xffffffff


	//   ....[27]....
        /*00e8*/ 	.word	0xffffffff


	//   ....[28]....
        /*00ec*/ 	.word	0xffffffff


	//   ....[29]....
        /*00f0*/ 	.word	0xffffffff


	//----- nvinfo : EIATTR_COOP_GROUP_INSTR_OFFSETS
	.align		4
.L_291:
        /*00f4*/ 	.byte	0x04, 0x28
        /*00f6*/ 	.short	(.L_293 - .L_292)


	//   ....[0]....
.L_292:
        /*00f8*/ 	.word	0x00000af0


	//   ....[1]....
        /*00fc*/ 	.word	0x00000b00


	//   ....[2]....
        /*0100*/ 	.word	0x00000b70


	//   ....[3]....
        /*0104*/ 	.word	0x00000b90


	//   ....[4]....
        /*0108*/ 	.word	0x00000c00


	//   ....[5]....
        /*010c*/ 	.word	0x00000c10


	//   ....[6]....
        /*0110*/ 	.word	0x00000c60


	//   ....[7]....
        /*0114*/ 	.word	0x00000c80


	//   ....[8]....
        /*0118*/ 	.word	0x00000cd0


	//   ....[9]....
        /*011c*/ 	.word	0x00000cf0


	//   ....[10]....
        /*0120*/ 	.word	0x00001000


	//   ....[11]....
        /*0124*/ 	.word	0x00001010


	//   ....[12]....
        /*0128*/ 	.word	0x000010a0


	//   ....[13]....
        /*012c*/ 	.word	0x000010c0


	//   ....[14]....
        /*0130*/ 	.word	0x00001110


	//   ....[15]....
        /*0134*/ 	.word	0x00001140


	//   ....[16]....
        /*0138*/ 	.word	0x00001190


	//   ....[17]....
        /*013c*/ 	.word	0x000011b0


	//   ....[18]....
        /*0140*/ 	.word	0x00001210


	//   ....[19]....
        /*0144*/ 	.word	0x00001230


	//   ....[20]....
        /*0148*/ 	.word	0x000028e0


	//   ....[21]....
        /*014c*/ 	.word	0x000028f0


	//   ....[22]....
        /*0150*/ 	.word	0x00002960


	//   ....[23]....
        /*0154*/ 	.word	0x00002980


	//   ....[24]....
        /*0158*/ 	.word	0x000029f0


	//   ....[25]....
        /*015c*/ 	.word	0x00002a00


	//   ....[26]....
        /*0160*/ 	.word	0x00002a50


	//   ....[27]....
        /*0164*/ 	.word	0x00002a70


	//   ....[28]....
        /*0168*/ 	.word	0x00002ae0


	//   ....[29]....
        /*016c*/ 	.word	0x00002af0


	//----- nvinfo : EIATTR_VRC_CTA_INIT_COUNT
	.align		4
.L_293:
        /*0170*/ 	.byte	0x02, 0x4a
	.zero		1
	.zero		1


	//----- nvinfo : EIATTR_EXIT_INSTR_OFFSETS
	.align		4
        /*0174*/ 	.byte	0x04, 0x1c
        /*0176*/ 	.short	(.L_295 - .L_294)


	//   ....[0]....
.L_294:
        /*0178*/ 	.word	0x00000080


	//   ....[1]....
        /*017c*/ 	.word	0x000000c0


	//   ....[2]....
        /*0180*/ 	.word	0x00002da0


	//   ....[3]....
        /*0184*/ 	.word	0x00002df0


	//----- nvinfo : EIATTR_MAX_THREADS
	.align		4
.L_295:
        /*0188*/ 	.byte	0x04, 0x05
        /*018a*/ 	.short	(.L_297 - .L_296)
.L_296:
        /*018c*/ 	.word	0x00000280
        /*0190*/ 	.word	0x00000001
        /*0194*/ 	.word	0x00000001


	//----- nvinfo : EIATTR_CRS_STACK_SIZE
	.align		4
.L_297:
        /*0198*/ 	.byte	0x04, 0x1e
        /*019a*/ 	.short	(.L_299 - .L_298)
.L_298:
        /*019c*/ 	.word	0x00000000


	//----- nvinfo : EIATTR_CBANK_PARAM_SIZE
	.align		4
.L_299:
        /*01a0*/ 	.byte	0x03, 0x19
        /*01a2*/ 	.short	0x0021


	//----- nvinfo : EIATTR_PARAM_CBANK
	.align		4
        /*01a4*/ 	.byte	0x04, 0x0a
        /*01a6*/ 	.short	(.L_301 - .L_300)
	.align		4
.L_300:
        /*01a8*/ 	.word	index@(.nv.constant0._ZN3cub18CUB_300001_SM_10006detail6reduce28DeviceReduceSingleTileKernelINS2_10policy_hubIdjN4cuda3std3__44plusIdEEE10Policy1000EN6thrust24THRUST_300001_SM_1000_NS10device_ptrIfEEPdjS9_ddNS7_10__identityEEEvT0_T1_T2_T3_T4_T6_)
        /*01ac*/ 	.short	0x0380
        /*01ae*/ 	.short	0x0021


	//----- nvinfo : EIATTR_SW_WAR
	.align		4
.L_301:
        /*01b0*/ 	.byte	0x04, 0x36
        /*01b2*/ 	.short	(.L_303 - .L_302)
.L_302:
        /*01b4*/ 	.word	0x00000008
.L_303:


//--------------------- .nv.info._ZN3cub18CUB_300001_SM_10006detail10radix_sort29DeviceRadixSortOnesweepKernelINS1_5radix10policy_hubIfNS0_8NullTypeEyE10Policy1000ELNS0_9SortOrderE0EfS6_yiiNS1_21identity_decomposer_tEEEvPT5_SC_PT3_PKSD_PT1_PKSH_PT2_PKSL_T4_iiT6_ --------------------------
	.section	.nv.info._ZN3cub18CUB_300001_SM_10006detail10radix_sort29DeviceRadixSortOnesweepKernelINS1_5radix10policy_hubIfNS0_8NullTypeEyE10Policy1000ELNS0_9SortOrderE0EfS6_yiiNS1_21identity_decomposer_tEEEvPT5_SC_PT3_PKSD_PT1_PKSH_PT2_PKSL_T4_iiT6_,"",@"SHT_CUDA_INFO"
	.sectionflags	@""
	.align	4


	//----- nvinfo : EIATTR_CUDA_API_VERSION
	.align		4
        /*0000*/ 	.byte	0x04, 0x37
        /*0002*/ 	.short	(.L_305 - .L_304)
.L_304:
        /*0004*/ 	.word	0x00000082


	//----- nvinfo : EIATTR_KPARAM_INFO
	.align		4
.L_305:
        /*0008*/ 	.byte	0x04, 0x17
        /*000a*/ 	.short	(.L_307 - .L_306)
.L_306:
        /*000c*/ 	.word	0x00000000
        /*0010*/ 	.short	0x000b
        /*0012*/ 	.short	0x004c
        /*0014*/ 	.byte	0x00, 0xf0, 0x05, 0x00


	//----- nvinfo : EIATTR_KPARAM_INFO
	.align		4
.L_307:
        /*0018*/ 	.byte	0x04, 0x17
        /*001a*/ 	.short	(.L_309 - .L_308)
.L_308:
        /*001c*/ 	.word	0x00000000
        /*0020*/ 	.short	0x000a
        /*0022*/ 	.short	0x0048
        /*0024*/ 	.byte	0x00, 0xf0, 0x11, 0x00


	//----- nvinfo : EIATTR_KPARAM_INFO
	.align		4
.L_309:
        /*0028*/ 	.byte	0x04, 0x17
        /*002a*/ 	.short	(.L_311 - .L_310)
.L_310:
        /*002c*/ 	.word	0x00000000
        /*0030*/ 	.short	0x0009
        /*0032*/ 	.short	0x0044
        /*0034*/ 	.byte	0x00, 0xf0, 0x11, 0x00


	//----- nvinfo : EIATTR_KPARAM_INFO
	.align		4
.L_311:
        /*0038*/ 	.byte	0x04, 0x17
        /*003a*/ 	.short	(.L_313 - .L_312)
.L_312:
        /*003c*/ 	.word	0x00000000
        /*0040*/ 	.short	0x0008
        /*0042*/ 	.short	0x0040
        /*0044*/ 	.byte	0x00, 0xf0, 0x11, 0x00


	//----- nvinfo : EIATTR_KPARAM_INFO
	.align		4
.L_313:
        /*0048*/ 	.byte	0x04, 0x17
        /*004a*/ 	.short	(.L_315 - .L_314)
.L_314:
        /*004c*/ 	.word	0x00000000
        /*0050*/ 	.short	0x0007
        /*0052*/ 	.short	0x0038
        /*0054*/ 	.byte	0x00, 0xf5, 0x21, 0x00


	//----- nvinfo : EIATTR_KPARAM_INFO
	.align		4
.L_315:
        /*0058*/ 	.byte	0x04, 0x17
        /*005a*/ 	.short	(.L_317 - .L_316)
.L_316:
        /*005c*/ 	.word	0x00000000
        /*0060*/ 	.short	0x0006
        /*0062*/ 	.short	0x0030
        /*0064*/ 	.byte	0x00, 0xf5, 0x21, 0x00


	//----- nvinfo : EIATTR_KPARAM_INFO
	.align		4
.L_317:
        /*0068*/ 	.byte	0x04, 0x17
        /*006a*/ 	.short	(.L_319 - .L_318)
.L_318:
        /*006c*/ 	.word	0x00000000
        /*0070*/ 	.short	0x0005
        /*0072*/ 	.short	0x0028
        /*0074*/ 	.byte	0x00, 0xf5, 0x21, 0x00


	//----- nvinfo : EIATTR_KPARAM_INFO
	.align		4
.L_319:
        /*0078*/ 	.byte	0x04, 0x17
        /*007a*/ 	.short	(.L_321 - .L_320)
.L_320:
        /*007c*/ 	.word	0x00000000
        /*0080*/ 	.short	0x0004
        /*0082*/ 	.short	0x0020
        /*0084*/ 	.byte	0x00, 0xf5, 0x21, 0x00


	//----- nvinfo : EIATTR_KPARAM_INFO
	.align		4
.L_321:
        /*0088*/ 	.byte	0x04, 0x17
        /*008a*/ 	.short	(.L_323 - .L_322)
.L_322:
        /*008c*/ 	.word	0x00000000
        /*0090*/ 	.short	0x0003
        /*0092*/ 	.short	0x0018
        /*0094*/ 	.byte	0x00, 0xf5, 0x21, 0x00


	//----- nvinfo : EIATTR_KPARAM_INFO
	.align		4
.L_323:
        /*0098*/ 	.byte	0x04, 0x17
        /*009a*/ 	.short	(.L_325 - .L_324)
.L_324:
        /*009c*/ 	.word	0x00000000
        /*00a0*/ 	.short	0x0002
        /*00a2*/ 	.short	0x0010
        /*00a4*/ 	.byte	0x00, 0xf5, 0x21, 0x00


	//----- nvinfo : EIATTR_KPARAM_INFO
	.align		4
.L_325:
        /*00a8*/ 	.byte	0x04, 0x17
        /*00aa*/ 	.short	(.L_327 - .L_326)
.L_326:
        /*00ac*/ 	.word	0x00000000
        /*00b0*/ 	.short	0x0001
        /*00b2*/ 	.short	0x0008
        /*00b4*/ 	.byte	0x00, 0xf5, 0x21, 0x00


	//----- nvinfo : EIATTR_KPARAM_INFO
	.align		4
.L_327:
        /*00b8*/ 	.byte	0x04, 0x17
        /*00ba*/ 	.short	(.L_329 - .L_328)
.L_328:
        /*00bc*/ 	.word	0x00000000
        /*00c0*/ 	.short	0x0000
        /*00c2*/ 	.short	0x0000
        /*00c4*/ 	.byte	0x00, 0xf5, 0x21, 0x00


	//----- nvinfo : EIATTR_SPARSE_MMA_MASK
	.align		4
.L_329:
        /*00c8*/ 	.byte	0x03, 0x50
        /*00ca*/ 	.short	0x0000


	//----- nvinfo : EIATTR_MAXREG_COUNT
	.align		4
        /*00cc*/ 	.byte	0x03, 0x1b
        /*00ce*/ 	.short	0x00a8


	//----- nvinfo : EIATTR_NUM_BARRIERS
	.align		4
        /*00d0*/ 	.byte	0x02, 0x4c
        /*00d2*/ 	.byte	0x01
	.zero		1


	//----- nvinfo : EIATTR_MERCURY_ISA_VERSION
	.align		4
        /*00d4*/ 	.byte	0x03, 0x5f
        /*00d6*/ 	.short	0x0101


	//----- nvinfo : EIATTR_COOP_GROUP_MASK_REGIDS
	.align		4
        /*00d8*/ 	.byte	0x04, 0x29
        /*00da*/ 	.short	(.L_331 - .L_330)


	//   ....[0]....
.L_330:
        /*00dc*/ 	.word	0xffffffff


	//   ....[1]....
        /*00e0*/ 	.word	0x0500001a


	//   ....[2]....
        /*00e4*/ 	.word	0xffffffff


	//   ....[3]....
        /*00e8*/ 	.word	0xffffffff


	//   ....[4]....
        /*00ec*/ 	.word	0xffffffff


	//   ....[5]....
        /*00f0*/ 	.word	0xffffffff


	//   ....[6]....
        /*00f4*/ 	.word	0xffffffff


	//   ....[7]....
        /*00f8*/ 	.word	0xffffffff


	//   ....[8]....
        /*00fc*/ 	.word	0xffffffff


	//   ....[9]....
        /*0100*/ 	.word	0xffffffff


	//   ....[10]....
        /*0104*/ 	.word	0xffffffff


	//   ....[11]....
        /*0108*/ 	.word	0xffffffff


	//   ....[12]....
        /*010c*/ 	.word	0xffffffff


	//   ....[13]....
        /*0110*/ 	.word	0xffffffff


	//   ....[14]....
        /*0114*/ 	.word	0xffffffff


	//   ....[15]....
        /*0118*/ 	.word	0xffffffff


	//   ....[16]....
        /*011c*/ 	.word	0xffffffff


	//   ....[17]....
        /*0120*/ 	.word	0xffffffff


	//   ....[18]....
        /*0124*/ 	.word	0xffffffff


	//   ....[19]....
        /*0128*/ 	.word	0xffffffff


	//   ....[20]....
        /*012c*/ 	.word	0xffffffff


	//   ....[21]....
        /*0130*/ 	.word	0xffffffff


	//   ....[22]....
        /*0134*/ 	.word	0xffffffff


	//   ....[23]....
        /*0138*/ 	.word	0xffffffff


	//   ....[24]....
        /*013c*/ 	.word	0xffffffff


	//   ....[25]....
        /*0140*/ 	.word	0xffffffff


	//   ....[26]....
        /*0144*/ 	.word	0xffffffff


	//   ....[27]....
        /*0148*/ 	.word	0xffffffff


	//   ....[28]....
        /*014c*/ 	.word	0xffffffff


	//   ....[29]....
        /*0150*/ 	.word	0xffffffff


	//   ....[30]....
        /*0154*/ 	.word	0xffffffff


	//   ....[31]....
        /*0158*/ 	.word	0xffffffff


	//   ....[32]....
        /*015c*/ 	.word	0xffffffff


	//   ....[33]....
        /*0160*/ 	.word	0xffffffff


	//   ....[34]....
        /*0164*/ 	.word	0xffffffff


	//   ....[35]....
        /*0168*/ 	.word	0xffffffff


	//   ....[36]....
        /*016c*/ 	.word	0xffffffff


	//   ....[37]....
        /*0170*/ 	.word	0xffffffff


	//   ....[38]....
        /*0174*/ 	.word	0xffffffff


	//   ....[39]....
        /*0178*/ 	.word	0xffffffff


	//   ....[40]....
        /*017c*/ 	.word	0xffffffff


	//   ....[41]....
        /*0180*/ 	.word	0xffffffff


	//   ....[42]....
        /*0184*/ 	.word	0xffffffff


	//   ....[43]....
        /*0188*/ 	.word	0xffffffff


	//   ....[44]....
        /*018c*/ 	.word	0xffffffff


	//   ....[45]....
        /*0190*/ 	.word	0xffffffff


	//   ....[46]....
        /*0194*/ 	.word	0xffffffff


	//   ....[47]....
        /*0198*/ 	.word	0xffffffff


	//   ....[48]....
        /*019c*/ 	.word	0xffffffff


	//   ....[49]....
        /*01a0*/ 	.word	0xffffffff


	//   ....[50]....
        /*01a4*/ 	.word	0xffffffff


	//   ....[51]....
        /*01a8*/ 	.word	0xffffffff


	//   ....[52]....
        /*01ac*/ 	.word	0xffffffff


	//   ....[53]....
        /*01b0*/ 	.word	0xffffffff


	//   ....[54]....
        /*01b4*/ 	.word	0xffffffff


	//   ....[55]....
        /*01b8*/ 	.word	0xffffffff


	//   ....[56]....
        /*01bc*/ 	.word	0xffffffff


	//   ....[57]....
        /*01c0*/ 	.word	0xffffffff


	//   ....[58]....
        /*01c4*/ 	.word	0xffffffff


	//   ....[59]....
        /*01c8*/ 	.word	0xffffffff


	//   ....[60]....
        /*01cc*/ 	.word	0xffffffff


	//   ....[61]....
        /*01d0*/ 	.word	0xffffffff


	//   ....[62]....
        /*01d4*/ 	.word	0xffffffff


	//   ....[63]....
        /*01d8*/ 	.word	0xffffffff


	//   ....[64]....
        /*01dc*/ 	.word	0xffffffff


	//   ....[65]....
        /*01e0*/ 	.word	0xffffffff


	//   ....[66]....
        /*01e4*/ 	.word	0xffffffff


	//   ....[67]....
        /*01e8*/ 	.word	0xffffffff


	//   ....[68]....
        /*01ec*/ 	.word	0xffffffff


	//   ....[69]....
        /*01f0*/ 	.word	0xffffffff


	//   ....[70]....
        /*01f4*/ 	.word	0xffffffff


	//   ....[71]....
        /*01f8*/ 	.word	0xffffffff


	//   ....[72]....
        /*01fc*/ 	.word	0xffffffff


	//   ....[73]....
        /*0200*/ 	.word	0xffffffff


	//   ....[74]....
        /*0204*/ 	.word	0xffffffff


	//   ....[75]....
        /*0208*/ 	.word	0xffffffff


	//   ....[76]....
        /*020c*/ 	.word	0xffffffff


	//   ....[77]....
        /*0210*/ 	.word	0xffffffff


	//   ....[78]....
        /*0214*/ 	.word	0xffffffff


	//   ....[79]....
        /*0218*/ 	.word	0xffffffff


	//   ....[80]....
        /*021c*/ 	.word	0xffffffff


	//   ....[81]....
        /*0220*/ 	.word	0xffffffff


	//   ....[82]....
        /*0224*/ 	.word	0xffffffff


	//   ....[83]....
        /*0228*/ 	.word	0xffffffff


	//   ....[84]....
        /*022c*/ 	.word	0xffffffff


	//   ....[85]....
        /*0230*/ 	.word	0xffffffff


	//   ....[86]....
        /*0234*/ 	.word	0xffffffff


	//   ....[87]....
        /*0238*/ 	.word	0xffffffff


	//   ....[88]....
        /*023c*/ 	.word	0xffffffff


	//   ....[89]....
        /*0240*/ 	.word	0xffffffff


	//   ....[90]....
        /*0244*/ 	.word	0xffffffff


	//   ....[91]....
        /*0248*/ 	.word	0xffffffff


	//   ....[92]....
        /*024c*/ 	.word	0xffffffff


	//   ....[93]....
        /*0250*/ 	.word	0xffffffff


	//   ....[94]....
        /*0254*/ 	.word	0xffffffff


	//   ....[95]....
        /*0258*/ 	.word	0xffffffff


	//   ....[96]....
        /*025c*/ 	.word	0xffffffff


	//   ....[97]....
        /*0260*/ 	.word	0xffffffff


	//   ....[98]....
        /*0264*/ 	.word	0xffffffff


	//   ....[99]....
        /*0268*/ 	.word	0xffffffff


	//   ....[100]....
        /*026c*/ 	.word	0xffffffff


	//   ....[101]....
        /*0270*/ 	.word	0xffffffff


	//   ....[102]....
        /*0274*/ 	.word	0xffffffff


	//   ....[103]....
        /*0278*/ 	.word	0xffffffff


	//   ....[104]....
        /*027c*/ 	.word	0xffffffff


	//   ....[105]....
        /*0280*/ 	.word	0xffffffff


	//   ....[106]....
        /*0284*/ 	.word	0xffffffff


	//   ....[107]....
        /*0288*/ 	.word	0xffffffff


	//   ....[108]....
        /*028c*/ 	.word	0xffffffff


	//   ....[109]....
        /*0290*/ 	.word	0xffffffff


	//   ....[110]....
        /*0294*/ 	.word	0xffffffff


	//   ....[111]....
        /*0298*/ 	.word	0xffffffff


	//   ....[112]....
        /*029c*/ 	.word	0xffffffff


	//   ....[113]....
        /*02a0*/ 	.word	0xffffffff


	//   ....[114]....
        /*02a4*/ 	.word	0xffffffff


	//   ....[115]....
        /*02a8*/ 	.word	0xffffffff


	//   ....[116]....
        /*02ac*/ 	.word	0xffffffff


	//   ....[117]....
        /*02b0*/ 	.word	0xffffffff


	//   ....[118]....
        /*02b4*/ 	.word	0xffffffff


	//   ....[119]....
        /*02b8*/ 	.word	0xffffffff


	//   ....[120]....
        /*02bc*/ 	.word	0xffffffff


	//   ....[121]....
        /*02c0*/ 	.word	0xffffffff


	//   ....[122]....
        /*02c4*/ 	.word	0xffffffff


	//   ....[123]....
        /*02c8*/ 	.word	0xffffffff


	//   ....[124]....
        /*02cc*/ 	.word	0xffffffff


	//   ....[125]....
        /*02d0*/ 	.word	0xffffffff


	//   ....[126]....
        /*02d4*/ 	.word	0xffffffff


	//   ....[127]....
        /*02d8*/ 	.word	0xffffffff


	//   ....[128]....
        /*02dc*/ 	.word	0xffffffff


	//   ....[129]....
        /*02e0*/ 	.word	0xffffffff


	//   ....[130]....
        /*02e4*/ 	.word	0xffffffff


	//   ....[131]....
        /*02e8*/ 	.word	0xffffffff


	//   ....[132]....
        /*02ec*/ 	.word	0xffffffff


	//   ....[133]....
        /*02f0*/ 	.word	0xffffffff


	//   ....[134]....
        /*02f4*/ 	.word	0xffffffff


	//   ....[135]....
        /*02f8*/ 	.word	0xffffffff


	//   ....[136]....
        /*02fc*/ 	.word	0xffffffff


	//   ....[137]....
        /*0300*/ 	.word	0xffffffff


	//   ....[138]....
        /*0304*/ 	.word	0xffffffff


	//   ....[139]....
        /*0308*/ 	.word	0xffffffff


	//   ....[140]....
        /*030c*/ 	.word	0xffffffff


	//   ....[141]....
        /*0310*/ 	.word	0xffffffff


	//   ....[142]....
        /*0314*/ 	.word	0xffffffff


	//   ....[143]....
        /*0318*/ 	.word	0xffffffff


	//   ....[144]....
        /*031c*/ 	.word	0xffffffff


	//   ....[145]....
        /*0320*/ 	.word	0xffffffff


	//   ....[146]....
        /*0324*/ 	.word	0xffffffff


	//   ....[147]....
        /*0328*/ 	.word	0xffffffff


	//   ....[148]....
        /*032c*/ 	.word	0xffffffff


	//   ....[149]....
        /*0330*/ 	.word	0xffffffff


	//   ....[150]....
        /*0334*/ 	.word	0xffffffff


	//   ....[151]....
        /*0338*/ 	.word	0xffffffff


	//   ....[152]....
        /*033c*/ 	.word	0xffffffff


	//   ....[153]....
        /*0340*/ 	.word	0xffffffff


	//   ....[154]....
        /*0344*/ 	.word	0xffffffff


	//   ....[155]....
        /*0348*/ 	.word	0xffffffff


	//   ....[156]....
        /*034c*/ 	.word	0xffffffff


	//   ....[157]....
        /*0350*/ 	.word	0xffffffff


	//   ....[158]....
        /*0354*/ 	.word	0xffffffff


	//   ....[159]....
        /*0358*/ 	.word	0xffffffff


	//   ....[160]....
        /*035c*/ 	.word	0xffffffff


	//   ....[161]....
        /*0360*/ 	.word	0xffffffff


	//   ....[162]....
        /*0364*/ 	.word	0xffffffff


	//   ....[163]....
        /*0368*/ 	.word	0xffffffff


	//   ....[164]....
        /*036c*/ 	.word	0xffffffff


	//   ....[165]....
        /*0370*/ 	.word	0xffffffff


	//   ....[166]....
        /*0374*/ 	.word	0xffffffff


	//   ....[167]....
        /*0378*/ 	.word	0xffffffff


	//   ....[168]....
        /*037c*/ 	.word	0xffffffff


	//   ....[169]....
        /*0380*/ 	.word	0x05000004


	//   ....[170]....
        /*0384*/ 	.word	0xffffffff


	//   ....[171]....
        /*0388*/ 	.word	0xffffffff


	//   ....[172]....
        /*038c*/ 	.word	0xffffffff


	//   ....[173]....
        /*0390*/ 	.word	0xffffffff


	//   ....[174]....
        /*0394*/ 	.word	0xffffffff


	//   ....[175]....
        /*0398*/ 	.word	0xffffffff


	//   ....[176]....
        /*039c*/ 	.word	0xffffffff


	//   ....[177]....
        /*03a0*/ 	.word	0xffffffff


	//   ....[178]....
        /*03a4*/ 	.word	0xffffffff


	//   ....[179]....
        /*03a8*/ 	.word	0xffffffff


	//   ....[180]....
        /*03ac*/ 	.word	0xffffffff


	//   ....[181]....
        /*03b0*/ 	.word	0xffffffff


	//   ....[182]....
        /*03b4*/ 	.word	0xffffffff


	//   ....[183]....
        /*03b8*/ 	.word	0xffffffff


	//   ....[184]....
        /*03bc*/ 	.word	0xffffffff


	//   ....[185]....
        /*03c0*/ 	.word	0xffffffff


	//   ....[186]....
        /*03c4*/ 	.word	0xffffffff


	//   ....[187]....
        /*03c8*/ 	.word	0xffffffff


	//   ....[188]....
        /*03cc*/ 	.word	0xffffffff


	//   ....[189]....
        /*03d0*/ 	.word	0xffffffff


	//   ....[190]....
        /*03d4*/ 	.word	0xffffffff


	//   ....[191]....
        /*03d8*/ 	.word	0xffffffff


	//   ....[192]....
        /*03dc*/ 	.word	0xffffffff


	//   ....[193]....
        /*03e0*/ 	.word	0xffffffff


	//   ....[194]....
        /*03e4*/ 	.word	0xffffffff


	//   ....[195]....
        /*03e8*/ 	.word	0xffffffff


	//   ....[196]....
        /*03ec*/ 	.word	0xffffffff


	//   ....[197]....
        /*03f0*/ 	.word	0xffffffff


	//   ....[198]....
        /*03f4*/ 	.word	0xffffffff


	//   ....[199]....
        /*03f8*/ 	.word	0xffffffff


	//   ....[200]....
        /*03fc*/ 	.word	0xffffffff


	//   ....[201]....
        /*0400*/ 	.word	0xffffffff


	//   ....[202]....
        /*0404*/ 	.word	0xffffffff


	//   ....[203]....
        /*0408*/ 	.word	0xffffffff


	//   ....[204]....
        /*040c*/ 	.word	0xffffffff


	//   ....[205]....
        /*0410*/ 	.word	0xffffffff


	//   ....[206]....
        /*0414*/ 	.word	0x0500002e


	//   ....[207]....
        /*0418*/ 	.word	0x0500002e


	//   ....[208]....
        /*041c*/ 	.word	0x0500002e


	//   ....[209]....
        /*0420*/ 	.word	0x0500002e


	//   ....[210]....
        /*0424*/ 	.word	0x0500002e


	//----- nvinfo : EIATTR_COOP_GROUP_INSTR_OFFSETS
	.align		4
.L_331:
        /*0428*/ 	.byte	0x04, 0x28
        /*042a*/ 	.short	(.L_333 - .L_332)


	//   ....[0]....
.L_332:
        /*042c*/ 	.word	0x00001220


	//   ....[1]....
        /*0430*/ 	.word	0x00001d00


	//   ....[2]....
        /*0434*/ 	.word	0x00002a50


	//   ....[3]....
        /*0438*/ 	.word	0x00002a70


	//   ....[4]....
        /*043c*/ 	.word	0x00002a90


	//   ....[5]....
        /*0440*/ 	.word	0x00002ab0


	//   ....[6]....
        /*0444*/ 	.word	0x00002ad0


	//   ....[7]....
        /*0448*/ 	.word	0x00002fa0


	//   ....[8]....
        /*044c*/ 	.word	0x00002fb0


	//   ....[9]....
        /*0450*/ 	.word	0x00002fd0


	//   ....[10]....
        /*0454*/ 	.word	0x00002ff0


	//   ....[11]....
        /*0458*/ 	.word	0x00003040


	//   ....[12]....
        /*045c*/ 	.word	0x00003070


	//   ....[13]....
        /*0460*/ 	.word	0x000030b0


	//   ....[14]....
        /*0464*/ 	.word	0x000030f0


	//   ....[15]....
        /*0468*/ 	.word	0x000031e0


	//   ....[16]....
        /*046c*/ 	.word	0x00003240


	//   ....[17]....
        /*0470*/ 	.word	0x00003250


	//   ....[18]....
        /*0474*/ 	.word	0x00003270


	//   ....[19]....
        /*0478*/ 	.word	0x000032b0


	//   ....[20]....
        /*047c*/ 	.word	0x000032e0


	//   ....[21]....
        /*0480*/ 	.word	0x00003320


	//   ....[22]....
        /*0484*/ 	.word	0x00003340


	//   ....[23]....
        /*0488*/ 	.word	0x00003360


	//   ....[24]....
        /*048c*/ 	.word	0x000034a0


	//   ....[25]....
        /*0490*/ 	.word	0x000034d0


	//   ....[26]....
        /*0494*/ 	.word	0x000034e0


	//   ....[27]....
        /*0498*/ 	.word	0x00003500


	//   ....[28]....
        /*049c*/ 	.word	0x00003540


	//   ....[29]....
        /*04a0*/ 	.word	0x00003570


	//   ....[30]....
        /*04a4*/ 	.word	0x000035b0


	//   ....[31]....
        /*04a8*/ 	.word	0x000035d0


	//   ....[32]....
        /*04ac*/ 	.word	0x000035f0


	//   ....[33]....
        /*04b0*/ 	.word	0x00003720


	//   ....[34]....
        /*04b4*/ 	.word	0x00003740


	//   ....[35]....
        /*04b8*/ 	.word	0x00003750


	//   ....[36]....
        /*04bc*/ 	.word	0x00003770


	//   ....[37]....
        /*04c0*/ 	.word	0x000037b0


	//   ....[38]....
        /*04c4*/ 	.word	0x000037e0


	//   ....[39]....
        /*04c8*/ 	.word	0x00003820


	//   ....[40]....
        /*04cc*/ 	.word	0x00003840


	//   ....[41]....
        /*04d0*/ 	.word	0x00003860


	//   ....[42]....
        /*04d4*/ 	.word	0x000039a0


	//   ....[43]....
        /*04d8*/ 	.word	0x000039d0


	//   ....[44]....
        /*04dc*/ 	.word	0x000039e0


	//   ....[45]....
        /*04e0*/ 	.word	0x00003a00


	//   ....[46]....
        /*04e4*/ 	.word	0x00003a40


	//   ....[47]....
        /*04e8*/ 	.word	0x00003a70


	//   ....[48]....
        /*04ec*/ 	.word	0x00003ab0


	//   ....[49]....
        /*04f0*/ 	.word	0x00003ad0


	//   ....[50]....
        /*04f4*/ 	.word	0x00003af0


	//   ....[51]....
        /*04f8*/ 	.word	0x00003c20


	//   ....[52]....
        /*04fc*/ 	.word	0x00003c40


	//   ....[53]....
        /*0500*/ 	.word	0x00003c50


	//   ....[54]....
        /*0504*/ 	.word	0x00003c70


	//   ....[55]....
        /*0508*/ 	.word	0x00003cb0


	//   ....[56]....
        /*050c*/ 	.word	0x00003ce0


	//   ....[57]....
        /*0510*/ 	.word	0x00003d20


	//   ....[58]....
        /*0514*/ 	.word	0x00003d40


	//   ....[59]....
        /*0518*/ 	.word	0x00003d60


	//   ....[60]....
        /*051c*/ 	.word	0x00003ea0


	//   ....[61]....
        /*0520*/ 	.word	0x00003ed0


	//   ....[62]....
        /*0524*/ 	.word	0x00003ee0


	//   ....[63]....
        /*0528*/ 	.word	0x00003f00


	//   ....[64]....
        /*052c*/ 	.word	0x00003f40


	//   ....[65]....
        /*0530*/ 	.word	0x00003f70


	//   ....[66]....
        /*0534*/ 	.word	0x00003fb0


	//   ....[67]....
        /*0538*/ 	.word	0x00003fd0


	//   ....[68]....
        /*053c*/ 	.word	0x00003ff0


	//   ....[69]....
        /*0540*/ 	.word	0x00004120


	//   ....[70]....
        /*0544*/ 	.word	0x00004140


	//   ....[71]....
        /*0548*/ 	.word	0x00004150


	//   ....[72]....
        /*054c*/ 	.word	0x00004180


	//   ....[73]....
        /*0550*/ 	.word	0x000041a0


	//   ....[74]....
        /*0554*/ 	.word	0x000041f0


	//   ....[75]....
        /*0558*/ 	.word	0x00004210


	//   ....[76]....
        /*055c*/ 	.word	0x00004250


	//   ....[77]....
        /*0560*/ 	.word	0x00004270


	//   ....[78]....
        /*0564*/ 	.word	0x000043a0


	//   ....[79]....
        /*0568*/ 	.word	0x000043d0


	//   ....[80]....
        /*056c*/ 	.word	0x000043e0


	//   ....[81]....
        /*0570*/ 	.word	0x00004430


	//   ....[82]....
        /*0574*/ 	.word	0x00004460


	//   ....[83]....
        /*0578*/ 	.word	0x00004490


	//   ....[84]....
        /*057c*/ 	.word	0x000044c0


	//   ....[85]....
        /*0580*/ 	.word	0x000044f0


	//   ....[86]....
        /*0584*/ 	.word	0x00004520


	//   ....[87]....
        /*0588*/ 	.word	0x00004620


	//   ....[88]....
        /*058c*/ 	.word	0x00004640


	//   ....[89]....
        /*0590*/ 	.word	0x00004650


	//   ....[90]....
        /*0594*/ 	.word	0x000046a0


	//   ....[91]....
        /*0598*/ 	.word	0x000046d0


	//   ....[92]....
        /*059c*/ 	.word	0x000046e0


	//   ....[93]....
        /*05a0*/ 	.word	0x00004720


	//   ....[94]....
        /*05a4*/ 	.word	0x00004760


	//   ....[95]....
        /*05a8*/ 	.word	0x00004790


	//   ....[96]....
        /*05ac*/ 	.word	0x000048b0


	//   ....[97]....
        /*05b0*/ 	.word	0x000048e0


	//   ....[98]....
        /*05b4*/ 	.word	0x000048f0


	//   ....[99]....
        /*05b8*/ 	.word	0x00004940


	//   ....[100]....
        /*05bc*/ 	.word	0x00004970


	//   ....[101]....
        /*05c0*/ 	.word	0x000049a0


	//   ....[102]....
        /*05c4*/ 	.word	0x000049d0


	//   ....[103]....
        /*05c8*/ 	.word	0x00004a00


	//   ....[104]....
        /*05cc*/ 	.word	0x00004a30


	//   ....[105]....
        /*05d0*/ 	.word	0x00004b50


	//   ....[106]....
        /*05d4*/ 	.word	0x00004b80


	//   ....[107]....
        /*05d8*/ 	.word	0x00004b90


	//   ....[108]....
        /*05dc*/ 	.word	0x00004be0


	//   ....[109]....
        /*05e0*/ 	.word	0x00004c10


	//   ....[110]....
        /*05e4*/ 	.word	0x00004c40


	//   ....[111]....
        /*05e8*/ 	.word	0x00004c70


	//   ....[112]....
        /*05ec*/ 	.word	0x00004ca0


	//   ....[113]....
        /*05f0*/ 	.word	0x00004cd0


	//   ....[114]....
        /*05f4*/ 	.word	0x00004df0


	//   ....[115]....
        /*05f8*/ 	.word	0x00004e20


	//   ....[116]....
        /*05fc*/ 	.word	0x00004e30


	//   ....[117]....
        /*0600*/ 	.word	0x00004e80


	//   ....[118]....
        /*0604*/ 	.word	0x00004eb0


	//   ....[119]....
        /*0608*/ 	.word	0x00004ee0


	//   ....[120]....
        /*060c*/ 	.word	0x00004f10


	//   ....[121]....
        /*0610*/ 	.word	0x00004f40


	//   ....[122]....
        /*0614*/ 	.word	0x00004f70


	//   ....[123]....
        /*0618*/ 	.word	0x00005090


	//   ....[124]....
        /*061c*/ 	.word	0x000050c0


	//   ....[125]....
        /*0620*/ 	.word	0x000050d0


	//   ....[126]....
        /*0624*/ 	.word	0x00005120


	//   ....[127]....
        /*0628*/ 	.word	0x00005150


	//   ....[128]....
        /*062c*/ 	.word	0x00005180


	//   ....[129]....
        /*0630*/ 	.word	0x000051b0


	//   ....[130]....
        /*0634*/ 	.word	0x000051e0


	//   ....[131]....
        /*0638*/ 	.word	0x00005210


	//   ....[132]....
        /*063c*/ 	.word	0x00005330


	//   ....[133]....
        /*0640*/ 	.word	0x00005360


	//   ....[134]....
        /*0644*/ 	.word	0x00005370


	//   ....[135]....
        /*0648*/ 	.word	0x000053c0


	//   ....[136]....
        /*064c*/ 	.word	0x000053f0


	//   ....[137]....
        /*0650*/ 	.word	0x00005420


	//   ....[138]....
        /*0654*/ 	.word	0x00005450


	//   ....[139]....
        /*0658*/ 	.word	0x00005480


	//   ....[140]....
        /*065c*/ 	.word	0x000054b0


	//   ....[141]....
        /*0660*/ 	.word	0x000055d0


	//   ....[142]....
        /*0664*/ 	.word	0x00005600


	//   ....[143]....
        /*0668*/ 	.word	0x00005610


	//   ....[144]....
        /*066c*/ 	.word	0x00005660


	//   ....[145]....
        /*0670*/ 	.word	0x00005690


	//   ....[146]....
        /*0674*/ 	.word	0x000056c0


	//   ....[147]....
        /*0678*/ 	.word	0x000056f0


	//   ....[148]....
        /*067c*/ 	.word	0x00005720


	//   ....[149]....
        /*0680*/ 	.word	0x00005750


	//   ....[150]....
        /*0684*/ 	.word	0x00005870


	//   ....[151]....
        /*0688*/ 	.word	0x000058a0


	//   ....[152]....
        /*068c*/ 	.word	0x000058b0


	//   ....[153]....
        /*0690*/ 	.word	0x00005900


	//   ....[154]....
        /*0694*/ 	.word	0x00005930


	//   ....[155]....
        /*0698*/ 	.word	0x00005960


	//   ....[156]....
        /*069c*/ 	.word	0x00005990


	//   ....[157]....
        /*06a0*/ 	.word	0x000059c0


	//   ....[158]....
        /*06a4*/ 	.word	0x000059f0


	//   ....[159]....
        /*06a8*/ 	.word	0x00005b00


	//   ....[160]....
        /*06ac*/ 	.word	0x00005b20


	//   ....[161]....
        /*06b0*/ 	.word	0x00005b30


	//   ....[162]....
        /*06b4*/ 	.word	0x00005b60


	//   ....[163]....
        /*06b8*/ 	.word	0x00005b80


	//   ....[164]....
        /*06bc*/ 	.word	0x00005bd0


	//   ....[165]....
        /*06c0*/ 	.word	0x00005c00


	//   ....[166]....
        /*06c4*/ 	.word	0x00005c50


	//   ....[167]....
        /*06c8*/ 	.word	0x00005c80


	//   ....[168]....
        /*06cc*/ 	.word	0x00005da0


	//   ....[169]....
        /*06d0*/ 	.word	0x00006200


	//   ....[170]....
        /*06d4*/ 	.word	0x00006590


	//   ....[171]....
        /*06d8*/ 	.word	0x00006690


	//   ....[172]....
        /*06dc*/ 	.word	0x00006790


	//   ....[173]....
        /*06e0*/ 	.word	0x00006890


	//   ....[174]....
        /*06e4*/ 	.word	0x00006990


	//   ....[175]....
        /*06e8*/ 	.word	0x00006a90


	//   ....[176]....
        /*06ec*/ 	.word	0x00006b90


	//   ....[177]....
        /*06f0*/ 	.word	0x00006c90


	//   ....[178]....
        /*06f4*/ 	.word	0x00006d90


	//   ....[179]....
        /*06f8*/ 	.word	0x00006e90


	//   ....[180]....
        /*06fc*/ 	.word	0x00006f90


	//   ....[181]....
        /*0700*/ 	.word	0x00007090


	//   ....[182]....
        /*0704*/ 	.word	0x00007190


	//   ....[183]....
        /*0708*/ 	.word	0x00007290


	//   ....[184]....
        /*070c*/ 	.word	0x00007390


	//   ....[185]....
        /*0710*/ 	.word	0x00007490


	//   ....[186]....
        /*0714*/ 	.word	0x00007590


	//   ....[187]....
        /*0718*/ 	.word	0x00007690


	//   ....[188]....
        /*071c*/ 	.word	0x000078d0


	//   ....[189]....
        /*0720*/ 	.word	0x00007a50


	//   ....[190]....
        /*0724*/ 	.word	0x00007bd0


	//   ....[191]....
        /*0728*/ 	.word	0x00007d50


	//   ....[192]....
        /*072c*/ 	.word	0x00007ed0


	//   ....[193]....
        /*0730*/ 	.word	0x00008050


	//   ....[194]....
        /*0734*/ 	.word	0x000081d0


	//   ....[195]....
        /*0738*/ 	.word	0x00008350


	//   ....[196]....
        /*073c*/ 	.word	0x000084d0


	//   ....[197]....
        /*0740*/ 	.word	0x00008650


	//   ....[198]....
        /*0744*/ 	.word	0x000087d0


	//   ....[199]....
        /*0748*/ 	.word	0x00008940


	//   ....[200]....
        /*074c*/ 	.word	0x00008aa0


	//   ....[201]....
        /*0750*/ 	.word	0x00008c00


	//   ....[202]....
        /*0754*/ 	.word	0x00008d60


	//   ....[203]....
        /*0758*/ 	.word	0x00008ec0


	//   ....[204]....
        /*075c*/ 	.word	0x00009020


	//   ....[205]....
        /*0760*/ 	.word	0x000091a0


	//   ....[206]....
        /*0764*/ 	.word	0x00009210


	//   ....[207]....
        /*0768*/ 	.word	0x00009280


	//   ....[208]....
        /*076c*/ 	.word	0x000092f0


	//   ....[209]....
        /*0770*/ 	.word	0x00009360


	//   ....[210]....
        /*0774*/ 	.word	0x000093d0


	//----- nvinfo : EIATTR_VRC_CTA_INIT_COUNT
	.align		4
.L_333:
        /*0778*/ 	.byte	0x02, 0x4a
	.zero		1
	.zero		1


	//----- nvinfo : EIATTR_EXIT_INSTR_OFFSETS
	.align		4
        /*077c*/ 	.byte	0x04, 0x1c
        /*077e*/ 	.short	(.L_335 - .L_334)


	//   ....[0]....
.L_334:
        /*0780*/ 	.word	0x00002460


	//   ....[1]....
        /*0784*/ 	.word	0x00002840


	//   ....[2]....
        /*0788*/ 	.word	0x00002860


	//   ....[3]....
        /*078c*/ 	.word	0x000076a0


	//   ....[4]....
        /*0790*/ 	.word	0x000091b0


	//----- nvinfo : EIATTR_MAX_THREADS
	.align		4
.L_335:
        /*0794*/ 	.byte	0x04, 0x05
        /*0796*/ 	.short	(.L_337 - .L_336)
.L_336:
        /*0798*/ 	.word	0x00000180
        /*079c*/ 	.word	0x00000001
        /*07a0*/ 	.word	0x00000001


	//----- nvinfo : EIATTR_CRS_STACK_SIZE
	.align		4
.L_337:
        /*07a4*/ 	.byte	0x04, 0x1e
        /*07a6*/ 	.short	(.L_339 - .L_338)
.L_338:
        /*07a8*/ 	.word	0x00000000


	//----- nvinfo : EIATTR_CBANK_PARAM_SIZE
	.align		4
.L_339:
        /*07ac*/ 	.byte	0x03, 0x19
        /*07ae*/ 	.short	0x004d


	//----- nvinfo : EIATTR_PARAM_CBANK
	.align		4
        /*07b0*/ 	.byte	0x04, 0x0a
        /*07b2*/ 	.short	(.L_341 - .L_340)
	.align		4
.L_340:
        /*07b4*/ 	.word	index@(.nv.constant0._ZN3cub18CUB_300001_SM_10006detail10radix_sort29DeviceRadixSortOnesweepKernelINS1_5radix10policy_hubIfNS0_8NullTypeEyE10Policy1000ELNS0_9SortOrderE0EfS6_yiiNS1_21identity_decomposer_tEEEvPT5_SC_PT3_PKSD_PT1_PKSH_PT2_PKSL_T4_iiT6_)
        /*07b8*/ 	.short	0x0380
        /*07ba*/ 	.short	0x004d


	//----- nvinfo : EIATTR_SW_WAR
	.align		4
.L_341:
        /*07bc*/ 	.byte	0x04, 0x36
        /*07be*/ 	.short	(.L_343 - .L_342)
.L_342:
        /*07c0*/ 	.word	0x00000008
.L_343:


//--------------------- .nv.info._ZN3cub18CUB_300001_SM_10006detail10radix_sort33DeviceRadixSortExclusiveSumKernelINS1_5radix10policy_hubIfNS0_8NullTypeEyE10Policy1000EyEEvPT0_ --------------------------
	.section	.nv.info._ZN3cub18CUB_300001_SM_10006detail10radix_sort33DeviceRadixSortExclusiveSumKernelINS1_5radix10policy_hubIfNS0_8NullTypeEyE10Policy1000EyEEvPT0_,"",@"SHT_CUDA_INFO"
	.sectionflags	@""
	.align	4


	//----- nvinfo : EIATTR_CUDA_API_VERSION
	.align		4
        /*0000*/ 	.byte	0x04, 0x37
        /*0002*/ 	.short	(.L_345 - .L_344)
.L_344:
        /*0004*/ 	.word	0x00000082


	//----- nvinfo : EIATTR_KPARAM_INFO
	.align		4
.L_345:
        /*0008*/ 	.byte	0x04, 0x17
        /*000a*/ 	.short	(.L_347 - .L_346)
.L_346:
        /*000c*/ 	.word	0x00000000
        /*0010*/ 	.short	0x0000
        /*0012*/ 	.short	0x0000
        /*0014*/ 	.byte	0x00, 0xf5, 0x21, 0x00


	//----- nvinfo : EIATTR_SPARSE_MMA_MASK
	.align		4
.L_347:
        /*0018*/ 	.byte	0x03, 0x50
        /*001a*/ 	.short	0x0000


	//----- nvinfo : EIATTR_MAXREG_COUNT
	.align		4
        /*001c*/ 	.byte	0x03, 0x1b
        /*001e*/ 	.short	0x00ff


	//----- nvinfo : EIATTR_NUM_BARRIERS
	.align		4
        /*0020*/ 	.byte	0x02, 0x4c
        /*0022*/ 	.byte	0x01
	.zero		1


	//----- nvinfo : EIATTR_MERCURY_ISA_VERSION
	.align		4
        /*0024*/ 	.byte	0x03, 0x5f
        /*0026*/ 	.short	0x0101


	//----- nvinfo : EIATTR_COOP_GROUP_MASK_REGIDS
	.align		4
        /*0028*/ 	.byte	0x04, 0x29
        /*002a*/ 	.short	(.L_349 - .L_348)


	//   ....[0]....
.L_348:
        /*002c*/ 	.word	0xffffffff


	//   ....[1]....
        /*0030*/ 	.word	0xffffffff


	//   ....[2]....
        /*0034*/ 	.word	0xffffffff


	//   ....[3]....
        /*0038*/ 	.word	0xffffffff


	//   ....[4]....
        /*003c*/ 	.word	0xffffffff


	//   ....[5]....
        /*0040*/ 	.word	0xffffffff


	//   ....[6]....
        /*0044*/ 	.word	0xffffffff


	//   ....[7]....
        /*0048*/ 	.word	0xffffffff


	//   ....[8]....
        /*004c*/ 	.word	0xffffffff


	//   ....[9]....
        /*0050*/ 	.word	0xffffffff


	//   ....[10]....
        /*0054*/ 	.word	0x05000015


	//   ....[11]....
        /*0058*/ 	.word	0x05000015


	//   ....[12]....
        /*005c*/ 	.word	0x05000015


	//   ....[13]....
        /*0060*/ 	.word	0x05000015


	//   ....[14]....
        /*0064*/ 	.word	0x05000015


	//   ....[15]....
        /*0068*/ 	.word	0x05000015


	//   ....[16]....
        /*006c*/ 	.word	0x05000015


	//   ....[17]....
        /*0070*/ 	.word	0x05000015


	//   ....[18]....
        /*0074*/ 	.word	0x05000015


	//   ....[19]....
        /*0078*/ 	.word	0x05000015


	//----- nvinfo : EIATTR_COOP_GROUP_INSTR_OFFSETS
	.align		4
.L_349:
        /*007c*/ 	.byte	0x04, 0x28
        /*007e*/ 	.short	(.L_351 - .L_350)


	//   ....[0]....
.L_350:
        /*0080*/ 	.word	0x00000250


	//   ....[1]....
        /*0084*/ 	.word	0x00000260


	//   ....[2]....
        /*0088*/ 	.word	0x000002a0


	//   ....[3]....
        /*008c*/ 	.word	0x000002c0


	//   ....[4]....
        /*0090*/ 	.word	0x00000310


	//   ....[5]....
        /*0094*/ 	.word	0x00000320


	//   ....[6]....
        /*0098*/ 	.word	0x00000360


	//   ....[7]....
        /*009c*/ 	.word	0x00000380


	//   ....[8]....
        /*00a0*/ 	.word	0x000003d0


	//   ....[9]....
        /*00a4*/ 	.word	0x000003e0


	//   ....[10]....
        /*00a8*/ 	.word	0x00000660


	//   ....[11]....
        /*00ac*/ 	.word	0x000006b0


	//   ....[12]....
        /*00b0*/ 	.word	0x00000740


	//   ....[13]....
        /*00b4*/ 	.word	0x00000790


	//   ....[14]....
        /*00b8*/ 	.word	0x00000820


	//   ....[15]....
        /*00bc*/ 	.word	0x00000870


	//   ....[16]....
        /*00c0*/ 	.word	0x00000900


	//   ....[17]....
        /*00c4*/ 	.word	0x00000950


	//   ....[18]....
        /*00c8*/ 	.word	0x000009e0


	//   ....[19]....
        /*00cc*/ 	.word	0x00000a30


	//----- nvinfo : EIATTR_VRC_CTA_INIT_COUNT
	.align		4
.L_351:
        /*00d0*/ 	.byte	0x02, 0x4a
	.zero		1
	.zero		1


	//----- nvinfo : EIATTR_EXIT_INSTR_OFFSETS
	.align		4
        /*00d4*/ 	.byte	0x04, 0x1c
        /*00d6*/ 	.short	(.L_353 - .L_352)


	//   ....[0]....
.L_352:
        /*00d8*/ 	.word	0x000005d0


	//   ....[1]....
        /*00dc*/ 	.word	0x00000600


	//----- nvinfo : EIATTR_CRS_STACK_SIZE
	.align		4
.L_353:
        /*00e0*/ 	.byte	0x04, 0x1e
        /*00e2*/ 	.short	(.L_355 - .L_354)
.L_354:
        /*00e4*/ 	.word	0x00000000


	//----- nvinfo : EIATTR_CBANK_PARAM_SIZE
	.align		4
.L_355:
        /*00e8*/ 	.byte	0x03, 0x19
        /*00ea*/ 	.short	0x0008


	//----- nvinfo : EIATTR_PARAM_CBANK
	.align		4
        /*00ec*/ 	.byte	0x04, 0x0a
        /*00ee*/ 	.short	(.L_357 - .L_356)
	.align		4
.L_356:
        /*00f0*/ 	.word	index@(.nv.constant0._ZN3cub18CUB_300001_SM_10006detail10radix_sort33DeviceRadixSortExclusiveSumKernelINS1_5radix10policy_hubIfNS0_8NullTypeEyE10Policy1000EyEEvPT0_)
        /*00f4*/ 	.short	0x0380
        /*00f6*/ 	.short	0x0008


	//----- nvinfo : EIATTR_SW_WAR
	.align		4
.L_357:
        /*00f8*/ 	.byte	0x04, 0x36
        /*00fa*/ 	.short	(.L_359 - .L_358)
.L_358:
        /*00fc*/ 	.word	0x00000008
.L_359:


//--------------------- .nv.info._ZN3cub18CUB_300001_SM_10006detail10radix_sort30DeviceRadixSortHistogramKernelINS1_5radix10policy_hubIfNS0_8NullTypeEyE10Policy1000ELNS0_9SortOrderE0EfyNS1_21identity_decomposer_tEEEvPT2_PKT1_SB_iiT3_ --------------------------
	.section	.nv.info._ZN3cub18CUB_300001_SM_10006detail10radix_sort30DeviceRadixSortHistogramKernelINS1_5radix10policy_hubIfNS0_8NullTypeEyE10Policy1000ELNS0_9SortOrderE0EfyNS1_21identity_decomposer_tEEEvPT2_PKT1_SB_iiT3_,"",@"SHT_CUDA_INFO"
	.sectionflags	@""
	.align	4


	//----- nvinfo : EIATTR_CUDA_API_VERSION
	.align		4
        /*0000*/ 	.byte	0x04, 0x37
        /*0002*/ 	.short	(.L_361 - .L_360)
.L_360:
        /*0004*/ 	.word	0x00000082


	//----- nvinfo : EIATTR_KPARAM_INFO
	.align		4
.L_361:
        /*0008*/ 	.byte	0x04, 0x17
        /*000a*/ 	.short	(.L_363 - .L_362)
.L_362:
        /*000c*/ 	.word	0x00000000
        /*0010*/ 	.short	0x0005
        /*0012*/ 	.short	0x0020
        /*0014*/ 	.byte	0x00, 0xf0, 0x05, 0x00


	//----- nvinfo : EIATTR_KPARAM_INFO
	.align		4
.L_363:
        /*0018*/ 	.byte	0x04, 0x17
        /*001a*/ 	.short	(.L_365 - .L_364)
.L_364:
        /*001c*/ 	.word	0x00000000
        /*0020*/ 	.short	0x0004
        /*0022*/ 	.short	0x001c
        /*0024*/ 	.byte	0x00, 0xf0, 0x11, 0x00


	//----- nvinfo : EIATTR_KPARAM_INFO
	.align		4
.L_365:
        /*0028*/ 	.byte	0x04, 0x17
        /*002a*/ 	.short	(.L_367 - .L_366)
.L_366:
        /*002c*/ 	.word	0x00000000
        /*0030*/ 	.short	0x0003
        /*0032*/ 	.short	0x0018
        /*0034*/ 	.byte	0x00, 0xf0, 0x11, 0x00


	//----- nvinfo : EIATTR_KPARAM_INFO
	.align		4
.L_367:
        /*0038*/ 	.byte	0x04, 0x17
        /*003a*/ 	.short	(.L_369 - .L_368)
.L_368:
        /*003c*/ 	.word	0x00000000
        /*0040*/ 	.short	0x0002
        /*0042*/ 	.short	0x0010
        /*0044*/ 	.byte	0x00, 0xf0, 0x21, 0x00


	//----- nvinfo : EIATTR_KPARAM_INFO
	.align		4
.L_369:
        /*0048*/ 	.byte	0x04, 0x17
        /*004a*/ 	.short	(.L_371 - .L_370)
.L_370:
        /*004c*/ 	.word	0x00000000
        /*0050*/ 	.short	0x0001
        /*0052*/ 	.short	0x0008
        /*0054*/ 	.byte	0x00, 0xf5, 0x21, 0x00


	//----- nvinfo : EIATTR_KPARAM_INFO
	.align		4
.L_371:
        /*0058*/ 	.byte	0x04, 0x17
        /*005a*/ 	.short	(.L_373 - .L_372)
.L_372:
        /*005c*/ 	.word	0x00000000
        /*0060*/ 	.short	0x0000
        /*0062*/ 	.short	0x0000
        /*0064*/ 	.byte	0x00, 0xf5, 0x21, 0x00


	//----- nvinfo : EIATTR_SPARSE_MMA_MASK
	.align		4
.L_373:
        /*0068*/ 	.byte	0x03, 0x50
        /*006a*/ 	.short	0x0000


	//----- nvinfo : EIATTR_MAXREG_COUNT
	.align		4
        /*006c*/ 	.byte	0x03, 0x1b
        /*006e*/ 	.short	0x00ff


	//----- nvinfo : EIATTR_NUM_BARRIERS
	.align		4
        /*0070*/ 	.byte	0x02, 0x4c
        /*0072*/ 	.byte	0x01
	.zero		1


	//----- nvinfo : EIATTR_MERCURY_ISA_VERSION
	.align		4
        /*0074*/ 	.byte	0x03, 0x5f
        /*0076*/ 	.short	0x0101


	//----- nvinfo : EIATTR_VRC_CTA_INIT_COUNT
	.align		4
        /*0078*/ 	.byte	0x02, 0x4a
	.zero		1
	.zero		1


	//----- nvinfo : EIATTR_EXIT_INSTR_OFFSETS
	.align		4
        /*007c*/ 	.byte	0x04, 0x1c
        /*007e*/ 	.short	(.L_375 - .L_374)


	//   ....[0]....
.L_374:
        /*0080*/ 	.word	0x00000040


	//   ....[1]....
        /*0084*/ 	.word	0x00003310


	//----- nvinfo : EIATTR_MAX_THREADS
	.align		4
.L_375:
        /*0088*/ 	.byte	0x04, 0x05
        /*008a*/ 	.short	(.L_377 - .L_376)
.L_376:
        /*008c*/ 	.word	0x00000080
        /*0090*/ 	.word	0x00000001
        /*0094*/ 	.word	0x00000001


	//----- nvinfo : EIATTR_CRS_STACK_SIZE
	.align		4
.L_377:
        /*0098*/ 	.byte	0x04, 0x1e
        /*009a*/ 	.short	(.L_379 - .L_378)
.L_378:
        /*009c*/ 	.word	0x00000000


	//----- nvinfo : EIATTR_CBANK_PARAM_SIZE
	.align		4
.L_379:
        /*00a0*/ 	.byte	0x03, 0x19
        /*00a2*/ 	.short	0x0021


	//----- nvinfo : EIATTR_PARAM_CBANK
	.align		4
        /*00a4*/ 	.byte	0x04, 0x0a
        /*00a6*/ 	.short	(.L_381 - .L_380)
	.align		4
.L_380:
        /*00a8*/ 	.word	index@(.nv.constant0._ZN3cub18CUB_300001_SM_10006detail10radix_sort30DeviceRadixSortHistogramKernelINS1_5radix10policy_hubIfNS0_8NullTypeEyE10Policy1000ELNS0_9SortOrderE0EfyNS1_21identity_decomposer_tEEEvPT2_PKT1_SB_iiT3_)
        /*00ac*/ 	.short	0x0380
        /*00ae*/ 	.short	0x0021


	//----- nvinfo : EIATTR_SW_WAR
	.align		4
.L_381:
        /*00b0*/ 	.byte	0x04, 0x36
        /*00b2*/ 	.short	(.L_383 - .L_382)
.L_382:
        /*00b4*/ 	.word	0x00000008
.L_383:


//--------------------- .nv.info._ZN3cub18CUB_300001_SM_10006detail10radix_sort31DeviceRadixSortSingleTileKernelINS1_5radix10policy_hubIfNS0_8NullTypeEyE10Policy1000ELNS0_9SortOrderE0EfS6_yNS1_21identity_decomposer_tEEEvPKT1_PSB_PKT2_PSF_T3_iiT4_ --------------------------
	.section	.nv.info._ZN3cub18CUB_300001_SM_10006detail10radix_sort31DeviceRadixSortSingleTileKernelINS1_5radix10policy_hubIfNS0_8NullTypeEyE10Policy1000ELNS0_9SortOrderE0EfS6_yNS1_21identity_decomposer_tEEEvPKT1_PSB_PKT2_PSF_T3_iiT4_,"",@"SHT_CUDA_INFO"
	.sectionflags	@""
	.align	4


	//----- nvinfo : EIATTR_CUDA_API_VERSION
	.align		4
        /*0000*/ 	.byte	0x04, 0x37
        /*0002*/ 	.short	(.L_385 - .L_384)
.L_384:
        /*0004*/ 	.word	0x00000082


	//----- nvinfo : EIATTR_KPARAM_INFO
	.align		4
.L_385:
        /*0008*/ 	.byte	0x04, 0x17
        /*000a*/ 	.short	(.L_387 - .L_386)
.L_386:
        /*000c*/ 	.word	0x00000000
        /*0010*/ 	.short	0x0007
        /*0012*/ 	.short	0x0030
        /*0014*/ 	.byte	0x00, 0xf0, 0x05, 0x00


	//----- nvinfo : EIATTR_KPARAM_INFO
	.align		4
.L_387:
        /*0018*/ 	.byte	0x04, 0x17
        /*001a*/ 	.short	(.L_389 - .L_388)
.L_388:
        /*001c*/ 	.word	0x00000000
        /*0020*/ 	.short	0x0006
        /*0022*/ 	.short	0x002c
        /*0024*/ 	.byte	0x00, 0xf0, 0x11, 0x00


	//----- nvinfo : EIATTR_KPARAM_INFO
	.align		4
.L_389:
        /*0028*/ 	.byte	0x04, 0x17
        /*002a*/ 	.short	(.L_391 - .L_390)
.L_390:
        /*002c*/ 	.word	0x00000000
        /*0030*/ 	.short	0x0005
        /*0032*/ 	.short	0x0028
        /*0034*/ 	.byte	0x00, 0xf0, 0x11, 0x00


	//----- nvinfo : EIATTR_KPARAM_INFO
	.align		4
.L_391:
        /*0038*/ 	.byte	0x04, 0x17
        /*003a*/ 	.short	(.L_393 - .L_392)
.L_392:
        /*003c*/ 	.word	0x00000000
        /*0040*/ 	.short	0x0004
        /*0042*/ 	.short	0x0020
        /*0044*/ 	.byte	0x00, 0xf0, 0x21, 0x00


	//----- nvinfo : EIATTR_KPARAM_INFO
	.align		4
.L_393:
        /*0048*/ 	.byte	0x04, 0x17
        /*004a*/ 	.short	(.L_395 - .L_394)
.L_394:
        /*004c*/ 	.word	0x00000000
        /*0050*/ 	.short	0x0003
        /*0052*/ 	.short	0x0018
        /*0054*/ 	.byte	0x00, 0xf5, 0x21, 0x00


	//----- nvinfo : EIATTR_KPARAM_INFO
	.align		4
.L_395:
        /*0058*/ 	.byte	0x04, 0x17
        /*005a*/ 	.short	(.L_397 - .L_396)
.L_396:
        /*005c*/ 	.word	0x00000000
        /*0060*/ 	.short	0x0002
        /*0062*/ 	.short	0x0010
        /*0064*/ 	.byte	0x00, 0xf5, 0x21, 0x00


	//----- nvinfo : EIATTR_KPARAM_INFO
	.align		4
.L_397:
        /*0068*/ 	.byte	0x04, 0x17
        /*006a*/ 	.short	(.L_399 - .L_398)
.L_398:
        /*006c*/ 	.word	0x00000000
        /*0070*/ 	.short	0x0001
        /*0072*/ 	.short	0x0008
        /*0074*/ 	.byte	0x00, 0xf5, 0x21, 0x00


	//----- nvinfo : EIATTR_KPARAM_INFO
	.align		4
.L_399:
        /*0078*/ 	.byte	0x04, 0x17
        /*007a*/ 	.short	(.L_401 - .L_400)
.L_400:
        /*007c*/ 	.word	0x00000000
        /*0080*/ 	.short	0x0000
        /*0082*/ 	.short	0x0000
        /*0084*/ 	.byte	0x00, 0xf5, 0x21, 0x00


	//----- nvinfo : EIATTR_SPARSE_MMA_MASK
	.align		4
.L_401:
        /*0088*/ 	.byte	0x03, 0x50
        /*008a*/ 	.short	0x0000


	//----- nvinfo : EIATTR_MAXREG_COUNT
	.align		4
        /*008c*/ 	.byte	0x03, 0x1b
        /*008e*/ 	.short	0x00ff


	//----- nvinfo : EIATTR_NUM_BARRIERS
	.align		4
        /*0090*/ 	.byte	0x02, 0x4c
        /*0092*/ 	.byte	0x01
	.zero		1


	//----- nvinfo : EIATTR_MERCURY_ISA_VERSION
	.align		4
        /*0094*/ 	.byte	0x03, 0x5f
        /*0096*/ 	.short	0x0101


	//----- nvinfo : EIATTR_COOP_GROUP_MASK_REGIDS
	.align		4
        /*0098*/ 	.byte	0x04, 0x29
        /*009a*/ 	.short	(.L_403 - .L_402)


	//   ....[0]....
.L_402:
        /*009c*/ 	.word	0xffffffff


	//   ....[1]....
        /*00a0*/ 	.word	0xffffffff


	//   ....[2]....
        /*00a4*/ 	.word	0xffffffff


	//   ....[3]....
        /*00a8*/ 	.word	0xffffffff


	//   ....[4]....
        /*00ac*/ 	.word	0xffffffff


	//----- nvinfo : EIATTR_COOP_GROUP_INSTR_OFFSETS
	.align		4
.L_403:
        /*00b0*/ 	.byte	0x04, 0x28
        /*00b2*/ 	.short	(.L_405 - .L_404)


	//   ....[0]....
.L_404:
        /*00b4*/ 	.word	0x00001ec0


	//   ....[1]....
        /*00b8*/ 	.word	0x00001ee0


	//   ....[2]....
        /*00bc*/ 	.word	0x00001f00


	//   ....[3]....
        /*00c0*/ 	.word	0x00001f20


	//   ....[4]....
        /*00c4*/ 	.word	0x00001f40


	//----- nvinfo : EIATTR_VRC_CTA_INIT_COUNT
	.align		4
.L_405:
        /*00c8*/ 	.byte	0x02, 0x4a
	.zero		1
	.zero		1


	//----- nvinfo : EIATTR_EXIT_INSTR_OFFSETS
	.align		4
        /*00cc*/ 	.byte	0x04, 0x1c
        /*00ce*/ 	.short	(.L_407 - .L_406)


	//   ....[0]....
.L_406:
        /*00d0*/ 	.word	0x00003910


	//   ....[1]....
        /*00d4*/ 	.word	0x00003980


	//----- nvinfo : EIATTR_MAX_THREADS
	.align		4
.L_407:
        /*00d8*/ 	.byte	0x04, 0x05
        /*00da*/ 	.short	(.L_409 - .L_408)
.L_408:
        /*00dc*/ 	.word	0x00000100
        /*00e0*/ 	.word	0x00000001
        /*00e4*/ 	.word	0x00000001


	//----- nvinfo : EIATTR_CBANK_PARAM_SIZE
	.align		4
.L_409:
        /*00e8*/ 	.byte	0x03, 0x19
        /*00ea*/ 	.short	0x0031


	//----- nvinfo : EIATTR_PARAM_CBANK
	.align		4
        /*00ec*/ 	.byte	0x04, 0x0a
        /*00ee*/ 	.short	(.L_411 - .L_410)
	.align		4
.L_410:
        /*00f0*/ 	.word	index@(.nv.constant0._ZN3cub18CUB_300001_SM_10006detail10radix_sort31DeviceRadixSortSingleTileKernelINS1_5radix10policy_hubIfNS0_8NullTypeEyE10Policy1000ELNS0_9SortOrderE0EfS6_yNS1_21identity_decomposer_tEEEvPKT1_PSB_PKT2_PSF_T3_iiT4_)
        /*00f4*/ 	.short	0x0380
        /*00f6*/ 	.short	0x0031


	//----- nvinfo : EIATTR_SW_WAR
	.align		4
.L_411:
        /*00f8*/ 	.byte	0x04, 0x36
        /*00fa*/ 	.short	(.L_413 - .L_412)
.L_412:
        /*00fc*/ 	.word	0x00000008
.L_413:


//--------------------- .nv.info._ZN3cub18CUB_300001_SM_10006detail11EmptyKernelIvEEvv --------------------------
	.section	.nv.info._ZN3cub18CUB_300001_SM_10006detail11EmptyKernelIvEEvv,"",@"SHT_CUDA_INFO"
	.sectionflags	@""
	.align	4


	//----- nvinfo : EIATTR_CUDA_API_VERSION
	.align		4
        /*0000*/ 	.byte	0x04, 0x37
        /*0002*/ 	.short	(.L_415 - .L_414)
.L_414:
        /*0004*/ 	.word	0x00000082


	//----- nvinfo : EIATTR_SPARSE_MMA_MASK
	.align		4
.L_415:
        /*0008*/ 	.byte	0x03, 0x50
        /*000a*/ 	.short	0x0000


	//----- nvinfo : EIATTR_MAXREG_COUNT
	.align		4
        /*000c*/ 	.byte	0x03, 0x1b
        /*000e*/ 	.short	0x00ff


	//----- nvinfo : EIATTR_MERCURY_ISA_VERSION
	.align		4
        /*0010*/ 	.byte	0x03, 0x5f
        /*0012*/ 	.short	0x0101


	//----- nvinfo : EIATTR_VRC_CTA_INIT_COUNT
	.align		4
        /*0014*/ 	.byte	0x02, 0x4a
	.zero		1
	.zero		1


	//----- nvinfo : EIATTR_EXIT_INSTR_OFFSETS
	.align		4
        /*0018*/ 	.byte	0x04, 0x1c
        /*001a*/ 	.short	(.L_417 - .L_416)


	//   ....[0]....
.L_416:
        /*001c*/ 	.word	0x00000010


	//----- nvinfo : EIATTR_SW_WAR
	.align		4
.L_417:
        /*0020*/ 	.byte	0x04, 0x36
        /*0022*/ 	.short	(.L_419 - .L_418)
.L_418:
        /*0024*/ 	.word	0x00000008
.L_419:


//--------------------- .nv.info._Z18simulate_gbm_pathsfffifiPfP24curandStatePhilox4_32_10 --------------------------
	.section	.nv.info._Z18simulate_gbm_pathsfffifiPfP24curandStatePhilox4_32_10,"",@"SHT_CUDA_INFO"
	.sectionflags	@""
	.align	4


	//----- nvinfo : EIATTR_CUDA_API_VERSION
	.align		4
        /*0000*/ 	.byte	0x04, 0x37
        /*0002*/ 	.short	(.L_421 - .L_420)
.L_420:
        /*0004*/ 	.word	0x00000082


	//----- nvinfo : EIATTR_KPARAM_INFO
	.align		4
.L_421:
        /*0008*/ 	.byte	0x04, 0x17
        /*000a*/ 	.short	(.L_423 - .L_422)
.L_422:
        /*000c*/ 	.word	0x00000000
        /*0010*/ 	.short	0x0007
        /*0012*/ 	.short	0x0020
        /*0014*/ 	.byte	0x00, 0xf5, 0x21, 0x00


	//----- nvinfo : EIATTR_KPARAM_INFO
	.align		4
.L_423:
        /*0018*/ 	.byte	0x04, 0x17
        /*001a*/ 	.short	(.L_425 - .L_424)
.L_424:
        /*001c*/ 	.word	0x00000000
        /*0020*/ 	.short	0x0006
        /*0022*/ 	.short	0x0018
        /*0024*/ 	.byte	0x00, 0xf5, 0x21, 0x00


	//----- nvinfo : EIATTR_KPARAM_INFO
	.align		4
.L_425:
        /*0028*/ 	.byte	0x04, 0x17
        /*002a*/ 	.short	(.L_427 - .L_426)
.L_426:
        /*002c*/ 	.word	0x00000000
        /*0030*/ 	.short	0x0005
        /*0032*/ 	.short	0x0014
        /*0034*/ 	.byte	0x00, 0xf0, 0x11, 0x00


	//----- nvinfo : EIATTR_KPARAM_INFO
	.align		4
.L_427:
        /*0038*/ 	.byte	0x04, 0x17
        /*003a*/ 	.short	(.L_429 - .L_428)
.L_428:
        /*003c*/ 	.word	0x00000000
        /*0040*/ 	.short	0x0004
        /*0042*/ 	.short	0x0010
        /*0044*/ 	.byte	0x00, 0xf0, 0x11, 0x00


	//----- nvinfo : EIATTR_KPARAM_INFO
	.align		4
.L_429:
        /*0048*/ 	.byte	0x04, 0x17
        /*004a*/ 	.short	(.L_431 - .L_430)
.L_430:
        /*004c*/ 	.word	0x00000000
        /*0050*/ 	.short	0x0003
        /*0052*/ 	.short	0x000c
        /*0054*/ 	.byte	0x00, 0xf0, 0x11, 0x00


	//----- nvinfo : EIATTR_KPARAM_INFO
	.align		4
.L_431:
        /*0058*/ 	.byte	0x04, 0x17
        /*005a*/ 	.short	(.L_433 - .L_432)
.L_432:
        /*005c*/ 	.word	0x00000000
        /*0060*/ 	.short	0x0002
        /*0062*/ 	.short	0x0008
        /*0064*/ 	.byte	0x00, 0xf0, 0x11, 0x00


	//----- nvinfo : EIATTR_KPARAM_INFO
	.align		4
.L_433:
        /*0068*/ 	.byte	0x04, 0x17
        /*006a*/ 	.short	(.L_435 - .L_434)
.L_434:
        /*006c*/ 	.word	0x00000000
        /*0070*/ 	.short	0x0001
        /*0072*/ 	.short	0x0004
        /*0074*/ 	.byte	0x00, 0xf0, 0x11, 0x00


	//----- nvinfo : EIATTR_KPARAM_INFO
	.align		4
.L_435:
        /*0078*/ 	.byte	0x04, 0x17
        /*007a*/ 	.short	(.L_437 - .L_436)
.L_436:
        /*007c*/ 	.word	0x00000000
        /*0080*/ 	.short	0x0000
        /*0082*/ 	.short	0x0000
        /*0084*/ 	.byte	0x00, 0xf0, 0x11, 0x00


	//----- nvinfo : EIATTR_SPARSE_MMA_MASK
	.align		4
.L_437:
        /*0088*/ 	.byte	0x03, 0x50
        /*008a*/ 	.short	0x0000


	//----- nvinfo : EIATTR_MAXREG_COUNT
	.align		4
        /*008c*/ 	.byte	0x03, 0x1b
        /*008e*/ 	.short	0x00ff


	//----- nvinfo : EIATTR_MERCURY_ISA_VERSION
	.align		4
        /*0090*/ 	.byte	0x03, 0x5f
        /*0092*/ 	.short	0x0101


	//----- nvinfo : EIATTR_VRC_CTA_INIT_COUNT
	.align		4
        /*0094*/ 	.byte	0x02, 0x4a
	.zero		1
	.zero		1


	//----- nvinfo : EIATTR_EXIT_INSTR_OFFSETS
	.align		4
        /*0098*/ 	.byte	0x04, 0x1c
        /*009a*/ 	.short	(.L_439 - .L_438)


	//   ....[0]....
.L_438:
        /*009c*/ 	.word	0x00000090


	//   ....[1]....
        /*00a0*/ 	.word	0x000013f0


	//   ....[2]....
        /*00a4*/ 	.word	0x00001610


	//----- nvinfo : EIATTR_CRS_STACK_SIZE
	.align		4
.L_439:
        /*00a8*/ 	.byte	0x04, 0x1e
        /*00aa*/ 	.short	(.L_441 - .L_440)
.L_440:
        /*00ac*/ 	.word	0x00000000


	//----- nvinfo : EIATTR_CBANK_PARAM_SIZE
	.align		4
.L_441:
        /*00b0*/ 	.byte	0x03, 0x19
        /*00b2*/ 	.short	0x0028


	//----- nvinfo : EIATTR_PARAM_CBANK
	.align		4
        /*00b4*/ 	.byte	0x04, 0x0a
        /*00b6*/ 	.short	(.L_443 - .L_442)
	.align		4
.L_442:
        /*00b8*/ 	.word	index@(.nv.constant0._Z18simulate_gbm_pathsfffifiPfP24curandStatePhilox4_32_10)
        /*00bc*/ 	.short	0x0380
        /*00be*/ 	.short	0x0028


	//----- nvinfo : EIATTR_SW_WAR
	.align		4
.L_443:
        /*00c0*/ 	.byte	0x04, 0x36
        /*00c2*/ 	.short	(.L_445 - .L_444)
.L_444:
        /*00c4*/ 	.word	0x00000008
.L_445:


//--------------------- .nv.info._Z8init_rngP24curandStatePhilox4_32_10yi --------------------------
	.section	.nv.info._Z8init_rngP24curandStatePhilox4_32_10yi,"",@"SHT_CUDA_INFO"
	.sectionflags	@""
	.align	4


	//----- nvinfo : EIATTR_CUDA_API_VERSION
	.align		4
        /*0000*/ 	.byte	0x04, 0x37
        /*0002*/ 	.short	(.L_447 - .L_446)
.L_446:
        /*0004*/ 	.word	0x00000082


	//----- nvinfo : EIATTR_KPARAM_INFO
	.align		4
.L_447:
        /*0008*/ 	.byte	0x04, 0x17
        /*000a*/ 	.short	(.L_449 - .L_448)
.L_448:
        /*000c*/ 	.word	0x00000000
        /*0010*/ 	.short	0x0002
        /*0012*/ 	.short	0x0010
        /*0014*/ 	.byte	0x00, 0xf0, 0x11, 0x00


	//----- nvinfo : EIATTR_KPARAM_INFO
	.align		4
.L_449:
        /*0018*/ 	.byte	0x04, 0x17
        /*001a*/ 	.short	(.L_451 - .L_450)
.L_450:
        /*001c*/ 	.word	0x00000000
        /*0020*/ 	.short	0x0001
        /*0022*/ 	.short	0x0008
        /*0024*/ 	.byte	0x00, 0xf0, 0x21, 0x00


	//----- nvinfo : EIATTR_KPARAM_INFO
	.align		4
.L_451:
        /*0028*/ 	.byte	0x04, 0x17
        /*002a*/ 	.short	(.L_453 - .L_452)
.L_452:
        /*002c*/ 	.word	0x00000000
        /*0030*/ 	.short	0x0000
        /*0032*/ 	.short	0x0000
        /*0034*/ 	.byte	0x00, 0xf5, 0x21, 0x00


	//----- nvinfo : EIATTR_SPARSE_MMA_MASK
	.align		4
.L_453:
        /*0038*/ 	.byte	0x03, 0x50
        /*003a*/ 	.short	0x0000


	//----- nvinfo : EIATTR_MAXREG_COUNT
	.align		4
        /*003c*/ 	.byte	0x03, 0x1b
        /*003e*/ 	.short	0x00ff


	//----- nvinfo : EIATTR_MERCURY_ISA_VERSION
	.align		4
        /*0040*/ 	.byte	0x03, 0x5f
        /*0042*/ 	.short	0x0101


	//----- nvinfo : EIATTR_VRC_CTA_INIT_COUNT
	.align		4
        /*0044*/ 	.byte	0x02, 0x4a
	.zero		1
	.zero		1


	//----- nvinfo : EIATTR_EXIT_INSTR_OFFSETS
	.align		4
        /*0048*/ 	.byte	0x04, 0x1c
        /*004a*/ 	.short	(.L_455 - .L_454)


	//   ....[0]....
.L_454:
        /*004c*/ 	.word	0x00000080


	//   ....[1]....
        /*0050*/ 	.word	0x00000590


	//----- nvinfo : EIATTR_CRS_STACK_SIZE
	.align		4
.L_455:
        /*0054*/ 	.byte	0x04, 0x1e
        /*0056*/ 	.short	(.L_457 - .L_456)
.L_456:
        /*0058*/ 	.word	0x00000000


	//----- nvinfo : EIATTR_CBANK_PARAM_SIZE
	.align		4
.L_457:
        /*005c*/ 	.byte	0x03, 0x19
        /*005e*/ 	.short	0x0014


	//----- nvinfo : EIATTR_PARAM_CBANK
	.align		4
        /*0060*/ 	.byte	0x04, 0x0a
        /*0062*/ 	.short	(.L_459 - .L_458)
	.align		4
.L_458:
        /*0064*/ 	.word	index@(.nv.constant0._Z8init_rngP24curandStatePhilox4_32_10yi)
        /*0068*/ 	.short	0x0380
        /*006a*/ 	.short	0x0014


	//----- nvinfo : EIATTR_SW_WAR
	.align		4
.L_459:
        /*006c*/ 	.byte	0x04, 0x36
        /*006e*/ 	.short	(.L_461 - .L_460)
.L_460:
        /*0070*/ 	.word	0x00000008
.L_461:


//--------------------- .nv.callgraph             --------------------------
	.section	.nv.callgraph,"",@"SHT_CUDA_CALLGRAPH"
	.align	4
	.sectionentsize	8
	.align		4
        /*0000*/ 	.word	0x00000000
	.align		4
        /*0004*/ 	.word	0xffffffff
	.align		4
        /*0008*/ 	.word	0x00000000
	.align		4
        /*000c*/ 	.word	0xfffffffe
	.align		4
        /*0010*/ 	.word	0x00000000
	.align		4
        /*0014*/ 	.word	0xfffffffd
	.align		4
        /*0018*/ 	.word	0x00000000
	.align		4
        /*001c*/ 	.word	0xfffffffc


//--------------------- .nv.constant4             --------------------------
	.section	.nv.constant4,"a",@progbits
	.align	8
	.align		8
.nv.constant4:
        /*0000*/ 	.dword	precalc_xorwow_matrix
	.align		8
        /*0008*/ 	.dword	precalc_xorwow_offset_matrix
	.align		8
        /*0010*/ 	.dword	mrg32k3aM1
	.align		8
        /*0018*/ 	.dword	mrg32k3aM2
	.align		8
        /*0020*/ 	.dword	mrg32k3aM1SubSeq
	.align		8
        /*0028*/ 	.dword	mrg32k3aM2SubSeq
	.align		8
        /*0030*/ 	.dword	mrg32k3aM1Seq
	.align		8
        /*0038*/ 	.dword	mrg32k3aM2Seq
	.align		8
        /*0040*/ 	.dword	_ZN34_INTERNAL_ee19b714_4_k_cu_203bead04cuda3std3__45__cpo5beginE
	.align		8
        /*0048*/ 	.dword	_ZN34_INTERNAL_ee19b714_4_k_cu_203bead04cuda3std3__45__cpo3endE
	.align		8
        /*0050*/ 	.dword	_ZN34_INTERNAL_ee19b714_4_k_cu_203bead04cuda3std3__45__cpo6cbeginE
	.align		8
        /*0058*/ 	.dword	_ZN34_INTERNAL_ee19b714_4_k_cu_203bead04cuda3std3__45__cpo4cendE
	.align		8
        /*0060*/ 	.dword	_ZN34_INTERNAL_ee19b714_4_k_cu_203bead04cuda3std3__45__cpo6rbeginE
	.align		8
        /*0068*/ 	.dword	_ZN34_INTERNAL_ee19b714_4_k_cu_203bead04cuda3std3__45__cpo4rendE
	.align		8
        /*0070*/ 	.dword	_ZN34_INTERNAL_ee19b714_4_k_cu_203bead04cuda3std3__45__cpo7crbeginE
	.align		8
        /*0078*/ 	.dword	_ZN34_INTERNAL_ee19b714_4_k_cu_203bead04cuda3std3__45__cpo5crendE
	.align		8
        /*0080*/ 	.dword	_ZN34_INTERNAL_ee19b714_4_k_cu_203bead04cuda3std3__436_GLOBAL__N__ee19b714_4_k_cu_203bead06ignoreE
	.align		8
        /*0088*/ 	.dword	_ZN34_INTERNAL_ee19b714_4_k_cu_203bead04cuda3std3__419piecewise_constructE
	.align		8
        /*0090*/ 	.dword	_ZN34_INTERNAL_ee19b714_4_k_cu_203bead04cuda3std3__48in_placeE
	.align		8
        /*0098*/ 	.dword	_ZN34_INTERNAL_ee19b714_4_k_cu_203bead04cuda3std3__420unreachable_sentinelE
	.align		8
        /*00a0*/ 	.dword	_ZN34_INTERNAL_ee19b714_4_k_cu_203bead04cuda3std3__47nulloptE
	.align		8
        /*00a8*/ 	.dword	_ZN34_INTERNAL_ee19b714_4_k_cu_203bead04cuda3std3__48unexpectE
	.align		8
        /*00b0*/ 	.dword	_ZN34_INTERNAL_ee19b714_4_k_cu_203bead04cuda3std6ranges3__45__cpo4swapE
	.align		8
        /*00b8*/ 	.dword	_ZN34_INTERNAL_ee19b714_4_k_cu_203bead04cuda3std6ranges3__45__cpo9iter_moveE
	.align		8
        /*00c0*/ 	.dword	_ZN34_INTERNAL_ee19b714_4_k_cu_203bead04cuda3std6ranges3__45__cpo5beginE
	.align		8
        /*00c8*/ 	.dword	_ZN34_INTERNAL_ee19b714_4_k_cu_203bead04cuda3std6ranges3__45__cpo3endE
	.align		8
        /*00d0*/ 	.dword	_ZN34_INTERNAL_ee19b714_4_k_cu_203bead04cuda3std6ranges3__45__cpo6cbeginE
	.align		8
        /*00d8*/ 	.dword	_ZN34_INTERNAL_ee19b714_4_k_cu_203bead04cuda3std6ranges3__45__cpo4cendE
	.align		8
        /*00e0*/ 	.dword	_ZN34_INTERNAL_ee19b714_4_k_cu_203bead04cuda3std6ranges3__45__cpo7advanceE
	.align		8
        /*00e8*/ 	.dword	_ZN34_INTERNAL_ee19b714_4_k_cu_203bead04cuda3std6ranges3__45__cpo9iter_swapE
	.align		8
        /*00f0*/ 	.dword	_ZN34_INTERNAL_ee19b714_4_k_cu_203bead04cuda3std6ranges3__45__cpo4nextE
	.align		8
        /*00f8*/ 	.dword	_ZN34_INTERNAL_ee19b714_4_k_cu_203bead04cuda3std6ranges3__45__cpo4prevE
	.align		8
        /*0100*/ 	.dword	_ZN34_INTERNAL_ee19b714_4_k_cu_203bead04cuda3std6ranges3__45__cpo4dataE
	.align		8
        /*0108*/ 	.dword	_ZN34_INTERNAL_ee19b714_4_k_cu_203bead04cuda3std6ranges3__45__cpo5cdataE
	.align		8
        /*0110*/ 	.dword	_ZN34_INTERNAL_ee19b714_4_k_cu_203bead04cuda3std6ranges3__45__cpo4sizeE
	.align		8
        /*0118*/ 	.dword	_ZN34_INTERNAL_ee19b714_4_k_cu_203bead04cuda3std6ranges3__45__cpo5ssizeE
	.align		8
        /*0120*/ 	.dword	_ZN34_INTERNAL_ee19b714_4_k_cu_203bead04cuda3std6ranges3__45__cpo8distanceE
	.align		8
        /*0128*/ 	.dword	_ZN34_INTERNAL_ee19b714_4_k_cu_203bead06thrust24THRUST_300001_SM_1000_NS8cuda_cub3parE
	.align		8
        /*0130*/ 	.dword	_ZN34_INTERNAL_ee19b714_4_k_cu_203bead06thrust24THRUST_300001_SM_1000_NS8cuda_cub10par_nosyncE
	.align		8
        /*0138*/ 	.dword	_ZN34_INTERNAL_ee19b714_4_k_cu_203bead06thrust24THRUST_300001_SM_1000_NS6system6detail10sequential3seqE
	.align		8
        /*0140*/ 	.dword	_ZN34_INTERNAL_ee19b714_4_k_cu_203bead06thrust24THRUST_300001_SM_1000_NS6system3cpp3parE
	.align		8
        /*0148*/ 	.dword	_ZN34_INTERNAL_ee19b714_4_k_cu_203bead06thrust24THRUST_300001_SM_1000_NS12placeholders2_1E
	.align		8
        /*0150*/ 	.dword	_ZN34_INTERNAL_ee19b714_4_k_cu_203bead06thrust24THRUST_300001_SM_1000_NS12placeholders2_2E
	.align		8
        /*0158*/ 	.dword	_ZN34_INTERNAL_ee19b714_4_k_cu_203bead06thrust24THRUST_300001_SM_1000_NS12placeholders2_3E
	.align		8
        /*0160*/ 	.dword	_ZN34_INTERNAL_ee19b714_4_k_cu_203bead06thrust24THRUST_300001_SM_1000_NS12placeholders2_4E
	.align		8
        /*0168*/ 	.dword	_ZN34_INTERNAL_ee19b714_4_k_cu_203bead06thrust24THRUST_300001_SM_1000_NS12placeholders2_5E
	.align		8
        /*0170*/ 	.dword	_ZN34_INTERNAL_ee19b714_4_k_cu_203bead06thrust24THRUST_300001_SM_1000_NS12placeholders2_6E
	.align		8
        /*0178*/ 	.dword	_ZN34_INTERNAL_ee19b714_4_k_cu_203bead06thrust24THRUST_300001_SM_1000_NS12placeholders2_7E
	.align		8
        /*0180*/ 	.dword	_ZN34_INTERNAL_ee19b714_4_k_cu_203bead06thrust24THRUST_300001_SM_1000_NS12placeholders2_8E
	.align		8
        /*0188*/ 	.dword	_ZN34_INTERNAL_ee19b714_4_k_cu_203bead06thrust24THRUST_300001_SM_1000_NS12placeholders2_9E
	.align		8
        /*0190*/ 	.dword	_ZN34_INTERNAL_ee19b714_4_k_cu_203bead06thrust24THRUST_300001_SM_1000_NS12placeholders3_10E
	.align		8
        /*0198*/ 	.dword	_ZN34_INTERNAL_ee19b714_4_k_cu_203bead06thrust24THRUST_300001_SM_1000_NS3seqE
	.align		8
        /*01a0*/ 	.dword	_ZN34_INTERNAL_ee19b714_4_k_cu_203bead06thrust24THRUST_300001_SM_1000_NS6deviceE


//--------------------- .nv.constant3             --------------------------
	.section	.nv.constant3,"a",@progbits
	.align	8
.nv.constant3:
	.type		__cr_lgamma_table,@object
	.size		__cr_lgamma_table,(.L_8 - __cr_lgamma_table)
__cr_lgamma_table:
        /*0000*/ 	.byte	0x00, 0x00, 0x00, 0x00, 0x00, 0x00, 0x00, 0x00, 0x00, 0x00, 0x00, 0x00, 0x00, 0x00, 0x00, 0x00
        /*0010*/ 	.byte	0xef, 0x39, 0xfa, 0xfe, 0x42, 0x2e, 0xe6, 0x3f, 0x02, 0x20, 0x2a, 0xfa, 0x0b, 0xab, 0xfc, 0x3f
        /*0020*/ 	.byte	0xf9, 0x2c, 0x92, 0x7c, 0xa7, 0x6c, 0x09, 0x40, 0xc9, 0x79, 0x44, 0x3c, 0x64, 0x26, 0x13, 0x40
        /*0030*/ 	.byte	0xca, 0x01, 0xcf, 0x3a, 0x27, 0x51, 0x1a, 0x40, 0x30, 0xcc, 0x2d, 0xf3, 0xe1, 0x0c, 0x21, 0x40
        /*0040*/ 	.byte	0x0d, 0xb7, 0xfc, 0x82, 0x8e, 0x35, 0x25, 0x40
.L_8:


//--------------------- .text._ZN3cub18CUB_300001_SM_10006detail6reduce28DeviceReduceSingleTileKernelINS2_10policy_hubIdyN4cuda3std3__44plusIdEEE10Policy1000EPdSC_iS9_ddNS7_10__identityEEEvT0_T1_T2_T3_T4_T6_ --------------------------
	.section	.text._ZN3cub18CUB_300001_SM_10006detail6reduce28DeviceReduceSingleTileKernelINS2_10policy_hubIdyN4cuda3std3__44plusIdEEE10Policy1000EPdSC_iS9_ddNS7_10__identityEEEvT0_T1_T2_T3_T4_T6_,"ax",@progbits
	.align	128
        .global         _ZN3cub18CUB_300001_SM_10006detail6reduce28DeviceReduceSingleTileKernelINS2_10policy_hubIdyN4cuda3std3__44plusIdEEE10Policy1000EPdSC_iS9_ddNS7_10__identityEEEvT0_T1_T2_T3_T4_T6_
        .type           _ZN3cub18CUB_300001_SM_10006detail6reduce28DeviceReduceSingleTileKernelINS2_10policy_hubIdyN4cuda3std3__44plusIdEEE10Policy1000EPdSC_iS9_ddNS7_10__identityEEEvT0_T1_T2_T3_T4_T6_,@function
        .size           _ZN3cub18CUB_300001_SM_10006detail6reduce28DeviceReduceSingleTileKernelINS2_10policy_hubIdyN4cuda3std3__44plusIdEEE10Policy1000EPdSC_iS9_ddNS7_10__identityEEEvT0_T1_T2_T3_T4_T6_,(.L_x_442 - _ZN3cub18CUB_300001_SM_10006detail6reduce28DeviceReduceSingleTileKernelINS2_10policy_hubIdyN4cuda3std3__44plusIdEEE10Policy1000EPdSC_iS9_ddNS7_10__identityEEEvT0_T1_T2_T3_T4_T6_)
        .other          _ZN3cub18CUB_300001_SM_10006detail6reduce28DeviceReduceSingleTileKernelINS2_10policy_hubIdyN4cuda3std3__44plusIdEEE10Policy1000EPdSC_iS9_ddNS7_10__identityEEEvT0_T1_T2_T3_T4_T6_,@"STO_CUDA_ENTRY STV_DEFAULT"
_ZN3cub18CUB_300001_SM_10006detail6reduce28DeviceReduceSingleTileKernelINS2_10policy_hubIdyN4cuda3std3__44plusIdEEE10Policy1000EPdSC_iS9_ddNS7_10__identityEEEvT0_T1_T2_T3_T4_T6_:
.text._ZN3cub18CUB_300001_SM_10006detail6reduce28DeviceReduceSingleTileKernelINS2_10policy_hubIdyN4cuda3std3__44plusIdEEE10Policy1000EPdSC_iS9_ddNS7_10__identityEEEvT0_T1_T2_T3_T4_T6_:
[----:B------:R-:W-:Y:S01]  /*0000*/  LDC R1, c[0x0][0x37c] ;  /* 0x0000df00ff017b82 */ /* 0x000fe20000000800 */
[----:B------:R-:W0:Y:S01]  /*0010*/  LDCU UR4, c[0x0][0x390] ;  /* 0x00007200ff0477ac */ /* 0x000e220008000800 */
[----:B------:R-:W1:Y:S01]  /*0020*/  LDCU.64 UR6, c[0x0][0x358] ;  /* 0x00006b00ff0677ac */ /* 0x000e620008000a00 */
[----:B0-----:R-:W-:-:S05]  /*0030*/  IMAD.U32 R4, RZ, RZ, UR4 ;  /* 0x00000004ff047e24 */ /* 0x001fca000f8e00ff */
[----:B------:R-:W-:-:S13]  /*0040*/  ISETP.NE.AND P0, PT, R4, RZ, PT ;  /* 0x000000ff0400720c */ /* 0x000fda0003f05270 */
[----:B-1----:R-:W-:Y:S05]  /*0050*/  @P0 BRA `(.L_x_0) ;  /* 0x00000000001c0947 */ /* 0x002fea0003800000 */
[----:B------:R-:W0:Y:S02]  /*0060*/  S2R R0, SR_TID.X ;  /* 0x0000000000007919 */ /* 0x000e240000002100 */
[----:B0-----:R-:W-:-:S13]  /*0070*/  ISETP.NE.AND P0, PT, R0, RZ, PT ;  /* 0x000000ff0000720c */ /* 0x001fda0003f05270 */
[----:B------:R-:W-:Y:S05]  /*0080*/  @P0 EXIT ;  /* 0x000000000000094d */ /* 0x000fea0003800000 */
[----:B------:R-:W0:Y:S08]  /*0090*/  LDC.64 R2, c[0x0][0x388] ;  /* 0x0000e200ff027b82 */ /* 0x000e300000000a00 */
[----:B------:R-:W0:Y:S02]  /*00a0*/  LDC.64 R4, c[0x0][0x398] ;  /* 0x0000e600ff047b82 */ /* 0x000e240000000a00 */
[----:B0-----:R-:W-:Y:S01]  /*00b0*/  STG.E.64 desc[UR6][R2.64], R4 ;  /* 0x0000000402007986 */ /* 0x001fe2000c101b06 */
[----:B------:R-:W-:Y:S05]  /*00c0*/  EXIT ;  /* 0x000000000000794d */ /* 0x000fea0003800000 */
.L_x_0:
[----:B------:R-:W-:Y:S01]  /*00d0*/  ISETP.GT.AND P0, PT, R4, 0xdff, PT ;  /* 0x00000dff0400780c */ /* 0x000fe20003f04270 */
[----:B------:R-:W-:-:S12]  /*00e0*/  BSSY.RECONVERGENT B0, `(.L_x_1) ;  /* 0x0000242000007945 */ /* 0x000fd80003800200 */
[----:B------:R-:W-:Y:S05]  /*00f0*/  @P0 BRA `(.L_x_2) ;  /* 0x0000001400180947 */ /* 0x000fea0003800000 */
[----:B------:R-:W0:Y:S01]  /*0100*/  S2R R5, SR_TID.X ;  /* 0x0000000000057919 */ /* 0x000e220000002100 */
[----:B------:R-:W-:Y:S01]  /*0110*/  BSSY.RECONVERGENT B1, `(.L_x_3) ;  /* 0x0000009000017945 */ /* 0x000fe20003800200 */
[----:B------:R-:W-:Y:S02]  /*0120*/  CS2R R2, SRZ ;  /* 0x0000000000027805 */ /* 0x000fe4000001ff00 */
[----:B0-----:R-:W-:Y:S01]  /*0130*/  ISETP.GE.AND P0, PT, R5, R4, PT ;  /* 0x000000040500720c */ /* 0x001fe20003f06270 */
[----:B------:R-:W-:-:S12]  /*0140*/  IMAD.MOV.U32 R7, RZ, RZ, R5 ;  /* 0x000000ffff077224 */ /* 0x000fd800078e0005 */
[----:B------:R-:W-:Y:S05]  /*0150*/  @P0 BRA `(.L_x_4) ;  /* 0x0000000000100947 */ /* 0x000fea0003800000 */
[----:B------:R-:W0:Y:S02]  /*0160*/  LDC.64 R2, c[0x0][0x380] ;  /* 0x0000e000ff027b82 */ /* 0x000e240000000a00 */
[----:B0-----:R-:W-:-:S06]  /*0170*/  IMAD.WIDE.U32 R2, R5, 0x8, R2 ;  /* 0x0000000805027825 */ /* 0x001fcc00078e0002 */
[----:B------:R-:W5:Y:S01]  /*0180*/  LDG.E.64.CONSTANT R2, desc[UR6][R2.64] ;  /* 0x0000000602027981 */ /* 0x000f62000c1e9b00 */
[----:B------:R-:W-:-:S07]  /*0190*/  VIADD R7, R5, 0x200 ;  /* 0x0000020005077836 */ /* 0x000fce0000000000 */
.L_x_4:
[----:B------:R-:W-:Y:S05]  /*01a0*/  BSYNC.RECONVERGENT B1 ;  /* 0x0000000000017941 */ /* 0x000fea0003800200 */
.L_x_3:
[----:B------:R-:W-:Y:S01]  /*01b0*/  ISETP.GE.AND P0, PT, R7, R4, PT ;  /* 0x000000040700720c */ /* 0x000fe20003f06270 */
[----:B------:R-:W-:-:S12]  /*01c0*/  BSSY.RECONVERGENT B1, `(.L_x_5) ;  /* 0x0000076000017945 */ /* 0x000fd80003800200 */
[----:B------:R-:W-:Y:S05]  /*01d0*/  @P0 BRA `(.L_x_6) ;  /* 0x0000000400d00947 */ /* 0x000fea0003800000 */
[----:B------:R-:W-:Y:S01]  /*01e0*/  LOP3.LUT R9, RZ, R7, RZ, 0x33, !PT ;  /* 0x00000007ff097212 */ /* 0x000fe200078e33ff */
[----:B------:R-:W-:Y:S04]  /*01f0*/  BSSY.RECONVERGENT B2, `(.L_x_7) ;  /* 0x0000017000027945 */ /* 0x000fe80003800200 */
[----:B------:R-:W-:-:S05]  /*0200*/  IMAD.IADD R0, R9, 0x1, R4 ;  /* 0x0000000109007824 */ /* 0x000fca00078e0204 */
[C---:B------:R-:W-:Y:S02]  /*0210*/  LOP3.LUT R6, R0.reuse, 0x600, RZ, 0xc0, !PT ;  /* 0x0000060000067812 */ /* 0x040fe400078ec0ff */
[----:B------:R-:W-:Y:S02]  /*0220*/  ISETP.GE.U32.AND P0, PT, R0, 0x600, PT ;  /* 0x000006000000780c */ /* 0x000fe40003f06070 */
[----:B------:R-:W-:-:S13]  /*0230*/  ISETP.NE.AND P1, PT, R6, 0x600, PT ;  /* 0x000006000600780c */ /* 0x000fda0003f25270 */
[----:B------:R-:W-:Y:S05]  /*0240*/  @!P1 BRA `(.L_x_8) ;  /* 0x0000000000449947 */ /* 0x000fea0003800000 */
[----:B------:R-:W0:Y:S01]  /*0250*/  LDC.64 R8, c[0x0][0x380] ;  /* 0x0000e000ff087b82 */ /* 0x000e220000000a00 */
[----:B------:R-:W-:-:S04]  /*0260*/  LEA.HI R0, R0, 0x1, RZ, 0x17 ;  /* 0x0000000100007811 */ /* 0x000fc800078fb8ff */
[----:B------:R-:W-:-:S05]  /*0270*/  LOP3.LUT R0, R0, 0x3, RZ, 0xc0, !PT ;  /* 0x0000000300007812 */ /* 0x000fca00078ec0ff */
[----:B------:R-:W-:Y:S02]  /*0280*/  IMAD.MOV R0, RZ, RZ, -R0 ;  /* 0x000000ffff007224 */ /* 0x000fe400078e0a00 */
[----:B0-----:R-:W-:-:S04]  /*0290*/  IMAD.WIDE.U32 R8, R7, 0x8, R8 ;  /* 0x0000000807087825 */ /* 0x001fc800078e0008 */
[----:B------:R-:W-:Y:S02]  /*02a0*/  IMAD.MOV.U32 R6, RZ, RZ, R8 ;  /* 0x000000ffff067224 */ /* 0x000fe400078e0008 */
[----:B------:R-:W-:-:S07]  /*02b0*/  IMAD.MOV.U32 R11, RZ, RZ, R9 ;  /* 0x000000ffff0b7224 */ /* 0x000fce00078e0009 */
.L_x_9:
[----:B------:R-:W-:Y:S02]  /*02c0*/  IMAD.MOV.U32 R8, RZ, RZ, R6 ;  /* 0x000000ffff087224 */ /* 0x000fe400078e0006 */
[----:B------:R-:W-:-:S06]  /*02d0*/  IMAD.MOV.U32 R9, RZ, RZ, R11 ;  /* 0x000000ffff097224 */ /* 0x000fcc00078e000b */
[----:B------:R-:W2:Y:S01]  /*02e0*/  LDG.E.64.CONSTANT R8, desc[UR6][R8.64] ;  /* 0x0000000608087981 */ /* 0x000ea2000c1e9b00 */
[----:B------:R-:W-:Y:S01]  /*02f0*/  VIADD R0, R0, 0x1 ;  /* 0x0000000100007836 */ /* 0x000fe20000000000 */
[----:B------:R-:W-:Y:S01]  /*0300*/  IADD3 R6, P2, PT, R6, 0x1000, RZ ;  /* 0x0000100006067810 */ /* 0x000fe20007f5e0ff */
[----:B------:R-:W-:-:S03]  /*0310*/  VIADD R7, R7, 0x200 ;  /* 0x0000020007077836 */ /* 0x000fc60000000000 */
[----:B------:R-:W-:Y:S01]  /*0320*/  ISETP.NE.AND P1, PT, R0, RZ, PT ;  /* 0x000000ff0000720c */ /* 0x000fe20003f25270 */
[----:B------:R-:W-:Y:S01]  /*0330*/  IMAD.X R11, RZ, RZ, R11, P2 ;  /* 0x000000ffff0b7224 */ /* 0x000fe200010e060b */
[----:B--2--5:R-:W-:-:S11]  /*0340*/  DADD R2, R8, R2 ;  /* 0x0000000008027229 */ /* 0x024fd60000000002 */
[----:B------:R-:W-:Y:S05]  /*0350*/  @P1 BRA `(.L_x_9) ;  /* 0xfffffffc00d81947 */ /* 0x000fea000383ffff */
.L_x_8:
[----:B------:R-:W-:Y:S05]  /*0360*/  BSYNC.RECONVERGENT B2 ;  /* 0x0000000000027941 */ /* 0x000fea0003800200 */
.L_x_7:
[----:B------:R-:W-:Y:S05]  /*0370*/  @!P0 BRA `(.L_x_6) ;  /* 0x0000000400688947 */ /* 0x000fea0003800000 */
[----:B------:R-:W-:Y:S01]  /*0380*/  IMAD.IADD R0, R4, 0x1, -R7 ;  /* 0x0000000104007824 */ /* 0x000fe200078e0a07 */
[----:B------:R-:W-:Y:S01]  /*0390*/  BSSY.RECONVERGENT B2, `(.L_x_10) ;  /* 0x0000031000027945 */ /* 0x000fe20003800200 */
[----:B------:R-:W-:-:S03]  /*03a0*/  PLOP3.LUT P0, PT, PT, PT, PT, 0x80, 0x8 ;  /* 0x000000000008781c */ /* 0x000fc60003f0f070 */
[----:B------:R-:W-:-:S13]  /*03b0*/  ISETP.GT.AND P1, PT, R0, 0x1800, PT ;  /* 0x000018000000780c */ /* 0x000fda0003f24270 */
[----:B------:R-:W-:Y:S05]  /*03c0*/  @!P1 BRA `(.L_x_11) ;  /* 0x0000000000b49947 */ /* 0x000fea0003800000 */
[----:B------:R-:W-:Y:S01]  /*03d0*/  PLOP3.LUT P0, PT, PT, PT, PT, 0x8, 0x80 ;  /* 0x000000000080781c */ /* 0x000fe20003f0e170 */
[----:B------:R-:W-:-:S12]  /*03e0*/  VIADD R0, R4, 0xffffe800 ;  /* 0xffffe80004007836 */ /* 0x000fd80000000000 */
.L_x_12:
[----:B------:R-:W0:Y:S02]  /*03f0*/  LDC.64 R32, c[0x0][0x380] ;  /* 0x0000e000ff207b82 */ /* 0x000e240000000a00 */
[----:B0-----:R-:W-:-:S05]  /*0400*/  IMAD.WIDE R14, R7, 0x8, R32 ;  /* 0x00000008070e7825 */ /* 0x001fca00078e0220 */
[----:B------:R-:W2:Y:S04]  /*0410*/  LDG.E.64.CONSTANT R8, desc[UR6][R14.64] ;  /* 0x000000060e087981 */ /* 0x000ea8000c1e9b00 */
[----:B------:R-:W3:Y:S04]  /*0420*/  LDG.E.64.CONSTANT R10, desc[UR6][R14.64+0x1000] ;  /* 0x001000060e0a7981 */ /* 0x000ee8000c1e9b00 */
[----:B------:R-:W4:Y:S01]  /*0430*/  LDG.E.64.CONSTANT R12, desc[UR6][R14.64+0x2000] ;  /* 0x002000060e0c7981 */ /* 0x000f22000c1e9b00 */
[----:B------:R-:W-:-:S03]  /*0440*/  VIADD R41, R7, 0x800 ;  /* 0x0000080007297836 */ /* 0x000fc60000000000 */
[----:B------:R-:W4:Y:S01]  /*0450*/  LDG.E.64.CONSTANT R30, desc[UR6][R14.64+0x3000] ;  /* 0x003000060e1e7981 */ /* 0x000f22000c1e9b00 */
[----:B------:R-:W-:-:S05]  /*0460*/  IMAD.WIDE R40, R41, 0x8, R32 ;  /* 0x0000000829287825 */ /* 0x000fca00078e0220 */
[----:B------:R-:W4:Y:S04]  /*0470*/  LDG.E.64.CONSTANT R28, desc[UR6][R40.64] ;  /* 0x00000006281c7981 */ /* 0x000f28000c1e9b00 */
[----:B------:R-:W4:Y:S04]  /*0480*/  LDG.E.64.CONSTANT R26, desc[UR6][R40.64+0x1000] ;  /* 0x00100006281a7981 */ /* 0x000f28000c1e9b00 */
        /* <DEDUP_REMOVED lines=12> */
[----:B------:R-:W4:Y:S04]  /*0550*/  LDG.E.64.CONSTANT R34, desc[UR6][R44.64+0x2000] ;  /* 0x002000062c227981 */ /* 0x000f28000c1e9b00 */
[----:B------:R-:W4:Y:S01]  /*0560*/  LDG.E.64.CONSTANT R32, desc[UR6][R44.64+0x3000] ;  /* 0x003000062c207981 */ /* 0x000f22000c1e9b00 */
[----:B------:R-:W-:-:S05]  /*0570*/  VIADD R7, R7, 0x2000 ;  /* 0x0000200007077836 */ /* 0x000fca0000000000 */
[----:B------:R-:W-:Y:S01]  /*0580*/  ISETP.GE.AND P1, PT, R7, R0, PT ;  /* 0x000000000700720c */ /* 0x000fe20003f26270 */
[----:B--2--5:R-:W-:-:S08]  /*0590*/  DADD R8, R8, R2 ;  /* 0x0000000008087229 */ /* 0x024fd00000000002 */
[----:B---3--:R-:W-:-:S08]  /*05a0*/  DADD R8, R8, R10 ;  /* 0x0000000008087229 */ /* 0x008fd0000000000a */
[----:B----4-:R-:W-:-:S08]  /*05b0*/  DADD R8, R8, R12 ;  /* 0x0000000008087229 */ /* 0x010fd0000000000c */
[----:B------:R-:W-:-:S08]  /*05c0*/  DADD R8, R8, R30 ;  /* 0x0000000008087229 */ /* 0x000fd0000000001e */
        /* <DEDUP_REMOVED lines=11> */
[----:B------:R-:W-:Y:S01]  /*0680*/  DADD R2, R8, R32 ;  /* 0x0000000008027229 */ /* 0x000fe20000000020 */
[----:B------:R-:W-:Y:S10]  /*0690*/  @!P1 BRA `(.L_x_12) ;  /* 0xfffffffc00549947 */ /* 0x000ff4000383ffff */
.L_x_11:
[----:B------:R-:W-:Y:S05]  /*06a0*/  BSYNC.RECONVERGENT B2 ;  /* 0x0000000000027941 */ /* 0x000fea0003800200 */
.L_x_10:
[----:B------:R-:W-:Y:S01]  /*06b0*/  IMAD.IADD R0, R4, 0x1, -R7 ;  /* 0x0000000104007824 */ /* 0x000fe200078e0a07 */
[----:B------:R-:W-:Y:S04]  /*06c0*/  BSSY.RECONVERGENT B2, `(.L_x_13) ;  /* 0x0000019000027945 */ /* 0x000fe80003800200 */
[----:B------:R-:W-:-:S13]  /*06d0*/  ISETP.GT.AND P1, PT, R0, 0x800, PT ;  /* 0x000008000000780c */ /* 0x000fda0003f24270 */
[----:B------:R-:W-:Y:S05]  /*06e0*/  @!P1 BRA `(.L_x_14) ;  /* 0x0000000000589947 */ /* 0x000fea0003800000 */
        /* <DEDUP_REMOVED lines=12> */
[----:B------:R-:W-:Y:S01]  /*07b0*/  PLOP3.LUT P0, PT, PT, PT, PT, 0x8, 0x80 ;  /* 0x000000000080781c */ /* 0x000fe20003f0e170 */
[----:B------:R-:W-:Y:S01]  /*07c0*/  VIADD R7, R7, 0x1000 ;  /* 0x0000100007077836 */ /* 0x000fe20000000000 */
[----:B--2--5:R-:W-:-:S08]  /*07d0*/  DADD R10, R2, R10 ;  /* 0x00000000020a7229 */ /* 0x024fd0000000000a */
[----:B---3--:R-:W-:-:S08]  /*07e0*/  DADD R10, R10, R12 ;  /* 0x000000000a0a7229 */ /* 0x008fd0000000000c */
[----:B----4-:R-:W-:-:S08]  /*07f0*/  DADD R10, R10, R14 ;  /* 0x000000000a0a7229 */ /* 0x010fd0000000000e */
[----:B------:R-:W-:-:S08]  /*0800*/  DADD R10, R10, R16 ;  /* 0x000000000a0a7229 */ /* 0x000fd00000000010 */
[----:B------:R-:W-:-:S08]  /*0810*/  DADD R10, R10, R20 ;  /* 0x000000000a0a7229 */ /* 0x000fd00000000014 */
[----:B------:R-:W-:-:S08]  /*0820*/  DADD R10, R10, R22 ;  /* 0x000000000a0a7229 */ /* 0x000fd00000000016 */
[----:B------:R-:W-:-:S08]  /*0830*/  DADD R10, R10, R24 ;  /* 0x000000000a0a7229 */ /* 0x000fd00000000018 */
[----:B------:R-:W-:-:S11]  /*0840*/  DADD R2, R10, R26 ;  /* 0x000000000a027229 */ /* 0x000fd6000000001a */
.L_x_14:
[----:B------:R-:W-:Y:S05]  /*0850*/  BSYNC.RECONVERGENT B2 ;  /* 0x0000000000027941 */ /* 0x000fea0003800200 */
.L_x_13:
[----:B------:R-:W-:-:S13]  /*0860*/  ISETP.LT.OR P0, PT, R7, R4, P0 ;  /* 0x000000040700720c */ /* 0x000fda0000701670 */
[----:B------:R-:W-:Y:S05]  /*0870*/  @!P0 BRA `(.L_x_6) ;  /* 0x0000000000288947 */ /* 0x000fea0003800000 */
[----:B------:R-:W0:Y:S02]  /*0880*/  LDC.64 R8, c[0x0][0x380] ;  /* 0x0000e000ff087b82 */ /* 0x000e240000000a00 */
[----:B0-----:R-:W-:-:S05]  /*0890*/  IMAD.WIDE R6, R7, 0x8, R8 ;  /* 0x0000000807067825 */ /* 0x001fca00078e0208 */
[----:B------:R-:W2:Y:S04]  /*08a0*/  LDG.E.64.CONSTANT R8, desc[UR6][R6.64] ;  /* 0x0000000606087981 */ /* 0x000ea8000c1e9b00 */
[----:B------:R-:W3:Y:S04]  /*08b0*/  LDG.E.64.CONSTANT R10, desc[UR6][R6.64+0x1000] ;  /* 0x00100006060a7981 */ /* 0x000ee8000c1e9b00 */
[----:B------:R-:W4:Y:S04]  /*08c0*/  LDG.E.64.CONSTANT R12, desc[UR6][R6.64+0x2000] ;  /* 0x00200006060c7981 */ /* 0x000f28000c1e9b00 */
[----:B------:R-:W4:Y:S01]  /*08d0*/  LDG.E.64.CONSTANT R14, desc[UR6][R6.64+0x3000] ;  /* 0x00300006060e7981 */ /* 0x000f22000c1e9b00 */
[----:B--2--5:R-:W-:-:S08]  /*08e0*/  DADD R8, R2, R8 ;  /* 0x0000000002087229 */ /* 0x024fd00000000008 */
[----:B---3--:R-:W-:-:S08]  /*08f0*/  DADD R8, R8, R10 ;  /* 0x0000000008087229 */ /* 0x008fd0000000000a */
[----:B----4-:R-:W-:-:S08]  /*0900*/  DADD R8, R8, R12 ;  /* 0x0000000008087229 */ /* 0x010fd0000000000c */
[----:B------:R-:W-:-:S11]  /*0910*/  DADD R2, R8, R14 ;  /* 0x0000000008027229 */ /* 0x000fd6000000000e */
.L_x_6:
[----:B------:R-:W-:Y:S05]  /*0920*/  BSYNC.RECONVERGENT B1 ;  /* 0x0000000000017941 */ /* 0x000fea0003800200 */
.L_x_5:
[----:B------:R-:W-:-:S13]  /*0930*/  ISETP.GE.AND P0, PT, R4, 0x200, PT ;  /* 0x000002000400780c */ /* 0x000fda0003f06270 */
[----:B------:R-:W-:Y:S05]  /*0940*/  @!P0 BRA `(.L_x_15) ;  /* 0x0000000400148947 */ /* 0x000fea0003800000 */
[----:B------:R-:W0:Y:S01]  /*0950*/  S2R R12, SR_LANEID ;  /* 0x00000000000c7919 */ /* 0x000e220000000000 */
[----:B-----5:R-:W-:Y:S04]  /*0960*/  SHFL.DOWN PT, R6, R2, 0x1, 0x1f ;  /* 0x08201f0002067f89 */ /* 0x020fe800000e0000 */
[----:B------:R-:W1:Y:S02]  /*0970*/  SHFL.DOWN PT, R7, R3, 0x1, 0x1f ;  /* 0x08201f0003077f89 */ /* 0x000e6400000e0000 */
[----:B-1----:R-:W-:Y:S01]  /*0980*/  DADD R6, R6, R2 ;  /* 0x0000000006067229 */ /* 0x002fe20000000002 */
[C---:B0-----:R-:W-:Y:S02]  /*0990*/  ISETP.GT.AND P0, PT, R12.reuse, 0x1e, PT ;  /* 0x0000001e0c00780c */ /* 0x041fe40003f04270 */
[----:B------:R-:W-:-:S07]  /*09a0*/  ISETP.NE.AND P1, PT, R12, RZ, PT ;  /* 0x000000ff0c00720c */ /* 0x000fce0003f25270 */
[----:B------:R-:W-:Y:S02]  /*09b0*/  FSEL R8, R2, R6, P0 ;  /* 0x0000000602087208 */ /* 0x000fe40000000000 */
[----:B------:R-:W-:Y:S02]  /*09c0*/  FSEL R9, R3, R7, P0 ;  /* 0x0000000703097208 */ /* 0x000fe40000000000 */
[----:B------:R-:W-:Y:S01]  /*09d0*/  ISETP.GT.AND P0, PT, R12, 0x1d, PT ;  /* 0x0000001d0c00780c */ /* 0x000fe20003f04270 */
[----:B------:R-:W-:Y:S01]  /*09e0*/  SHFL.DOWN PT, R6, R8, 0x2, 0x1f ;  /* 0x08401f0008067f89 */ /* 0x000fe200000e0000 */
[----:B------:R-:W-:Y:S02]  /*09f0*/  @!P1 MOV R4, 0x400 ;  /* 0x0000040000049802 */ /* 0x000fe40000000f00 */
[----:B------:R-:W-:Y:S01]  /*0a00*/  @!P1 SHF.R.U32.HI R0, RZ, 0x2, R5 ;  /* 0x00000002ff009819 */ /* 0x000fe20000011605 */
[----:B------:R-:W0:Y:S03]  /*0a10*/  SHFL.DOWN PT, R7, R9, 0x2, 0x1f ;  /* 0x08401f0009077f89 */ /* 0x000e2600000e0000 */
[----:B------:R-:W-:Y:S01]  /*0a20*/  @!P1 LOP3.LUT R0, R0, 0xf8, RZ, 0xc0, !PT ;  /* 0x000000f800009812 */ /* 0x000fe200078ec0ff */
[----:B0-----:R-:W-:-:S10]  /*0a30*/  DADD R6, R6, R8 ;  /* 0x0000000006067229 */ /* 0x001fd40000000008 */
[----:B------:R-:W-:Y:S02]  /*0a40*/  FSEL R6, R8, R6, P0 ;  /* 0x0000000608067208 */ /* 0x000fe40000000000 */
[----:B------:R-:W-:Y:S02]  /*0a50*/  FSEL R7, R9, R7, P0 ;  /* 0x0000000709077208 */ /* 0x000fe40000000000 */
[----:B------:R-:W-:Y:S01]  /*0a60*/  ISETP.GT.AND P0, PT, R12, 0x1b, PT ;  /* 0x0000001b0c00780c */ /* 0x000fe20003f04270 */
[----:B------:R-:W-:Y:S04]  /*0a70*/  SHFL.DOWN PT, R2, R6, 0x4, 0x1f ;  /* 0x08801f0006027f89 */ /* 0x000fe800000e0000 */
[----:B------:R-:W0:Y:S01]  /*0a80*/  SHFL.DOWN PT, R3, R7, 0x4, 0x1f ;  /* 0x08801f0007037f89 */ /* 0x000e2200000e0000 */
[----:B------:R-:W1:Y:S01]  /*0a90*/  @!P1 S2R R9, SR_CgaCtaId ;  /* 0x0000000000099919 */ /* 0x000e620000008800 */
[----:B0-----:R-:W-:-:S10]  /*0aa0*/  DADD R2, R2, R6 ;  /* 0x0000000002027229 */ /* 0x001fd40000000006 */
[----:B------:R-:W-:Y:S02]  /*0ab0*/  FSEL R10, R6, R2, P0 ;  /* 0x00000002060a7208 */ /* 0x000fe40000000000 */
[----:B------:R-:W-:Y:S02]  /*0ac0*/  FSEL R11, R7, R3, P0 ;  /* 0x00000003070b7208 */ /* 0x000fe40000000000 */
[----:B------:R-:W-:Y:S01]  /*0ad0*/  ISETP.GT.AND P0, PT, R12, 0x17, PT ;  /* 0x000000170c00780c */ /* 0x000fe20003f04270 */
[----:B------:R-:W-:Y:S04]  /*0ae0*/  SHFL.DOWN PT, R2, R10, 0x8, 0x1f ;  /* 0x09001f000a027f89 */ /* 0x000fe800000e0000 */
[----:B------:R-:W0:Y:S02]  /*0af0*/  SHFL.DOWN PT, R3, R11, 0x8, 0x1f ;  /* 0x09001f000b037f89 */ /* 0x000e2400000e0000 */
[----:B0-----:R-:W-:-:S10]  /*0b00*/  DADD R2, R2, R10 ;  /* 0x0000000002027229 */ /* 0x001fd4000000000a */
[----:B------:R-:W-:Y:S02]  /*0b10*/  FSEL R6, R10, R2, P0 ;  /* 0x000000020a067208 */ /* 0x000fe40000000000 */
[----:B------:R-:W-:Y:S02]  /*0b20*/  FSEL R7, R11, R3, P0 ;  /* 0x000000030b077208 */ /* 0x000fe40000000000 */
[----:B-1----:R-:W-:Y:S01]  /*0b30*/  @!P1 LEA R11, R9, R4, 0x18 ;  /* 0x00000004090b9211 */ /* 0x002fe200078ec0ff */
[----:B------:R-:W-:Y:S01]  /*0b40*/  SHFL.DOWN PT, R2, R6, 0x10, 0x1f ;  /* 0x0a001f0006027f89 */ /* 0x000fe200000e0000 */
[----:B------:R-:W-:-:S03]  /*0b50*/  ISETP.NE.AND P0, PT, R5, RZ, PT ;  /* 0x000000ff0500720c */ /* 0x000fc60003f05270 */
[----:B------:R-:W0:Y:S01]  /*0b60*/  SHFL.DOWN PT, R3, R7, 0x10, 0x1f ;  /* 0x0a001f0007037f89 */ /* 0x000e2200000e0000 */
[----:B------:R-:W-:Y:S01]  /*0b70*/  @!P1 IMAD.IADD R11, R0, 0x1, R11 ;  /* 0x00000001000b9824 */ /* 0x000fe200078e020b */
[----:B0-----:R-:W-:-:S07]  /*0b80*/  DADD R8, R2, R6 ;  /* 0x0000000002087229 */ /* 0x001fce0000000006 */
[----:B------:R1:W-:Y:S01]  /*0b90*/  @!P1 STS.64 [R11+0x10], R8 ;  /* 0x000010080b009388 */ /* 0x0003e20000000a00 */
[----:B------:R-:W-:Y:S01]  /*0ba0*/  BAR.SYNC.DEFER_BLOCKING 0x0 ;  /* 0x0000000000007b1d */ /* 0x000fe20000010000 */
[----:B------:R-:W-:-:S04]  /*0bb0*/  ISETP.GT.AND P1, PT, R12, 0xf, PT ;  /* 0x0000000f0c00780c */ /* 0x000fc80003f24270 */
[----:B------:R-:W-:Y:S02]  /*0bc0*/  FSEL R2, R6, R8, P1 ;  /* 0x0000000806027208 */ /* 0x000fe40000800000 */
[----:B------:R-:W-:Y:S01]  /*0bd0*/  FSEL R3, R7, R9, P1 ;  /* 0x0000000907037208 */ /* 0x000fe20000800000 */
[----:B------:R-:W-:Y:S06]  /*0be0*/  @P0 BRA `(.L_x_16) ;  /* 0x0000001800440947 */ /* 0x000fec0003800000 */
[----:B------:R-:W0:Y:S01]  /*0bf0*/  S2UR UR5, SR_CgaCtaId ;  /* 0x00000000000579c3 */ /* 0x000e220000008800 */
[----:B------:R-:W-:Y:S02]  /*0c00*/  UMOV UR4, 0x400 ;  /* 0x0000040000047882 */ /* 0x000fe40000000000 */
[----:B0-----:R-:W-:-:S09]  /*0c10*/  ULEA UR4, UR5, UR4, 0x18 ;  /* 0x0000000405047291 */ /* 0x001fd2000f8ec0ff */
[----:B------:R-:W0:Y:S04]  /*0c20*/  LDS.64 R4, [UR4+0x18] ;  /* 0x00001804ff047984 */ /* 0x000e280008000a00 */
[----:B-1----:R-:W1:Y:S04]  /*0c30*/  LDS.128 R8, [UR4+0x20] ;  /* 0x00002004ff087984 */ /* 0x002e680008000c00 */
[----:B------:R-:W2:Y:S01]  /*0c40*/  LDS.128 R12, [UR4+0x30] ;  /* 0x00003004ff0c7984 */ /* 0x000ea20008000c00 */
[----:B0-----:R-:W-:-:S03]  /*0c50*/  DADD R2, R2, R4 ;  /* 0x0000000002027229 */ /* 0x001fc60000000004 */
[----:B------:R-:W0:Y:S05]  /*0c60*/  LDS.128 R4, [UR4+0x40] ;  /* 0x00004004ff047984 */ /* 0x000e2a0008000c00 */
[----:B-1----:R-:W-:-:S08]  /*0c70*/  DADD R2, R2, R8 ;  /* 0x0000000002027229 */ /* 0x002fd00000000008 */
[----:B------:R-:W-:Y:S01]  /*0c80*/  DADD R2, R2, R10 ;  /* 0x0000000002027229 */ /* 0x000fe2000000000a */
[----:B------:R-:W1:Y:S07]  /*0c90*/  LDS.128 R8, [UR4+0x50] ;  /* 0x00005004ff087984 */ /* 0x000e6e0008000c00 */
[----:B--2---:R-:W-:-:S08]  /*0ca0*/  DADD R2, R2, R12 ;  /* 0x0000000002027229 */ /* 0x004fd0000000000c */
[----:B------:R-:W-:Y:S01]  /*0cb0*/  DADD R2, R2, R14 ;  /* 0x0000000002027229 */ /* 0x000fe2000000000e */
[----:B------:R-:W2:Y:S07]  /*0cc0*/  LDS.128 R12, [UR4+0x60] ;  /* 0x00006004ff0c7984 */ /* 0x000eae0008000c00 */
[----:B0-----:R-:W-:-:S08]  /*0cd0*/  DADD R2, R2, R4 ;  /* 0x0000000002027229 */ /* 0x001fd00000000004 */
[----:B------:R-:W-:Y:S01]  /*0ce0*/  DADD R2, R2, R6 ;  /* 0x0000000002027229 */ /* 0x000fe20000000006 */
[----:B------:R-:W0:Y:S07]  /*0cf0*/  LDS.128 R4, [UR4+0x70] ;  /* 0x00007004ff047984 */ /* 0x000e2e0008000c00 */
[----:B-1----:R-:W-:-:S08]  /*0d00*/  DADD R2, R2, R8 ;  /* 0x0000000002027229 */ /* 0x002fd00000000008 */
[----:B------:R-:W-:Y:S01]  /*0d10*/  DADD R2, R2, R10 ;  /* 0x0000000002027229 */ /* 0x000fe2000000000a */
[----:B------:R-:W1:Y:S07]  /*0d20*/  LDS.128 R8, [UR4+0x80] ;  /* 0x00008004ff087984 */ /* 0x000e6e0008000c00 */
[----:B--2---:R-:W-:-:S08]  /*0d30*/  DADD R2, R2, R12 ;  /* 0x0000000002027229 */ /* 0x004fd0000000000c */
[----:B------:R-:W-:-:S08]  /*0d40*/  DADD R2, R2, R14 ;  /* 0x0000000002027229 */ /* 0x000fd0000000000e */
[----:B0-----:R-:W-:-:S08]  /*0d50*/  DADD R2, R2, R4 ;  /* 0x0000000002027229 */ /* 0x001fd00000000004 */
[----:B------:R-:W-:-:S08]  /*0d60*/  DADD R2, R2, R6 ;  /* 0x0000000002027229 */ /* 0x000fd00000000006 */
[----:B-1----:R-:W-:-:S08]  /*0d70*/  DADD R2, R2, R8 ;  /* 0x0000000002027229 */ /* 0x002fd00000000008 */
[----:B------:R-:W-:Y:S01]  /*0d80*/  DADD R2, R2, R10 ;  /* 0x0000000002027229 */ /* 0x000fe2000000000a */
[----:B------:R-:W-:Y:S10]  /*0d90*/  BRA `(.L_x_16) ;  /* 0x0000001400d87947 */ /* 0x000ff40003800000 */
.L_x_15:
[----:B------:R-:W-:Y:S01]  /*0da0*/  LOP3.LUT R0, R5, 0x3e0, RZ, 0xc0, !PT ;  /* 0x000003e005007812 */ /* 0x000fe200078ec0ff */
[----:B------:R-:W0:Y:S03]  /*0db0*/  S2R R10, SR_LANEID ;  /* 0x00000000000a7919 */ /* 0x000e260000000000 */
[----:B------:R-:W-:Y:S01]  /*0dc0*/  LOP3.LUT R9, RZ, R0, RZ, 0x33, !PT ;  /* 0x00000000ff097212 */ /* 0x000fe200078e33ff */
[----:B------:R-:W-:-:S04]  /*0dd0*/  VIADD R7, R0, 0x20 ;  /* 0x0000002000077836 */ /* 0x000fc80000000000 */
[----:B------:R-:W-:Y:S01]  /*0de0*/  IMAD.IADD R9, R9, 0x1, R4 ;  /* 0x0000000109097824 */ /* 0x000fe200078e0204 */
[----:B------:R-:W-:-:S04]  /*0df0*/  ISETP.GT.AND P0, PT, R7, R4, PT ;  /* 0x000000040700720c */ /* 0x000fc80003f04270 */
[----:B------:R-:W-:-:S05]  /*0e00*/  SEL R11, R9, 0x1f, P0 ;  /* 0x0000001f090b7807 */ /* 0x000fca0000000000 */
[----:B-----5:R-:W-:Y:S04]  /*0e10*/  SHFL.DOWN PT, R6, R2, 0x1, R11 ;  /* 0x0820000002067989 */ /* 0x020fe800000e000b */
[----:B------:R-:W1:Y:S01]  /*0e20*/  SHFL.DOWN PT, R7, R3, 0x1, R11 ;  /* 0x0820000003077989 */ /* 0x000e6200000e000b */
[C---:B0-----:R-:W-:Y:S01]  /*0e30*/  ISETP.GE.AND P0, PT, R10.reuse, R11, PT ;  /* 0x0000000b0a00720c */ /* 0x041fe20003f06270 */
[C---:B------:R-:W-:Y:S01]  /*0e40*/  VIADD R0, R10.reuse, 0x2 ;  /* 0x000000020a007836 */ /* 0x040fe20000000000 */
[----:B------:R-:W-:Y:S01]  /*0e50*/  ISETP.NE.AND P1, PT, R10, RZ, PT ;  /* 0x000000ff0a00720c */ /* 0x000fe20003f25270 */
[----:B-1----:R-:W-:-:S12]  /*0e60*/  DADD R6, R6, R2 ;  /* 0x0000000006067229 */ /* 0x002fd80000000002 */
[----:B------:R-:W0:Y:S01]  /*0e70*/  @!P1 S2R R12, SR_CgaCtaId ;  /* 0x00000000000c9919 */ /* 0x000e220000008800 */
[----:B------:R-:W-:Y:S02]  /*0e80*/  FSEL R8, R6, R2, !P0 ;  /* 0x0000000206087208 */ /* 0x000fe40004000000 */
[----:B------:R-:W-:Y:S02]  /*0e90*/  FSEL R9, R7, R3, !P0 ;  /* 0x0000000307097208 */ /* 0x000fe40004000000 */
[----:B------:R-:W-:Y:S01]  /*0ea0*/  ISETP.GT.AND P0, PT, R0, R11, PT ;  /* 0x0000000b0000720c */ /* 0x000fe20003f04270 */
[----:B------:R-:W-:Y:S01]  /*0eb0*/  SHFL.DOWN PT, R6, R8, 0x2, R11 ;  /* 0x0840000008067989 */ /* 0x000fe200000e000b */
[----:B------:R-:W-:-:S03]  /*0ec0*/  VIADD R0, R10, 0x4 ;  /* 0x000000040a007836 */ /* 0x000fc60000000000 */
[----:B------:R-:W1:Y:S02]  /*0ed0*/  SHFL.DOWN PT, R7, R9, 0x2, R11 ;  /* 0x0840000009077989 */ /* 0x000e6400000e000b */
[----:B-1----:R-:W-:-:S10]  /*0ee0*/  DADD R6, R6, R8 ;  /* 0x0000000006067229 */ /* 0x002fd40000000008 */
[----:B------:R-:W-:Y:S02]  /*0ef0*/  FSEL R6, R8, R6, P0 ;  /* 0x0000000608067208 */ /* 0x000fe40000000000 */
[----:B------:R-:W-:Y:S02]  /*0f00*/  FSEL R7, R9, R7, P0 ;  /* 0x0000000709077208 */ /* 0x000fe40000000000 */
        /* <DEDUP_REMOVED lines=16> */
[----:B------:R-:W-:Y:S02]  /*1010*/  @!P1 MOV R9, 0x400 ;  /* 0x0000040000099802 */ /* 0x000fe40000000f00 */
[----:B------:R-:W-:Y:S01]  /*1020*/  @!P1 SHF.R.U32.HI R8, RZ, 0x2, R5 ;  /* 0x00000002ff089819 */ /* 0x000fe20000011605 */
[----:B------:R-:W1:Y:S01]  /*1030*/  SHFL.DOWN PT, R3, R7, 0x10, R11 ;  /* 0x0a00000007037989 */ /* 0x000e6200000e000b */
[----:B0-----:R-:W-:-:S02]  /*1040*/  @!P1 LEA R9, R12, R9, 0x18 ;  /* 0x000000090c099211 */ /* 0x001fc400078ec0ff */
[----:B------:R-:W-:-:S05]  /*1050*/  @!P1 LOP3.LUT R8, R8, 0xf8, RZ, 0xc0, !PT ;  /* 0x000000f808089812 */ /* 0x000fca00078ec0ff */
[----:B------:R-:W-:Y:S01]  /*1060*/  @!P1 IMAD.IADD R9, R8, 0x1, R9 ;  /* 0x0000000108099824 */ /* 0x000fe200078e0209 */
[----:B-1----:R-:W-:-:S10]  /*1070*/  DADD R2, R2, R6 ;  /* 0x0000000002027229 */ /* 0x002fd40000000006 */
[----:B------:R-:W-:Y:S02]  /*1080*/  FSEL R2, R6, R2, P0 ;  /* 0x0000000206027208 */ /* 0x000fe40000000000 */
[----:B------:R-:W-:Y:S02]  /*1090*/  FSEL R3, R7, R3, P0 ;  /* 0x0000000307037208 */ /* 0x000fe40000000000 */
[----:B------:R-:W-:-:S03]  /*10a0*/  ISETP.NE.AND P0, PT, R5, RZ, PT ;  /* 0x000000ff0500720c */ /* 0x000fc60003f05270 */
[----:B------:R0:W-:Y:S01]  /*10b0*/  @!P1 STS.64 [R9+0x10], R2 ;  /* 0x0000100209009388 */ /* 0x0001e20000000a00 */
[----:B------:R-:W-:Y:S09]  /*10c0*/  BAR.SYNC.DEFER_BLOCKING 0x0 ;  /* 0x0000000000007b1d */ /* 0x000ff20000010000 */
[----:B------:R-:W-:Y:S05]  /*10d0*/  @P0 BRA `(.L_x_16) ;  /* 0x0000001400080947 */ /* 0x000fea0003800000 */
[----:B------:R-:W1:Y:S01]  /*10e0*/  S2UR UR5, SR_CgaCtaId ;  /* 0x00000000000579c3 */ /* 0x000e620000008800 */
[----:B------:R-:W-:Y:S01]  /*10f0*/  UMOV UR4, 0x400 ;  /* 0x0000040000047882 */ /* 0x000fe20000000000 */
[----:B------:R-:W-:Y:S01]  /*1100*/  ISETP.GT.AND P1, PT, R4, 0x20, PT ;  /* 0x000000200400780c */ /* 0x000fe20003f24270 */
[----:B-1----:R-:W-:-:S09]  /*1110*/  ULEA UR4, UR5, UR4, 0x18 ;  /* 0x0000000405047291 */ /* 0x002fd2000f8ec0ff */
[----:B------:R-:W1:Y:S04]  /*1120*/  LDS.64 R6, [UR4+0x18] ;  /* 0x00001804ff067984 */ /* 0x000e680008000a00 */
[----:B------:R-:W2:Y:S04]  /*1130*/  LDS.128 R12, [UR4+0x20] ;  /* 0x00002004ff0c7984 */ /* 0x000ea80008000c00 */
[----:B0-----:R-:W0:Y:S01]  /*1140*/  LDS.128 R8, [UR4+0x30] ;  /* 0x00003004ff087984 */ /* 0x001e220008000c00 */
[----:B-1----:R-:W-:-:S10]  /*1150*/  DADD R6, R2, R6 ;  /* 0x0000000002067229 */ /* 0x002fd40000000006 */
[----:B------:R-:W-:Y:S02]  /*1160*/  FSEL R2, R6, R2, P1 ;  /* 0x0000000206027208 */ /* 0x000fe40000800000 */
[----:B------:R-:W-:Y:S02]  /*1170*/  FSEL R3, R7, R3, P1 ;  /* 0x0000000307037208 */ /* 0x000fe40000800000 */
[----:B------:R-:W-:-:S04]  /*1180*/  ISETP.GT.AND P1, PT, R4, 0x40, PT ;  /* 0x000000400400780c */ /* 0x000fc80003f24270 */
[----:B--2---:R-:W-:-:S10]  /*1190*/  DADD R12, R12, R2 ;  /* 0x000000000c0c7229 */ /* 0x004fd40000000002 */
[----:B------:R-:W-:Y:S02]  /*11a0*/  FSEL R2, R12, R2, P1 ;  /* 0x000000020c027208 */ /* 0x000fe40000800000 */
[----:B------:R-:W-:Y:S02]  /*11b0*/  FSEL R3, R13, R3, P1 ;  /* 0x000000030d037208 */ /* 0x000fe40000800000 */
[----:B------:R-:W-:-:S04]  /*11c0*/  ISETP.GT.AND P1, PT, R4, 0x60, PT ;  /* 0x000000600400780c */ /* 0x000fc80003f24270 */
[----:B------:R-:W-:-:S10]  /*11d0*/  DADD R14, R2, R14 ;  /* 0x00000000020e7229 */ /* 0x000fd4000000000e */
[----:B------:R-:W-:Y:S02]  /*11e0*/  FSEL R2, R14, R2, P1 ;  /* 0x000000020e027208 */ /* 0x000fe40000800000 */
[----:B------:R-:W-:Y:S02]  /*11f0*/  FSEL R3, R15, R3, P1 ;  /* 0x000000030f037208 */ /* 0x000fe40000800000 */
[----:B------:R-:W1:Y:S01]  /*1200*/  LDS.128 R12, [UR4+0x40] ;  /* 0x00004004ff0c7984 */ /* 0x000e620008000c00 */
[----:B------:R-:W-:-:S03]  /*1210*/  ISETP.GT.AND P1, PT, R4, 0x80, PT ;  /* 0x000000800400780c */ /* 0x000fc60003f24270 */
[----:B0-----:R-:W-:-:S10]  /*1220*/  DADD R8, R8, R2 ;  /* 0x0000000008087229 */ /* 0x001fd40000000002 */
[----:B------:R-:W-:Y:S02]  /*1230*/  FSEL R2, R8, R2, P1 ;  /* 0x0000000208027208 */ /* 0x000fe40000800000 */
[----:B------:R-:W-:Y:S02]  /*1240*/  FSEL R3, R9, R3, P1 ;  /* 0x0000000309037208 */ /* 0x000fe40000800000 */
[----:B------:R-:W-:-:S04]  /*1250*/  ISETP.GT.AND P1, PT, R4, 0xa0, PT ;  /* 0x000000a00400780c */ /* 0x000fc80003f24270 */
[----:B------:R-:W-:-:S10]  /*1260*/  DADD R10, R2, R10 ;  /* 0x00000000020a7229 */ /* 0x000fd4000000000a */
[----:B------:R-:W-:Y:S02]  /*1270*/  FSEL R2, R10, R2, P1 ;  /* 0x000000020a027208 */ /* 0x000fe40000800000 */
[----:B------:R-:W-:Y:S02]  /*1280*/  FSEL R3, R11, R3, P1 ;  /* 0x000000030b037208 */ /* 0x000fe40000800000 */
[----:B------:R-:W0:Y:S01]  /*1290*/  LDS.128 R8, [UR4+0x50] ;  /* 0x00005004ff087984 */ /* 0x000e220008000c00 */
[----:B------:R-:W-:-:S03]  /*12a0*/  ISETP.GT.AND P1, PT, R4, 0xc0, PT ;  /* 0x000000c00400780c */ /* 0x000fc60003f24270 */
[----:B-1----:R-:W-:-:S10]  /*12b0*/  DADD R12, R12, R2 ;  /* 0x000000000c0c7229 */ /* 0x002fd40000000002 */
        /* <DEDUP_REMOVED lines=33> */
[----:B------:R-:W-:-:S04]  /*14d0*/  ISETP.GT.AND P1, PT, R4, 0x1c0, PT ;  /* 0x000001c00400780c */ /* 0x000fc80003f24270 */
[----:B-1----:R-:W-:-:S10]  /*14e0*/  DADD R12, R12, R2 ;  /* 0x000000000c0c7229 */ /* 0x002fd40000000002 */
[----:B------:R-:W-:Y:S02]  /*14f0*/  FSEL R2, R12, R2, P1 ;  /* 0x000000020c027208 */ /* 0x000fe40000800000 */
[----:B------:R-:W-:Y:S02]  /*1500*/  FSEL R3, R13, R3, P1 ;  /* 0x000000030d037208 */ /* 0x000fe40000800000 */
[----:B------:R-:W-:-:S04]  /*1510*/  ISETP.GT.AND P1, PT, R4, 0x1e0, PT ;  /* 0x000001e00400780c */ /* 0x000fc80003f24270 */
[----:B------:R-:W-:-:S10]  /*1520*/  DADD R14, R2, R14 ;  /* 0x00000000020e7229 */ /* 0x000fd4000000000e */
[----:B------:R-:W-:Y:S02]  /*1530*/  FSEL R2, R14, R2, P1 ;  /* 0x000000020e027208 */ /* 0x000fe40000800000 */
[----:B------:R-:W-:Y:S01]  /*1540*/  FSEL R3, R15, R3, P1 ;  /* 0x000000030f037208 */ /* 0x000fe20000800000 */
[----:B------:R-:W-:Y:S06]  /*1550*/  BRA `(.L_x_16) ;  /* 0x0000000c00e87947 */ /* 0x000fec0003800000 */
.L_x_2:
[----:B------:R-:W0:Y:S01]  /*1560*/  S2R R41, SR_TID.X ;  /* 0x0000000000297919 */ /* 0x000e220000002100 */
[----:B------:R-:W1:Y:S02]  /*1570*/  LDCU.64 UR4, c[0x0][0x380] ;  /* 0x00007000ff0477ac */ /* 0x000e640008000a00 */
[----:B-1----:R-:W-:Y:S02]  /*1580*/  IMAD.U32 R2, RZ, RZ, UR4 ;  /* 0x00000004ff027e24 */ /* 0x002fe4000f8e00ff */
[----:B------:R-:W-:Y:S02]  /*1590*/  IMAD.U32 R3, RZ, RZ, UR5 ;  /* 0x00000005ff037e24 */ /* 0x000fe4000f8e00ff */
[----:B0-----:R-:W-:-:S05]  /*15a0*/  IMAD.WIDE.U32 R18, R41, 0x8, R2 ;  /* 0x0000000829127825 */ /* 0x001fca00078e0002 */
[----:B------:R-:W2:Y:S04]  /*15b0*/  LDG.E.64.CONSTANT R20, desc[UR6][R18.64] ;  /* 0x0000000612147981 */ /* 0x000ea8000c1e9b00 */
[----:B------:R-:W2:Y:S04]  /*15c0*/  LDG.E.64.CONSTANT R6, desc[UR6][R18.64+0x1000] ;  /* 0x0010000612067981 */ /* 0x000ea8000c1e9b00 */
[----:B------:R-:W3:Y:S04]  /*15d0*/  LDG.E.64.CONSTANT R8, desc[UR6][R18.64+0x2000] ;  /* 0x0020000612087981 */ /* 0x000ee8000c1e9b00 */
[----:B------:R-:W4:Y:S04]  /*15e0*/  LDG.E.64.CONSTANT R10, desc[UR6][R18.64+0x3000] ;  /* 0x00300006120a7981 */ /* 0x000f28000c1e9b00 */
[----:B------:R-:W5:Y:S04]  /*15f0*/  LDG.E.64.CONSTANT R12, desc[UR6][R18.64+0x4000] ;  /* 0x00400006120c7981 */ /* 0x000f68000c1e9b00 */
[----:B------:R-:W5:Y:S04]  /*1600*/  LDG.E.64.CONSTANT R14, desc[UR6][R18.64+0x5000] ;  /* 0x00500006120e7981 */ /* 0x000f68000c1e9b00 */
[----:B------:R-:W5:Y:S01]  /*1610*/  LDG.E.64.CONSTANT R16, desc[UR6][R18.64+0x6000] ;  /* 0x0060000612107981 */ /* 0x000f62000c1e9b00 */
[----:B------:R-:W-:Y:S01]  /*1620*/  ISETP.GE.U32.AND P0, PT, R4, 0x1c00, PT ;  /* 0x00001c000400780c */ /* 0x000fe20003f06070 */
[----:B------:R-:W-:Y:S01]  /*1630*/  UMOV UR4, 0xe00 ;  /* 0x00000e0000047882 */ /* 0x000fe20000000000 */
[----:B--2---:R-:W-:-:S08]  /*1640*/  DADD R6, R20, R6 ;  /* 0x0000000014067229 */ /* 0x004fd00000000006 */
[----:B---3--:R-:W-:-:S08]  /*1650*/  DADD R6, R8, R6 ;  /* 0x0000000008067229 */ /* 0x008fd00000000006 */
[----:B----4-:R-:W-:-:S08]  /*1660*/  DADD R6, R10, R6 ;  /* 0x000000000a067229 */ /* 0x010fd00000000006 */
[----:B-----5:R-:W-:-:S08]  /*1670*/  DADD R6, R12, R6 ;  /* 0x000000000c067229 */ /* 0x020fd00000000006 */
[----:B------:R-:W-:-:S08]  /*1680*/  DADD R6, R14, R6 ;  /* 0x000000000e067229 */ /* 0x000fd00000000006 */
[----:B------:R-:W-:Y:S01]  /*1690*/  DADD R6, R16, R6 ;  /* 0x0000000010067229 */ /* 0x000fe20000000006 */
[----:B------:R-:W-:Y:S10]  /*16a0*/  @!P0 BRA `(.L_x_17) ;  /* 0x00000000006c8947 */ /* 0x000ff40003800000 */
[----:B------:R-:W0:Y:S01]  /*16b0*/  LDC R22, c[0x0][0x390] ;  /* 0x0000e400ff167b82 */ /* 0x000e220000000800 */
[----:B------:R-:W-:Y:S01]  /*16c0*/  VIADD R23, R4, 0xfffff200 ;  /* 0xfffff20004177836 */ /* 0x000fe20000000000 */
[----:B------:R-:W-:-:S06]  /*16d0*/  UMOV UR4, 0xe00 ;  /* 0x00000e0000047882 */ /* 0x000fcc0000000000 */
[----:B------:R-:W1:Y:S02]  /*16e0*/  LDC.64 R2, c[0x0][0x380] ;  /* 0x0000e000ff027b82 */ /* 0x000e640000000a00 */
.L_x_19:
[----:B------:R-:W-:-:S04]  /*16f0*/  VIADD R9, R41, UR4 ;  /* 0x0000000429097c36 */ /* 0x000fc80008000000 */
[----:B-1----:R-:W-:-:S05]  /*1700*/  IMAD.WIDE.U32 R8, R9, 0x8, R2 ;  /* 0x0000000809087825 */ /* 0x002fca00078e0002 */
[----:B------:R-:W2:Y:S04]  /*1710*/  LDG.E.64.CONSTANT R4, desc[UR6][R8.64] ;  /* 0x0000000608047981 */ /* 0x000ea8000c1e9b00 */
[----:B------:R-:W3:Y:S04]  /*1720*/  LDG.E.64.CONSTANT R10, desc[UR6][R8.64+0x1000] ;  /* 0x00100006080a7981 */ /* 0x000ee8000c1e9b00 */
[----:B------:R-:W4:Y:S04]  /*1730*/  LDG.E.64.CONSTANT R12, desc[UR6][R8.64+0x2000] ;  /* 0x00200006080c7981 */ /* 0x000f28000c1e9b00 */
[----:B------:R-:W5:Y:S04]  /*1740*/  LDG.E.64.CONSTANT R14, desc[UR6][R8.64+0x3000] ;  /* 0x00300006080e7981 */ /* 0x000f68000c1e9b00 */
[----:B------:R-:W5:Y:S04]  /*1750*/  LDG.E.64.CONSTANT R16, desc[UR6][R8.64+0x4000] ;  /* 0x0040000608107981 */ /* 0x000f68000c1e9b00 */
[----:B------:R-:W5:Y:S04]  /*1760*/  LDG.E.64.CONSTANT R18, desc[UR6][R8.64+0x5000] ;  /* 0x0050000608127981 */ /* 0x000f68000c1e9b00 */
[----:B------:R-:W5:Y:S01]  /*1770*/  LDG.E.64.CONSTANT R20, desc[UR6][R8.64+0x6000] ;  /* 0x0060000608147981 */ /* 0x000f62000c1e9b00 */
[----:B--2---:R-:W-:-:S08]  /*1780*/  DADD R4, R4, R6 ;  /* 0x0000000004047229 */ /* 0x004fd00000000006 */
[----:B---3--:R-:W-:-:S08]  /*1790*/  DADD R4, R10, R4 ;  /* 0x000000000a047229 */ /* 0x008fd00000000004 */
[----:B----4-:R-:W-:-:S08]  /*17a0*/  DADD R4, R12, R4 ;  /* 0x000000000c047229 */ /* 0x010fd00000000004 */
[----:B-----5:R-:W-:-:S08]  /*17b0*/  DADD R4, R14, R4 ;  /* 0x000000000e047229 */ /* 0x020fd00000000004 */
[----:B------:R-:W-:Y:S01]  /*17c0*/  DADD R16, R16, R4 ;  /* 0x0000000010107229 */ /* 0x000fe20000000004 */
[----:B0-----:R-:W-:-:S04]  /*17d0*/  IMAD.MOV.U32 R4, RZ, RZ, R22 ;  /* 0x000000ffff047224 */ /* 0x001fc800078e0016 */
[----:B------:R-:W-:-:S03]  /*17e0*/  VIADD R0, R4, -UR4 ;  /* 0x8000000404007c36 */ /* 0x000fc60008000000 */
[----:B------:R-:W-:Y:S02]  /*17f0*/  DADD R16, R18, R16 ;  /* 0x0000000012107229 */ /* 0x000fe40000000010 */
[----:B------:R-:W-:-:S06]  /*1800*/  ISETP.GE.AND P0, PT, R0, 0xe00, PT ;  /* 0x00000e000000780c */ /* 0x000fcc0003f06270 */
[----:B------:R-:W-:-:S07]  /*1810*/  DADD R6, R20, R16 ;  /* 0x0000000014067229 */ /* 0x000fce0000000010 */
[----:B------:R-:W-:Y:S05]  /*1820*/  @!P0 BRA `(.L_x_18) ;  /* 0x00000008001c8947 */ /* 0x000fea0003800000 */
[----:B------:R-:W-:-:S06]  /*1830*/  UIADD3 UR4, UPT, UPT, UR4, 0xe00, URZ ;  /* 0x00000e0004047890 */ /* 0x000fcc000fffe0ff */
[----:B------:R-:W-:-:S13]  /*1840*/  ISETP.LT.AND P0, PT, R23, UR4, PT ;  /* 0x0000000417007c0c */ /* 0x000fda000bf01270 */
[----:B------:R-:W-:Y:S05]  /*1850*/  @!P0 BRA `(.L_x_19) ;  /* 0xfffffffc00a48947 */ /* 0x000fea000383ffff */
.L_x_17:
[----:B------:R-:W-:-:S13]  /*1860*/  ISETP.LE.AND P0, PT, R4, UR4, PT ;  /* 0x0000000404007c0c */ /* 0x000fda000bf03270 */
[----:B------:R-:W-:Y:S05]  /*1870*/  @P0 BRA `(.L_x_18) ;  /* 0x0000000800080947 */ /* 0x000fea0003800000 */
[----:B------:R-:W-:Y:S01]  /*1880*/  VIADD R0, R4, -UR4 ;  /* 0x8000000404007c36 */ /* 0x000fe20008000000 */
[----:B------:R-:W-:Y:S04]  /*1890*/  BSSY.RECONVERGENT B1, `(.L_x_18) ;  /* 0x0000080000017945 */ /* 0x000fe80003800200 */
[----:B------:R-:W-:-:S13]  /*18a0*/  ISETP.GE.AND P0, PT, R41, R0, PT ;  /* 0x000000002900720c */ /* 0x000fda0003f06270 */
[----:B------:R-:W-:Y:S05]  /*18b0*/  @P0 BRA `(.L_x_20) ;  /* 0x0000000400f40947 */ /* 0x000fea0003800000 */
[----:B------:R-:W-:Y:S01]  /*18c0*/  LOP3.LUT R5, RZ, R41, RZ, 0x33, !PT ;  /* 0x00000029ff057212 */ /* 0x000fe200078e33ff */
[----:B------:R-:W-:Y:S01]  /*18d0*/  BSSY.RECONVERGENT B2, `(.L_x_21) ;  /* 0x0000014000027945 */ /* 0x000fe20003800200 */
[----:B------:R-:W-:Y:S02]  /*18e0*/  IMAD.MOV.U32 R45, RZ, RZ, R41 ;  /* 0x000000ffff2d7224 */ /* 0x000fe400078e0029 */
[----:B------:R-:W-:-:S04]  /*18f0*/  IADD3 R4, PT, PT, R4, -UR4, R5 ;  /* 0x8000000404047c10 */ /* 0x000fc8000fffe005 */
[C---:B------:R-:W-:Y:S02]  /*1900*/  LOP3.LUT R5, R4.reuse, 0x600, RZ, 0xc0, !PT ;  /* 0x0000060004057812 */ /* 0x040fe400078ec0ff */
[----:B------:R-:W-:Y:S02]  /*1910*/  ISETP.GE.U32.AND P1, PT, R4, 0x600, PT ;  /* 0x000006000400780c */ /* 0x000fe40003f26070 */
[----:B------:R-:W-:-:S13]  /*1920*/  ISETP.NE.AND P0, PT, R5, 0x600, PT ;  /* 0x000006000500780c */ /* 0x000fda0003f05270 */
[----:B------:R-:W-:Y:S05]  /*1930*/  @!P0 BRA `(.L_x_22) ;  /* 0x0000000000348947 */ /* 0x000fea0003800000 */
[----:B------:R-:W-:Y:S01]  /*1940*/  LEA.HI R4, R4, 0x1, RZ, 0x17 ;  /* 0x0000000104047811 */ /* 0x000fe200078fb8ff */
[----:B------:R-:W-:Y:S02]  /*1950*/  VIADD R9, R41, UR4 ;  /* 0x0000000429097c36 */ /* 0x000fe40008000000 */
[----:B------:R-:W-:Y:S01]  /*1960*/  IMAD.MOV.U32 R45, RZ, RZ, R41 ;  /* 0x000000ffff2d7224 */ /* 0x000fe200078e0029 */
[----:B------:R-:W-:-:S05]  /*1970*/  LOP3.LUT R4, R4, 0x3, RZ, 0xc0, !PT ;  /* 0x0000000304047812 */ /* 0x000fca00078ec0ff */
[----:B------:R-:W-:-:S07]  /*1980*/  IMAD.MOV R8, RZ, RZ, -R4 ;  /* 0x000000ffff087224 */ /* 0x000fce00078e0a04 */
.L_x_23:
[----:B------:R-:W-:-:S06]  /*1990*/  IMAD.WIDE.U32 R4, R9, 0x8, R2 ;  /* 0x0000000809047825 */ /* 0x000fcc00078e0002 */
[----:B------:R-:W2:Y:S01]  /*19a0*/  LDG.E.64.CONSTANT R4, desc[UR6][R4.64] ;  /* 0x0000000604047981 */ /* 0x000ea2000c1e9b00 */
[----:B------:R-:W-:Y:S02]  /*19b0*/  VIADD R8, R8, 0x1 ;  /* 0x0000000108087836 */ /* 0x000fe40000000000 */
[----:B------:R-:W-:Y:S02]  /*19c0*/  VIADD R45, R45, 0x200 ;  /* 0x000002002d2d7836 */ /* 0x000fe40000000000 */
[----:B------:R-:W-:Y:S01]  /*19d0*/  VIADD R9, R9, 0x200 ;  /* 0x0000020009097836 */ /* 0x000fe20000000000 */
[----:B------:R-:W-:Y:S01]  /*19e0*/  ISETP.NE.AND P0, PT, R8, RZ, PT ;  /* 0x000000ff0800720c */ /* 0x000fe20003f05270 */
[----:B--2---:R-:W-:-:S12]  /*19f0*/  DADD R6, R4, R6 ;  /* 0x0000000004067229 */ /* 0x004fd80000000006 */
[----:B------:R-:W-:Y:S05]  /*1a00*/  @P0 BRA `(.L_x_23) ;  /* 0xfffffffc00e00947 */ /* 0x000fea000383ffff */
.L_x_22:
[----:B------:R-:W-:Y:S05]  /*1a10*/  BSYNC.RECONVERGENT B2 ;  /* 0x0000000000027941 */ /* 0x000fea0003800200 */
.L_x_21:
[----:B------:R-:W-:Y:S05]  /*1a20*/  @!P1 BRA `(.L_x_20) ;  /* 0x0000000400989947 */ /* 0x000fea0003800000 */
[----:B------:R-:W0:Y:S01]  /*1a30*/  LDCU.64 UR8, c[0x0][0x380] ;  /* 0x00007000ff0877ac */ /* 0x000e220008000a00 */
[----:B------:R-:W-:Y:S01]  /*1a40*/  IMAD.IADD R9, R0, 0x1, -R45 ;  /* 0x0000000100097824 */ /* 0x000fe200078e0a2d */
[C---:B------:R-:W-:Y:S01]  /*1a50*/  IADD3 R5, P0, PT, R45.reuse, UR4, RZ ;  /* 0x000000042d057c10 */ /* 0x040fe2000ff1e0ff */
[----:B------:R-:W-:Y:S01]  /*1a60*/  BSSY.RECONVERGENT B2, `(.L_x_24) ;  /* 0x0000039000027945 */ /* 0x000fe20003800200 */
[----:B------:R-:W-:Y:S02]  /*1a70*/  VIADD R43, R45, UR4 ;  /* 0x000000042d2b7c36 */ /* 0x000fe40008000000 */
[----:B------:R-:W-:Y:S01]  /*1a80*/  ISETP.GT.AND P1, PT, R9, 0x1800, PT ;  /* 0x000018000900780c */ /* 0x000fe20003f24270 */
[----:B------:R-:W-:Y:S01]  /*1a90*/  IMAD.X R8, RZ, RZ, RZ, P0 ;  /* 0x000000ffff087224 */ /* 0x000fe200000e06ff */
[----:B0-----:R-:W-:-:S04]  /*1aa0*/  LEA R4, P0, R5, UR8, 0x3 ;  /* 0x0000000805047c11 */ /* 0x001fc8000f8018ff */
[----:B------:R-:W-:Y:S02]  /*1ab0*/  LEA.HI.X R5, R5, UR9, R8, 0x3, P0 ;  /* 0x0000000905057c11 */ /* 0x000fe400080f1c08 */
[----:B------:R-:W-:-:S05]  /*1ac0*/  IADD3 R4, P0, PT, R4, 0x2000, RZ ;  /* 0x0000200004047810 */ /* 0x000fca0007f1e0ff */
[----:B------:R-:W-:Y:S01]  /*1ad0*/  IMAD.X R5, RZ, RZ, R5, P0 ;  /* 0x000000ffff057224 */ /* 0x000fe200000e0605 */
[----:B------:R-:W-:Y:S01]  /*1ae0*/  PLOP3.LUT P0, PT, PT, PT, PT, 0x80, 0x8 ;  /* 0x000000000008781c */ /* 0x000fe20003f0f070 */
[----:B------:R-:W-:-:S12]  /*1af0*/  @!P1 BRA `(.L_x_25) ;  /* 0x0000000000bc9947 */ /* 0x000fd80003800000 */
[----:B------:R-:W-:Y:S01]  /*1b00*/  PLOP3.LUT P0, PT, PT, PT, PT, 0x8, 0x80 ;  /* 0x000000000080781c */ /* 0x000fe20003f0e170 */
[----:B------:R-:W-:-:S12]  /*1b10*/  VIADD R40, R0, 0xffffe800 ;  /* 0xffffe80000287836 */ /* 0x000fd80000000000 */
.L_x_26:
[C---:B------:R-:W-:Y:S01]  /*1b20*/  IMAD.WIDE.U32 R38, R43.reuse, 0x8, R2 ;  /* 0x000000082b267825 */ /* 0x040fe200078e0002 */
[----:B------:R-:W2:Y:S04]  /*1b30*/  LDG.E.64.CONSTANT R8, desc[UR6][R4.64+-0x1000] ;  /* 0xfff0000604087981 */ /* 0x000ea8000c1e9b00 */
[----:B------:R-:W3:Y:S04]  /*1b40*/  LDG.E.64.CONSTANT R10, desc[UR6][R4.64] ;  /* 0x00000006040a7981 */ /* 0x000ee8000c1e9b00 */
[----:B------:R-:W4:Y:S01]  /*1b50*/  LDG.E.64.CONSTANT R38, desc[UR6][R38.64] ;  /* 0x0000000626267981 */ /* 0x000f22000c1e9b00 */
[----:B------:R-:W-:-:S03]  /*1b60*/  VIADD R15, R43, 0x800 ;  /* 0x000008002b0f7836 */ /* 0x000fc60000000000 */
[----:B------:R-:W5:Y:S01]  /*1b70*/  LDG.E.64.CONSTANT R12, desc[UR6][R4.64+0x1000] ;  /* 0x00100006040c7981 */ /* 0x000f62000c1e9b00 */
[----:B------:R-:W-:-:S03]  /*1b80*/  IMAD.WIDE.U32 R14, R15, 0x8, R2 ;  /* 0x000000080f0e7825 */ /* 0x000fc600078e0002 */
[----:B------:R-:W5:Y:S04]  /*1b90*/  LDG.E.64.CONSTANT R16, desc[UR6][R4.64+0x3000] ;  /* 0x0030000604107981 */ /* 0x000f68000c1e9b00 */
[----:B------:R-:W5:Y:S04]  /*1ba0*/  LDG.E.64.CONSTANT R14, desc[UR6][R14.64] ;  /* 0x000000060e0e7981 */ /* 0x000f68000c1e9b00 */
[----:B------:R-:W5:Y:S01]  /*1bb0*/  LDG.E.64.CONSTANT R18, desc[UR6][R4.64+0x4000] ;  /* 0x0040000604127981 */ /* 0x000f62000c1e9b00 */
        /* <DEDUP_REMOVED lines=11> */
[----:B------:R-:W5:Y:S04]  /*1c70*/  LDG.E.64.CONSTANT R34, desc[UR6][R4.64+0xc000] ;  /* 0x00c0000604227981 */ /* 0x000f68000c1e9b00 */
[----:B------:R0:W5:Y:S01]  /*1c80*/  LDG.E.64.CONSTANT R36, desc[UR6][R4.64+0xd000] ;  /* 0x00d0000604247981 */ /* 0x000162000c1e9b00 */
[----:B------:R-:W-:-:S05]  /*1c90*/  VIADD R45, R45, 0x2000 ;  /* 0x000020002d2d7836 */ /* 0x000fca0000000000 */
[----:B------:R-:W-:Y:S02]  /*1ca0*/  ISETP.GE.AND P1, PT, R45, R40, PT ;  /* 0x000000282d00720c */ /* 0x000fe40003f26270 */
[----:B0-----:R-:W-:Y:S01]  /*1cb0*/  IADD3 R4, P2, PT, R4, 0x10000, RZ ;  /* 0x0001000004047810 */ /* 0x001fe20007f5e0ff */
[----:B------:R-:W-:-:S04]  /*1cc0*/  VIADD R43, R43, 0x2000 ;  /* 0x000020002b2b7836 */ /* 0x000fc80000000000 */
[----:B------:R-:W-:Y:S01]  /*1cd0*/  IMAD.X R5, RZ, RZ, R5, P2 ;  /* 0x000000ffff057224 */ /* 0x000fe200010e0605 */
[----:B----4-:R-:W-:-:S08]  /*1ce0*/  DADD R38, R38, R6 ;  /* 0x0000000026267229 */ /* 0x010fd00000000006 */
[----:B--2---:R-:W-:-:S08]  /*1cf0*/  DADD R8, R38, R8 ;  /* 0x0000000026087229 */ /* 0x004fd00000000008 */
[----:B---3--:R-:W-:-:S08]  /*1d00*/  DADD R8, R8, R10 ;  /* 0x0000000008087229 */ /* 0x008fd0000000000a */
[----:B-----5:R-:W-:-:S08]  /*1d10*/  DADD R8, R8, R12 ;  /* 0x0000000008087229 */ /* 0x020fd0000000000c */
        /* <DEDUP_REMOVED lines=13> */
.L_x_25:
[----:B------:R-:W-:Y:S05]  /*1df0*/  BSYNC.RECONVERGENT B2 ;  /* 0x0000000000027941 */ /* 0x000fea0003800200 */
.L_x_24:
[----:B------:R-:W-:Y:S01]  /*1e00*/  IMAD.IADD R8, R0, 0x1, -R45 ;  /* 0x0000000100087824 */ /* 0x000fe200078e0a2d */
[----:B------:R-:W-:Y:S04]  /*1e10*/  BSSY.RECONVERGENT B2, `(.L_x_27) ;  /* 0x000001c000027945 */ /* 0x000fe80003800200 */
[----:B------:R-:W-:-:S13]  /*1e20*/  ISETP.GT.AND P1, PT, R8, 0x800, PT ;  /* 0x000008000800780c */ /* 0x000fda0003f24270 */
[----:B------:R-:W-:Y:S05]  /*1e30*/  @!P1 BRA `(.L_x_28) ;  /* 0x0000000000649947 */ /* 0x000fea0003800000 */
        /* <DEDUP_REMOVED lines=9> */
[----:B------:R-:W5:Y:S04]  /*1ed0*/  LDG.E.64.CONSTANT R22, desc[UR6][R4.64+0x4000] ;  /* 0x0040000604167981 */ /* 0x000f68000c1e9b00 */
[----:B------:R0:W5:Y:S01]  /*1ee0*/  LDG.E.64.CONSTANT R8, desc[UR6][R4.64+0x5000] ;  /* 0x0050000604087981 */ /* 0x000162000c1e9b00 */
[----:B------:R-:W-:Y:S01]  /*1ef0*/  PLOP3.LUT P0, PT, PT, PT, PT, 0x8, 0x80 ;  /* 0x000000000080781c */ /* 0x000fe20003f0e170 */
[----:B------:R-:W-:-:S02]  /*1f00*/  VIADD R45, R45, 0x1000 ;  /* 0x000010002d2d7836 */ /* 0x000fc40000000000 */
[----:B------:R-:W-:Y:S01]  /*1f10*/  VIADD R43, R43, 0x1000 ;  /* 0x000010002b2b7836 */ /* 0x000fe20000000000 */
[----:B----4-:R-:W-:-:S08]  /*1f20*/  DADD R6, R6, R10 ;  /* 0x0000000006067229 */ /* 0x010fd0000000000a */
[----:B--2---:R-:W-:-:S08]  /*1f30*/  DADD R6, R6, R12 ;  /* 0x0000000006067229 */ /* 0x004fd0000000000c */
[----:B---3--:R-:W-:-:S08]  /*1f40*/  DADD R6, R6, R14 ;  /* 0x0000000006067229 */ /* 0x008fd0000000000e */
[----:B-----5:R-:W-:-:S08]  /*1f50*/  DADD R6, R6, R16 ;  /* 0x0000000006067229 */ /* 0x020fd00000000010 */
[----:B------:R-:W-:-:S08]  /*1f60*/  DADD R6, R6, R18 ;  /* 0x0000000006067229 */ /* 0x000fd00000000012 */
[----:B------:R-:W-:Y:S01]  /*1f70*/  DADD R6, R6, R20 ;  /* 0x0000000006067229 */ /* 0x000fe20000000014 */
[----:B------:R-:W-:-:S07]  /*1f80*/  IADD3 R10, P1, PT, R4, 0x8000, RZ ;  /* 0x00008000040a7810 */ /* 0x000fce0007f3e0ff */
[----:B------:R-:W-:Y:S01]  /*1f90*/  DADD R6, R6, R22 ;  /* 0x0000000006067229 */ /* 0x000fe20000000016 */
[----:B0-----:R-:W-:Y:S02]  /*1fa0*/  IMAD.X R5, RZ, RZ, R5, P1 ;  /* 0x000000ffff057224 */ /* 0x001fe400008e0605 */
[----:B------:R-:W-:-:S05]  /*1fb0*/  IMAD.MOV.U32 R4, RZ, RZ, R10 ;  /* 0x000000ffff047224 */ /* 0x000fca00078e000a */
[----:B------:R-:W-:-:S11]  /*1fc0*/  DADD R6, R6, R8 ;  /* 0x0000000006067229 */ /* 0x000fd60000000008 */
.L_x_28:
[----:B------:R-:W-:Y:S05]  /*1fd0*/  BSYNC.RECONVERGENT B2 ;  /* 0x0000000000027941 */ /* 0x000fea0003800200 */
.L_x_27:
[----:B------:R-:W-:-:S13]  /*1fe0*/  ISETP.LT.OR P0, PT, R45, R0, P0 ;  /* 0x000000002d00720c */ /* 0x000fda0000701670 */
[----:B------:R-:W-:Y:S05]  /*1ff0*/  @!P0 BRA `(.L_x_20) ;  /* 0x0000000000248947 */ /* 0x000fea0003800000 */
[----:B------:R-:W-:Y:S01]  /*2000*/  IMAD.WIDE.U32 R2, R43, 0x8, R2 ;  /* 0x000000082b027825 */ /* 0x000fe200078e0002 */
[----:B------:R-:W2:Y:S04]  /*2010*/  LDG.E.64.CONSTANT R8, desc[UR6][R4.64+-0x1000] ;  /* 0xfff0000604087981 */ /* 0x000ea8000c1e9b00 */
[----:B------:R-:W3:Y:S04]  /*2020*/  LDG.E.64.CONSTANT R10, desc[UR6][R4.64] ;  /* 0x00000006040a7981 */ /* 0x000ee8000c1e9b00 */
[----:B------:R-:W4:Y:S04]  /*2030*/  LDG.E.64.CONSTANT R2, desc[UR6][R2.64] ;  /* 0x0000000602027981 */ /* 0x000f28000c1e9b00 */
[----:B------:R-:W5:Y:S01]  /*2040*/  LDG.E.64.CONSTANT R12, desc[UR6][R4.64+0x1000] ;  /* 0x00100006040c7981 */ /* 0x000f62000c1e9b00 */
[----:B----4-:R-:W-:-:S08]  /*2050*/  DADD R6, R6, R2 ;  /* 0x0000000006067229 */ /* 0x010fd00000000002 */
[----:B--2---:R-:W-:-:S08]  /*2060*/  DADD R6, R6, R8 ;  /* 0x0000000006067229 */ /* 0x004fd00000000008 */
[----:B---3--:R-:W-:-:S08]  /*2070*/  DADD R6, R6, R10 ;  /* 0x0000000006067229 */ /* 0x008fd0000000000a */
[----:B-----5:R-:W-:-:S11]  /*2080*/  DADD R6, R6, R12 ;  /* 0x0000000006067229 */ /* 0x020fd6000000000c */
.L_x_20:
[----:B------:R-:W-:Y:S05]  /*2090*/  BSYNC.RECONVERGENT B1 ;  /* 0x0000000000017941 */ /* 0x000fea0003800200 */
.L_x_18:
[----:B------:R-:W0:Y:S01]  /*20a0*/  S2R R0, SR_LANEID ;  /* 0x0000000000007919 */ /* 0x000e220000000000 */
[----:B------:R-:W-:Y:S04]  /*20b0*/  SHFL.DOWN PT, R2, R6, 0x1, 0x1f ;  /* 0x08201f0006027f89 */ /* 0x000fe800000e0000 */
[----:B------:R-:W1:Y:S02]  /*20c0*/  SHFL.DOWN PT, R3, R7, 0x1, 0x1f ;  /* 0x08201f0007037f89 */ /* 0x000e6400000e0000 */
[----:B-1----:R-:W-:Y:S01]  /*20d0*/  DADD R2, R2, R6 ;  /* 0x0000000002027229 */ /* 0x002fe20000000006 */
[C---:B0-----:R-:W-:Y:S02]  /*20e0*/  ISETP.GT.AND P0, PT, R0.reuse, 0x1e, PT ;  /* 0x0000001e0000780c */ /* 0x041fe40003f04270 */
[----:B------:R-:W-:-:S07]  /*20f0*/  ISETP.NE.AND P1, PT, R0, RZ, PT ;  /* 0x000000ff0000720c */ /* 0x000fce0003f25270 */
        /* <DEDUP_REMOVED lines=15> */
[----:B------:R-:W-:Y:S01]  /*21f0*/  ISETP.GT.AND P0, PT, R0, 0x17, PT ;  /* 0x000000170000780c */ /* 0x000fe20003f04270 */
[----:B------:R-:W-:Y:S01]  /*2200*/  SHFL.DOWN PT, R2, R6, 0x8, 0x1f ;  /* 0x09001f0006027f89 */ /* 0x000fe200000e0000 */
[----:B------:R-:W-:-:S03]  /*2210*/  @!P1 MOV R8, 0x400 ;  /* 0x0000040000089802 */ /* 0x000fc60000000f00 */
[----:B------:R-:W0:Y:S01]  /*2220*/  SHFL.DOWN PT, R3, R7, 0x8, 0x1f ;  /* 0x09001f0007037f89 */ /* 0x000e2200000e0000 */
[----:B-1----:R-:W-:Y:S01]  /*2230*/  @!P1 LEA R11, R11, R8, 0x18 ;  /* 0x000000080b0b9211 */ /* 0x002fe200078ec0ff */
[----:B0-----:R-:W-:-:S10]  /*2240*/  DADD R2, R2, R6 ;  /* 0x0000000002027229 */ /* 0x001fd40000000006 */
[----:B------:R-:W-:Y:S02]  /*2250*/  FSEL R4, R6, R2, P0 ;  /* 0x0000000206047208 */ /* 0x000fe40000000000 */
[----:B------:R-:W-:Y:S02]  /*2260*/  FSEL R5, R7, R3, P0 ;  /* 0x0000000307057208 */ /* 0x000fe40000000000 */
[----:B------:R-:W-:Y:S01]  /*2270*/  @!P1 SHF.R.U32.HI R6, RZ, 0x2, R41 ;  /* 0x00000002ff069819 */ /* 0x000fe20000011629 */
[----:B------:R-:W-:Y:S01]  /*2280*/  SHFL.DOWN PT, R2, R4, 0x10, 0x1f ;  /* 0x0a001f0004027f89 */ /* 0x000fe200000e0000 */
[----:B------:R-:W-:Y:S02]  /*2290*/  ISETP.NE.AND P0, PT, R41, RZ, PT ;  /* 0x000000ff2900720c */ /* 0x000fe40003f05270 */
[----:B------:R-:W-:Y:S01]  /*22a0*/  @!P1 LOP3.LUT R6, R6, 0xf8, RZ, 0xc0, !PT ;  /* 0x000000f806069812 */ /* 0x000fe200078ec0ff */
[----:B------:R-:W0:Y:S04]  /*22b0*/  SHFL.DOWN PT, R3, R5, 0x10, 0x1f ;  /* 0x0a001f0005037f89 */ /* 0x000e2800000e0000 */
[----:B------:R-:W-:Y:S01]  /*22c0*/  @!P1 IMAD.IADD R11, R6, 0x1, R11 ;  /* 0x00000001060b9824 */ /* 0x000fe200078e020b */
[----:B0-----:R-:W-:-:S07]  /*22d0*/  DADD R2, R2, R4 ;  /* 0x0000000002027229 */ /* 0x001fce0000000004 */
[----:B------:R0:W-:Y:S01]  /*22e0*/  @!P1 STS.64 [R11+0x10], R2 ;  /* 0x000010020b009388 */ /* 0x0001e20000000a00 */
[----:B------:R-:W-:Y:S01]  /*22f0*/  BAR.SYNC.DEFER_BLOCKING 0x0 ;  /* 0x0000000000007b1d */ /* 0x000fe20000010000 */
[----:B------:R-:W-:-:S04]  /*2300*/  ISETP.GT.AND P1, PT, R0, 0xf, PT ;  /* 0x0000000f0000780c */ /* 0x000fc80003f24270 */
[----:B------:R-:W-:Y:S02]  /*2310*/  FSEL R0, R4, R2, P1 ;  /* 0x0000000204007208 */ /* 0x000fe40000800000 */
[----:B------:R-:W-:-:S03]  /*2320*/  FSEL R5, R5, R3, P1 ;  /* 0x0000000305057208 */ /* 0x000fc60000800000 */
[----:B0-----:R-:W-:Y:S02]  /*2330*/  IMAD.MOV.U32 R2, RZ, RZ, R0 ;  /* 0x000000ffff027224 */ /* 0x001fe400078e0000 */
[----:B------:R-:W-:Y:S01]  /*2340*/  IMAD.MOV.U32 R3, RZ, RZ, R5 ;  /* 0x000000ffff037224 */ /* 0x000fe200078e0005 */
[----:B------:R-:W-:Y:S06]  /*2350*/  @P0 BRA `(.L_x_16) ;  /* 0x0000000000680947 */ /* 0x000fec0003800000 */
[----:B------:R-:W0:Y:S01]  /*2360*/  S2UR UR5, SR_CgaCtaId ;  /* 0x00000000000579c3 */ /* 0x000e220000008800 */
[----:B------:R-:W-:Y:S02]  /*2370*/  UMOV UR4, 0x400 ;  /* 0x0000040000047882 */ /* 0x000fe40000000000 */
[----:B0-----:R-:W-:-:S09]  /*2380*/  ULEA UR4, UR5, UR4, 0x18 ;  /* 0x0000000405047291 */ /* 0x001fd2000f8ec0ff */
[----:B------:R-:W0:Y:S04]  /*2390*/  LDS.64 R4, [UR4+0x18] ;  /* 0x00001804ff047984 */ /* 0x000e280008000a00 */
[----:B------:R-:W1:Y:S04]  /*23a0*/  LDS.128 R8, [UR4+0x20] ;  /* 0x00002004ff087984 */ /* 0x000e680008000c00 */
        /* <DEDUP_REMOVED lines=20> */
[----:B------:R-:W-:-:S11]  /*24f0*/  DADD R2, R2, R10 ;  /* 0x0000000002027229 */ /* 0x000fd6000000000a */
.L_x_16:
[----:B------:R-:W-:Y:S05]  /*2500*/  BSYNC.RECONVERGENT B0 ;  /* 0x0000000000007941 */ /* 0x000fea0003800200 */
.L_x_1:
[----:B------:R-:W-:Y:S05]  /*2510*/  @P0 EXIT ;  /* 0x000000000000094d */ /* 0x000fea0003800000 */
[----:B------:R-:W0:Y:S01]  /*2520*/  LDCU.64 UR4, c[0x0][0x398] ;  /* 0x00007300ff0477ac */ /* 0x000e220008000a00 */
[----:B------:R-:W2:Y:S01]  /*2530*/  LDC.64 R4, c[0x0][0x388] ;  /* 0x0000e200ff047b82 */ /* 0x000ea20000000a00 */
[----:B0-----:R-:W-:-:S07]  /*2540*/  DADD R2, R2, UR4 ;  /* 0x0000000402027e29 */ /* 0x001fce0008000000 */
[----:B--2---:R-:W-:Y:S01]  /*2550*/  STG.E.64 desc[UR6][R4.64], R2 ;  /* 0x0000000204007986 */ /* 0x004fe2000c101b06 */
[----:B------:R-:W-:Y:S05]  /*2560*/  EXIT ;  /* 0x000000000000794d */ /* 0x000fea0003800000 */
.L_x_29:
[----:B------:R-:W-:-:S00]  /*2570*/  BRA `(.L_x_29) ;  /* 0xfffffffc00fc7947 */ /* 0x000fc0000383ffff */
[----:B------:R-:W-:-:S00]  /*2580*/  NOP ;  /* 0x0000000000007918 */ /* 0x000fc00000000000 */
[----:B------:R-:W-:-:S00]  /*2590*/  NOP ;  /* 0x0000000000007918 */ /* 0x000fc00000000000 */
[----:B------:R-:W-:-:S00]  /*25a0*/  NOP ;  /* 0x0000000000007918 */ /* 0x000fc00000000000 */
[----:B------:R-:W-:-:S00]  /*25b0*/  NOP ;  /* 0x0000000000007918 */ /* 0x000fc00000000000 */
[----:B------:R-:W-:-:S00]  /*25c0*/  NOP ;  /* 0x0000000000007918 */ /* 0x000fc00000000000 */
[----:B------:R-:W-:-:S00]  /*25d0*/  NOP ;  /* 0x0000000000007918 */ /* 0x000fc00000000000 */
[----:B------:R-:W-:-:S00]  /*25e0*/  NOP ;  /* 0x0000000000007918 */ /* 0x000fc00000000000 */
[----:B------:R-:W-:-:S00]  /*25f0*/  NOP ;  /* 0x0000000000007918 */ /* 0x000fc00000000000 */
.L_x_442:


//--------------------- .text._ZN3cub18CUB_300001_SM_10006detail6reduce18DeviceReduceKernelINS2_10policy_hubIdyN4cuda3std3__44plusIdEEE10Policy1000EN6thrust24THRUST_300001_SM_1000_NS10device_ptrIfEEyS9_dNS7_10__identityEEEvT0_PT3_T1_NS0_13GridEvenShareISK_EET2_T4_ --------------------------
	.section	.text._ZN3cub18CUB_300001_SM_10006detail6reduce18DeviceReduceKernelINS2_10policy_hubIdyN4cuda3std3__44plusIdEEE10Policy1000EN6thrust24THRUST_300001_SM_1000_NS10device_ptrIfEEyS9_dNS7_10__identityEEEvT0_PT3_T1_NS0_13GridEvenShareISK_EET2_T4_,"ax",@progbits
	.align	128
        .global         _ZN3cub18CUB_300001_SM_10006detail6reduce18DeviceReduceKernelINS2_10policy_hubIdyN4cuda3std3__44plusIdEEE10Policy1000EN6thrust24THRUST_300001_SM_1000_NS10device_ptrIfEEyS9_dNS7_10__identityEEEvT0_PT3_T1_NS0_13GridEvenShareISK_EET2_T4_
        .type           _ZN3cub18CUB_300001_SM_10006detail6reduce18DeviceReduceKernelINS2_10policy_hubIdyN4cuda3std3__44plusIdEEE10Policy1000EN6thrust24THRUST_300001_SM_1000_NS10device_ptrIfEEyS9_dNS7_10__identityEEEvT0_PT3_T1_NS0_13GridEvenShareISK_EET2_T4_,@function
        .size           _ZN3cub18CUB_300001_SM_10006detail6reduce18DeviceReduceKernelINS2_10policy_hubIdyN4cuda3std3__44plusIdEEE10Policy1000EN6thrust24THRUST_300001_SM_1000_NS10device_ptrIfEEyS9_dNS7_10__identityEEEvT0_PT3_T1_NS0_13GridEvenShareISK_EET2_T4_,(.L_x_443 - _ZN3cub18CUB_300001_SM_10006detail6reduce18DeviceReduceKernelINS2_10policy_hubIdyN4cuda3std3__44plusIdEEE10Policy1000EN6thrust24THRUST_300001_SM_1000_NS10device_ptrIfEEyS9_dNS7_10__identityEEEvT0_PT3_T1_NS0_13GridEvenShareISK_EET2_T4_)
        .other          _ZN3cub18CUB_300001_SM_10006detail6reduce18DeviceReduceKernelINS2_10policy_hubIdyN4cuda3std3__44plusIdEEE10Policy1000EN6thrust24THRUST_300001_SM_1000_NS10device_ptrIfEEyS9_dNS7_10__identityEEEvT0_PT3_T1_NS0_13GridEvenShareISK_EET2_T4_,@"STO_CUDA_ENTRY STV_DEFAULT"
_ZN3cub18CUB_300001_SM_10006detail6reduce18DeviceReduceKernelINS2_10policy_hubIdyN4cuda3std3__44plusIdEEE10Policy1000EN6thrust24THRUST_300001_SM_1000_NS10device_ptrIfEEyS9_dNS7_10__identityEEEvT0_PT3_T1_NS0_13GridEvenShareISK_EET2_T4_:
.text._ZN3cub18CUB_300001_SM_10006detail6reduce18DeviceReduceKernelINS2_10policy_hubIdyN4cuda3std3__44plusIdEEE10Policy1000EN6thrust24THRUST_300001_SM_1000_NS10device_ptrIfEEyS9_dNS7_10__identityEEEvT0_PT3_T1_NS0_13GridEvenShareISK_EET2_T4_:
[----:B------:R-:W-:Y:S08]  /*0000*/  LDC R1, c[0x0][0x37c] ;  /* 0x0000df00ff017b82 */ /* 0x000ff00000000800 */
[----:B------:R-:W0:Y:S01]  /*0010*/  S2UR UR18, SR_CTAID.X ;  /* 0x00000000001279c3 */ /* 0x000e220000002500 */
[----:B------:R-:W1:Y:S01]  /*0020*/  LDCU.64 UR4, c[0x0][0x3b8] ;  /* 0x00007700ff0477ac */ /* 0x000e620008000a00 */
[----:B------:R-:W-:Y:S01]  /*0030*/  BSSY.RECONVERGENT B0, `(.L_x_30) ;  /* 0x00002ba000007945 */ /* 0x000fe20003800200 */
[----:B------:R-:W2:Y:S01]  /*0040*/  LDCU UR11, c[0x0][0x3c0] ;  /* 0x00007800ff0b77ac */ /* 0x000ea20008000800 */
[----:B------:R-:W3:Y:S01]  /*0050*/  LDCU.64 UR16, c[0x0][0x358] ;  /* 0x00006b00ff1077ac */ /* 0x000ee20008000a00 */
[----:B-1----:R-:W-:-:S02]  /*0060*/  IMAD.U32 R4, RZ, RZ, UR4 ;  /* 0x00000004ff047e24 */ /* 0x002fc4000f8e00ff */
[----:B------:R-:W-:Y:S01]  /*0070*/  IMAD.U32 R5, RZ, RZ, UR5 ;  /* 0x00000005ff057e24 */ /* 0x000fe2000f8e00ff */
[----:B--2---:R-:W-:Y:S02]  /*0080*/  UIMAD UR5, UR11, 0xe00, URZ ;  /* 0x00000e000b0578a4 */ /* 0x004fe4000f8e02ff */
[----:B0-----:R-:W-:Y:S02]  /*0090*/  UIMAD UR9, UR18, 0xe00, URZ ;  /* 0x00000e00120978a4 */ /* 0x001fe4000f8e02ff */
[----:B------:R-:W-:-:S04]  /*00a0*/  USHF.R.S32.HI UR4, URZ, 0x1f, UR5 ;  /* 0x0000001fff047899 */ /* 0x000fc80008011405 */
[----:B------:R-:W-:-:S04]  /*00b0*/  IADD3 R13, P1, PT, R4, -UR9, RZ ;  /* 0x80000009040d7c10 */ /* 0x000fc8000ff3e0ff */
[----:B------:R-:W-:Y:S02]  /*00c0*/  ISETP.GT.U32.AND P0, PT, R13, 0xdff, PT ;  /* 0x00000dff0d00780c */ /* 0x000fe40003f04070 */
[----:B------:R-:W-:-:S04]  /*00d0*/  IADD3.X R12, PT, PT, R5, -0x1, RZ, P1, !PT ;  /* 0xffffffff050c7810 */ /* 0x000fc80000ffe4ff */
[----:B------:R-:W-:-:S13]  /*00e0*/  ISETP.GT.U32.AND.EX P0, PT, R12, RZ, PT, P0 ;  /* 0x000000ff0c00720c */ /* 0x000fda0003f04100 */
[----:B---3--:R-:W-:Y:S05]  /*00f0*/  @P0 BRA `(.L_x_31) ;  /* 0x0000001400a00947 */ /* 0x008fea0003800000 */
[----:B------:R-:W0:Y:S01]  /*0100*/  S2R R0, SR_TID.X ;  /* 0x0000000000007919 */ /* 0x000e220000002100 */
[----:B------:R-:W-:Y:S01]  /*0110*/  VIADD R3, R4, -UR9 ;  /* 0x8000000904037c36 */ /* 0x000fe20008000000 */
[----:B------:R-:W-:Y:S01]  /*0120*/  BSSY.RECONVERGENT B1, `(.L_x_32) ;  /* 0x000000b000017945 */ /* 0x000fe20003800200 */
[----:B------:R-:W-:-:S03]  /*0130*/  CS2R R14, SRZ ;  /* 0x00000000000e7805 */ /* 0x000fc6000001ff00 */
[----:B0-----:R-:W-:Y:S01]  /*0140*/  ISETP.GE.AND P0, PT, R0, R3, PT ;  /* 0x000000030000720c */ /* 0x001fe20003f06270 */
[----:B------:R-:W-:-:S12]  /*0150*/  IMAD.MOV.U32 R2, RZ, RZ, R0 ;  /* 0x000000ffff027224 */ /* 0x000fd800078e0000 */
[----:B------:R-:W-:Y:S05]  /*0160*/  @P0 BRA `(.L_x_33) ;  /* 0x0000000000180947 */ /* 0x000fea0003800000 */
[----:B------:R-:W0:Y:S01]  /*0170*/  LDC.64 R6, c[0x0][0x380] ;  /* 0x0000e000ff067b82 */ /* 0x000e220000000a00 */
[----:B------:R-:W-:-:S04]  /*0180*/  VIADD R5, R0, UR9 ;  /* 0x0000000900057c36 */ /* 0x000fc80008000000 */
[----:B0-----:R-:W-:-:S06]  /*0190*/  IMAD.WIDE.U32 R6, R5, 0x4, R6 ;  /* 0x0000000405067825 */ /* 0x001fcc00078e0006 */
[----:B------:R-:W2:Y:S01]  /*01a0*/  LDG.E R6, desc[UR16][R6.64] ;  /* 0x0000001006067981 */ /* 0x000ea2000c1e1900 */
[----:B------:R-:W-:Y:S01]  /*01b0*/  VIADD R2, R0, 0x200 ;  /* 0x0000020000027836 */ /* 0x000fe20000000000 */
[----:B--2---:R0:W1:Y:S06]  /*01c0*/  F2F.F64.F32 R14, R6 ;  /* 0x00000006000e7310 */ /* 0x00406c0000201800 */
.L_x_33:
[----:B------:R-:W-:Y:S05]  /*01d0*/  BSYNC.RECONVERGENT B1 ;  /* 0x0000000000017941 */ /* 0x000fea0003800200 */
.L_x_32:
[----:B------:R-:W-:Y:S01]  /*01e0*/  ISETP.GE.AND P0, PT, R2, R3, PT ;  /* 0x000000030200720c */ /* 0x000fe20003f06270 */
[----:B------:R-:W-:-:S12]  /*01f0*/  BSSY.RECONVERGENT B1, `(.L_x_34) ;  /* 0x0000095000017945 */ /* 0x000fd80003800200 */
[----:B------:R-:W-:Y:S05]  /*0200*/  @P0 BRA `(.L_x_35) ;  /* 0x00000008004c0947 */ /* 0x000fea0003800000 */
[----:B------:R-:W-:Y:S01]  /*0210*/  LOP3.LUT R5, RZ, R2, RZ, 0x33, !PT ;  /* 0x00000002ff057212 */ /* 0x000fe200078e33ff */
[----:B------:R-:W-:Y:S03]  /*0220*/  BSSY.RECONVERGENT B2, `(.L_x_36) ;  /* 0x0000046000027945 */ /* 0x000fe60003800200 */
[----:B0-----:R-:W-:-:S04]  /*0230*/  IADD3 R6, PT, PT, R4, -UR9, R5 ;  /* 0x8000000904067c10 */ /* 0x001fc8000fffe005 */
[C---:B------:R-:W-:Y:S02]  /*0240*/  ISETP.GE.U32.AND P1, PT, R6.reuse, 0x1e00, PT ;  /* 0x00001e000600780c */ /* 0x040fe40003f26070 */
[----:B------:R-:W-:-:S04]  /*0250*/  LEA.HI R4, R6, 0x1, RZ, 0x17 ;  /* 0x0000000106047811 */ /* 0x000fc800078fb8ff */
[----:B------:R-:W-:-:S04]  /*0260*/  LOP3.LUT R5, R4, 0xf, RZ, 0xc0, !PT ;  /* 0x0000000f04057812 */ /* 0x000fc800078ec0ff */
[----:B------:R-:W-:-:S03]  /*0270*/  ISETP.NE.AND P0, PT, R5, RZ, PT ;  /* 0x000000ff0500720c */ /* 0x000fc60003f05270 */
[----:B------:R-:W-:Y:S10]  /*0280*/  @!P1 BRA `(.L_x_37) ;  /* 0x0000000000fc9947 */ /* 0x000ff40003800000 */
[----:B------:R-:W0:Y:S01]  /*0290*/  LDCU.64 UR4, c[0x0][0x380] ;  /* 0x00007000ff0477ac */ /* 0x000e220008000a00 */
[----:B------:R-:W-:-:S04]  /*02a0*/  IMAD.WIDE.U32 R6, R2, 0x4, RZ ;  /* 0x0000000402067825 */ /* 0x000fc800078e00ff */
[----:B------:R-:W-:-:S04]  /*02b0*/  IMAD.U32 R9, RZ, RZ, UR18 ;  /* 0x00000012ff097e24 */ /* 0x000fc8000f8e00ff */
[----:B------:R-:W-:-:S03]  /*02c0*/  IMAD.WIDE.U32 R6, R9, 0x3800, R6 ;  /* 0x0000380009067825 */ /* 0x000fc600078e0006 */
[----:B0-----:R-:W-:Y:S02]  /*02d0*/  IADD3 R12, P1, PT, R6, UR4, RZ ;  /* 0x00000004060c7c10 */ /* 0x001fe4000ff3e0ff */
[----:B------:R-:W-:Y:S02]  /*02e0*/  LOP3.LUT R6, R4, 0xfffff0, RZ, 0xc0, !PT ;  /* 0x00fffff004067812 */ /* 0x000fe400078ec0ff */
[----:B------:R-:W-:-:S03]  /*02f0*/  IADD3 R12, P2, PT, R12, 0x4000, RZ ;  /* 0x000040000c0c7810 */ /* 0x000fc60007f5e0ff */
[----:B------:R-:W-:Y:S01]  /*0300*/  IMAD.MOV R6, RZ, RZ, -R6 ;  /* 0x000000ffff067224 */ /* 0x000fe200078e0a06 */
[----:B------:R-:W-:-:S09]  /*0310*/  IADD3.X R13, PT, PT, RZ, UR5, R7, P2, P1 ;  /* 0x00000005ff0d7c10 */ /* 0x000fd200097e2407 */
.L_x_38:
[----:B------:R-:W2:Y:S04]  /*0320*/  LDG.E R28, desc[UR16][R12.64+-0x4000] ;  /* 0xffc000100c1c7981 */ /* 0x000ea8000c1e1900 */
[----:B------:R-:W3:Y:S04]  /*0330*/  LDG.E R19, desc[UR16][R12.64+-0x3800] ;  /* 0xffc800100c137981 */ /* 0x000ee8000c1e1900 */
[----:B------:R-:W4:Y:S04]  /*0340*/  LDG.E R27, desc[UR16][R12.64+-0x3000] ;  /* 0xffd000100c1b7981 */ /* 0x000f28000c1e1900 */
[----:B------:R-:W5:Y:S04]  /*0350*/  LDG.E R18, desc[UR16][R12.64+-0x2800] ;  /* 0xffd800100c127981 */ /* 0x000f68000c1e1900 */
        /* <DEDUP_REMOVED lines=11> */
[----:B------:R0:W5:Y:S01]  /*0410*/  LDG.E R26, desc[UR16][R12.64+0x3800] ;  /* 0x003800100c1a7981 */ /* 0x000162000c1e1900 */
[----:B------:R-:W-:-:S05]  /*0420*/  VIADD R6, R6, 0x10 ;  /* 0x0000001006067836 */ /* 0x000fca0000000000 */
[----:B------:R-:W-:Y:S02]  /*0430*/  ISETP.NE.AND P1, PT, R6, RZ, PT ;  /* 0x000000ff0600720c */ /* 0x000fe40003f25270 */
[----:B0-----:R-:W-:Y:S01]  /*0440*/  IADD3 R12, P2, PT, R12, 0x8000, RZ ;  /* 0x000080000c0c7810 */ /* 0x001fe20007f5e0ff */
[----:B------:R-:W-:-:S04]  /*0450*/  VIADD R2, R2, 0x2000 ;  /* 0x0000200002027836 */ /* 0x000fc80000000000 */
[----:B------:R-:W-:Y:S01]  /*0460*/  IMAD.X R13, RZ, RZ, R13, P2 ;  /* 0x000000ffff0d7224 */ /* 0x000fe200010e060d */
[----:B--2---:R-:W1:Y:S02]  /*0470*/  F2F.F64.F32 R16, R28 ;  /* 0x0000001c00107310 */ /* 0x004e640000201800 */
[----:B-1----:R-:W-:-:S06]  /*0480*/  DADD R16, R16, R14 ;  /* 0x0000000010107229 */ /* 0x002fcc000000000e */
[----:B---3--:R-:W0:Y:S02]  /*0490*/  F2F.F64.F32 R14, R19 ;  /* 0x00000013000e7310 */ /* 0x008e240000201800 */
[----:B0-----:R-:W-:-:S06]  /*04a0*/  DADD R14, R16, R14 ;  /* 0x00000000100e7229 */ /* 0x001fcc000000000e */
[----:B----4-:R-:W0:Y:S08]  /*04b0*/  F2F.F64.F32 R16, R27 ;  /* 0x0000001b00107310 */ /* 0x010e300000201800 */
[----:B-----5:R-:W1:Y:S01]  /*04c0*/  F2F.F64.F32 R18, R18 ;  /* 0x0000001200127310 */ /* 0x020e620000201800 */
[----:B0-----:R-:W-:-:S07]  /*04d0*/  DADD R14, R14, R16 ;  /* 0x000000000e0e7229 */ /* 0x001fce0000000010 */
[----:B------:R-:W0:Y:S01]  /*04e0*/  F2F.F64.F32 R16, R25 ;  /* 0x0000001900107310 */ /* 0x000e220000201800 */
[----:B-1----:R-:W-:-:S07]  /*04f0*/  DADD R14, R14, R18 ;  /* 0x000000000e0e7229 */ /* 0x002fce0000000012 */
[----:B------:R-:W1:Y:S01]  /*0500*/  F2F.F64.F32 R28, R24 ;  /* 0x00000018001c7310 */ /* 0x000e620000201800 */
        /* <DEDUP_REMOVED lines=20> */
[----:B0-----:R-:W-:-:S08]  /*0650*/  DADD R14, R14, R16 ;  /* 0x000000000e0e7229 */ /* 0x001fd00000000010 */
[----:B-1----:R-:W-:Y:S01]  /*0660*/  DADD R14, R14, R26 ;  /* 0x000000000e0e7229 */ /* 0x002fe2000000001a */
[----:B------:R-:W-:Y:S10]  /*0670*/  @P1 BRA `(.L_x_38) ;  /* 0xfffffffc00281947 */ /* 0x000ff4000383ffff */
.L_x_37:
[----:B------:R-:W-:Y:S05]  /*0680*/  BSYNC.RECONVERGENT B2 ;  /* 0x0000000000027941 */ /* 0x000fea0003800200 */
.L_x_36:
[----:B------:R-:W-:Y:S05]  /*0690*/  @!P0 BRA `(.L_x_35) ;  /* 0x0000000400288947 */ /* 0x000fea0003800000 */
[----:B------:R-:W-:Y:S01]  /*06a0*/  ISETP.GE.U32.AND P1, PT, R5, 0x8, PT ;  /* 0x000000080500780c */ /* 0x000fe20003f26070 */
[----:B------:R-:W-:Y:S01]  /*06b0*/  BSSY.RECONVERGENT B2, `(.L_x_39) ;  /* 0x0000022000027945 */ /* 0x000fe20003800200 */
[----:B------:R-:W-:-:S04]  /*06c0*/  LOP3.LUT R9, R4, 0x7, RZ, 0xc0, !PT ;  /* 0x0000000704097812 */ /* 0x000fc800078ec0ff */
[----:B------:R-:W-:-:S07]  /*06d0*/  ISETP.NE.AND P0, PT, R9, RZ, PT ;  /* 0x000000ff0900720c */ /* 0x000fce0003f05270 */
[----:B------:R-:W-:Y:S06]  /*06e0*/  @!P1 BRA `(.L_x_40) ;  /* 0x0000000000789947 */ /* 0x000fec0003800000 */
[----:B------:R-:W0:Y:S01]  /*06f0*/  LDCU.64 UR4, c[0x0][0x380] ;  /* 0x00007000ff0477ac */ /* 0x000e220008000a00 */
[----:B------:R-:W-:-:S04]  /*0700*/  IADD3 R5, P1, PT, R2, UR9, RZ ;  /* 0x0000000902057c10 */ /* 0x000fc8000ff3e0ff */
[----:B------:R-:W-:Y:S02]  /*0710*/  LEA.HI.X.SX32 R6, R2, RZ, 0x1, P1 ;  /* 0x000000ff02067211 */ /* 0x000fe400008f0eff */
[----:B0-----:R-:W-:-:S04]  /*0720*/  LEA R16, P1, R5, UR4, 0x2 ;  /* 0x0000000405107c11 */ /* 0x001fc8000f8210ff */
[----:B------:R-:W-:-:S05]  /*0730*/  LEA.HI.X R17, R5, UR5, R6, 0x2, P1 ;  /* 0x0000000505117c11 */ /* 0x000fca00088f1406 */
[----:B------:R-:W2:Y:S04]  /*0740*/  LDG.E R18, desc[UR16][R16.64] ;  /* 0x0000001010127981 */ /* 0x000ea8000c1e1900 */
[----:B------:R-:W3:Y:S04]  /*0750*/  LDG.E R19, desc[UR16][R16.64+0x800] ;  /* 0x0008001010137981 */ /* 0x000ee8000c1e1900 */
[----:B------:R-:W4:Y:S04]  /*0760*/  LDG.E R20, desc[UR16][R16.64+0x1000] ;  /* 0x0010001010147981 */ /* 0x000f28000c1e1900 */
[----:B------:R-:W5:Y:S04]  /*0770*/  LDG.E R21, desc[UR16][R16.64+0x1800] ;  /* 0x0018001010157981 */ /* 0x000f68000c1e1900 */
[----:B------:R-:W5:Y:S04]  /*0780*/  LDG.E R8, desc[UR16][R16.64+0x2000] ;  /* 0x0020001010087981 */ /* 0x000f68000c1e1900 */
[----:B------:R-:W5:Y:S04]  /*0790*/  LDG.E R6, desc[UR16][R16.64+0x2800] ;  /* 0x0028001010067981 */ /* 0x000f68000c1e1900 */
[----:B------:R-:W5:Y:S04]  /*07a0*/  LDG.E R5, desc[UR16][R16.64+0x3000] ;  /* 0x0030001010057981 */ /* 0x000f68000c1e1900 */
[----:B------:R-:W5:Y:S01]  /*07b0*/  LDG.E R7, desc[UR16][R16.64+0x3800] ;  /* 0x0038001010077981 */ /* 0x000f62000c1e1900 */
[----:B------:R-:W-:Y:S01]  /*07c0*/  VIADD R2, R2, 0x1000 ;  /* 0x0000100002027836 */ /* 0x000fe20000000000 */
[----:B--2---:R-:W1:Y:S08]  /*07d0*/  F2F.F64.F32 R12, R18 ;  /* 0x00000012000c7310 */ /* 0x004e700000201800 */
[----:B---3--:R-:W0:Y:S01]  /*07e0*/  F2F.F64.F32 R10, R19 ;  /* 0x00000013000a7310 */ /* 0x008e220000201800 */
[----:B-1----:R-:W-:-:S07]  /*07f0*/  DADD R14, R14, R12 ;  /* 0x000000000e0e7229 */ /* 0x002fce000000000c */
[----:B----4-:R-:W1:Y:S01]  /*0800*/  F2F.F64.F32 R12, R20 ;  /* 0x00000014000c7310 */ /* 0x010e620000201800 */
[----:B0-----:R-:W-:-:S07]  /*0810*/  DADD R10, R14, R10 ;  /* 0x000000000e0a7229 */ /* 0x001fce000000000a */
[----:B-----5:R-:W0:Y:S01]  /*0820*/  F2F.F64.F32 R14, R21 ;  /* 0x00000015000e7310 */ /* 0x020e220000201800 */
        /* <DEDUP_REMOVED lines=8> */
[----:B-1----:R-:W-:-:S08]  /*08b0*/  DADD R10, R10, R12 ;  /* 0x000000000a0a7229 */ /* 0x002fd0000000000c */
[----:B0-----:R-:W-:-:S11]  /*08c0*/  DADD R14, R10, R14 ;  /* 0x000000000a0e7229 */ /* 0x001fd6000000000e */
.L_x_40:
[----:B------:R-:W-:Y:S05]  /*08d0*/  BSYNC.RECONVERGENT B2 ;  /* 0x0000000000027941 */ /* 0x000fea0003800200 */
.L_x_39:
        /* <DEDUP_REMOVED lines=22> */
[----:B-1----:R-:W-:-:S08]  /*0a40*/  DADD R8, R8, R12 ;  /* 0x0000000008087229 */ /* 0x002fd0000000000c */
[----:B0-----:R-:W-:-:S11]  /*0a50*/  DADD R14, R8, R14 ;  /* 0x00000000080e7229 */ /* 0x001fd6000000000e */
.L_x_42:
[----:B------:R-:W-:Y:S05]  /*0a60*/  BSYNC.RECONVERGENT B2 ;  /* 0x0000000000027941 */ /* 0x000fea0003800200 */
.L_x_41:
[----:B------:R-:W-:Y:S05]  /*0a70*/  @!P0 BRA `(.L_x_35) ;  /* 0x0000000000308947 */ /* 0x000fea0003800000 */
[----:B------:R-:W0:Y:S01]  /*0a80*/  LDC.64 R6, c[0x0][0x380] ;  /* 0x0000e000ff067b82 */ /* 0x000e220000000a00 */
[----:B------:R-:W-:Y:S02]  /*0a90*/  IMAD.U32 R5, RZ, RZ, UR18 ;  /* 0x00000012ff057e24 */ /* 0x000fe4000f8e00ff */
[----:B------:R-:W-:Y:S02]  /*0aa0*/  IMAD.MOV R10, RZ, RZ, -R4 ;  /* 0x000000ffff0a7224 */ /* 0x000fe400078e0a04 */
[----:B0-----:R-:W-:-:S07]  /*0ab0*/  IMAD.WIDE.U32 R4, R5, 0x3800, R6 ;  /* 0x0000380005047825 */ /* 0x001fce00078e0006 */
.L_x_43:
[----:B------:R-:W-:-:S06]  /*0ac0*/  IMAD.WIDE R6, R2, 0x4, R4 ;  /* 0x0000000402067825 */ /* 0x000fcc00078e0204 */
[----:B------:R-:W2:Y:S01]  /*0ad0*/  LDG.E R6, desc[UR16][R6.64] ;  /* 0x0000001006067981 */ /* 0x000ea2000c1e1900 */
[----:B------:R-:W-:Y:S02]  /*0ae0*/  VIADD R10, R10, 0x1 ;  /* 0x000000010a0a7836 */ /* 0x000fe40000000000 */
[----:B------:R-:W-:-:S03]  /*0af0*/  VIADD R2, R2, 0x200 ;  /* 0x0000020002027836 */ /* 0x000fc60000000000 */
[----:B------:R-:W-:Y:S01]  /*0b00*/  ISETP.NE.AND P0, PT, R10, RZ, PT ;  /* 0x000000ff0a00720c */ /* 0x000fe20003f05270 */
[----:B--2---:R-:W1:Y:S02]  /*0b10*/  F2F.F64.F32 R8, R6 ;  /* 0x0000000600087310 */ /* 0x004e640000201800 */
[----:B-1----:R-:W-:-:S10]  /*0b20*/  DADD R14, R8, R14 ;  /* 0x00000000080e7229 */ /* 0x002fd4000000000e */
[----:B------:R-:W-:Y:S05]  /*0b30*/  @P0 BRA `(.L_x_43) ;  /* 0xfffffffc00e00947 */ /* 0x000fea000383ffff */
.L_x_35:
[----:B------:R-:W-:Y:S05]  /*0b40*/  BSYNC.RECONVERGENT B1 ;  /* 0x0000000000017941 */ /* 0x000fea0003800200 */
.L_x_34:
[----:B------:R-:W-:-:S13]  /*0b50*/  ISETP.GE.AND P0, PT, R3, 0x200, PT ;  /* 0x000002000300780c */ /* 0x000fda0003f06270 */
[----:B------:R-:W-:Y:S05]  /*0b60*/  @!P0 BRA `(.L_x_44) ;  /* 0x0000000400148947 */ /* 0x000fea0003800000 */
[----:B------:R-:W2:Y:S01]  /*0b70*/  S2R R2, SR_LANEID ;  /* 0x0000000000027919 */ /* 0x000ea20000000000 */
[----:B-1----:R-:W-:Y:S04]  /*0b80*/  SHFL.DOWN PT, R4, R14, 0x1, 0x1f ;  /* 0x08201f000e047f89 */ /* 0x002fe800000e0000 */
[----:B------:R-:W1:Y:S02]  /*0b90*/  SHFL.DOWN PT, R5, R15, 0x1, 0x1f ;  /* 0x08201f000f057f89 */ /* 0x000e6400000e0000 */
[----:B-1----:R-:W-:Y:S01]  /*0ba0*/  DADD R4, R4, R14 ;  /* 0x0000000004047229 */ /* 0x002fe2000000000e */
[C---:B--2---:R-:W-:Y:S02]  /*0bb0*/  ISETP.GT.AND P0, PT, R2.reuse, 0x1e, PT ;  /* 0x0000001e0200780c */ /* 0x044fe40003f04270 */
[----:B------:R-:W-:-:S07]  /*0bc0*/  ISETP.NE.AND P1, PT, R2, RZ, PT ;  /* 0x000000ff0200720c */ /* 0x000fce0003f25270 */
[----:B0-----:R-:W-:Y:S02]  /*0bd0*/  FSEL R6, R14, R4, P0 ;  /* 0x000000040e067208 */ /* 0x001fe40000000000 */
[----:B------:R-:W-:Y:S02]  /*0be0*/  FSEL R7, R15, R5, P0 ;  /* 0x000000050f077208 */ /* 0x000fe40000000000 */
[----:B------:R-:W-:Y:S01]  /*0bf0*/  ISETP.GT.AND P0, PT, R2, 0x1d, PT ;  /* 0x0000001d0200780c */ /* 0x000fe20003f04270 */
[----:B------:R-:W-:Y:S01]  /*0c00*/  SHFL.DOWN PT, R4, R6, 0x2, 0x1f ;  /* 0x08401f0006047f89 */ /* 0x000fe200000e0000 */
[----:B------:R-:W-:-:S03]  /*0c10*/  @!P1 SHF.R.U32.HI R3, RZ, 0x2, R0 ;  /* 0x00000002ff039819 */ /* 0x000fc60000011600 */
[----:B------:R-:W0:Y:S01]  /*0c20*/  SHFL.DOWN PT, R5, R7, 0x2, 0x1f ;  /* 0x08401f0007057f89 */ /* 0x000e2200000e0000 */
[----:B------:R-:W-:Y:S01]  /*0c30*/  @!P1 LOP3.LUT R3, R3, 0xf8, RZ, 0xc0, !PT ;  /* 0x000000f803039812 */ /* 0x000fe200078ec0ff */
        /* <DEDUP_REMOVED lines=14> */
[----:B-1----:R-:W-:-:S05]  /*0d20*/  @!P1 LEA R8, R13, R8, 0x18 ;  /* 0x000000080d089211 */ /* 0x002fca00078ec0ff */
[----:B------:R-:W-:Y:S01]  /*0d30*/  @!P1 IMAD.IADD R3, R3, 0x1, R8 ;  /* 0x0000000103039824 */ /* 0x000fe200078e0208 */
[----:B0-----:R-:W-:-:S10]  /*0d40*/  DADD R4, R4, R10 ;  /* 0x0000000004047229 */ /* 0x001fd4000000000a */
[----:B------:R-:W-:Y:S02]  /*0d50*/  FSEL R6, R10, R4, P0 ;  /* 0x000000040a067208 */ /* 0x000fe40000000000 */
[----:B------:R-:W-:Y:S02]  /*0d60*/  FSEL R7, R11, R5, P0 ;  /* 0x000000050b077208 */ /* 0x000fe40000000000 */
[----:B------:R-:W-:Y:S01]  /*0d70*/  ISETP.NE.AND P0, PT, R0, RZ, PT ;  /* 0x000000ff0000720c */ /* 0x000fe20003f05270 */
[----:B------:R-:W-:Y:S04]  /*0d80*/  SHFL.DOWN PT, R4, R6, 0x10, 0x1f ;  /* 0x0a001f0006047f89 */ /* 0x000fe800000e0000 */
[----:B------:R-:W0:Y:S02]  /*0d90*/  SHFL.DOWN PT, R5, R7, 0x10, 0x1f ;  /* 0x0a001f0007057f89 */ /* 0x000e2400000e0000 */
        /* <DEDUP_REMOVED lines=10> */
[----:B--2---:R-:W0:Y:S04]  /*0e40*/  LDS.64 R2, [UR4+0x18] ;  /* 0x00001804ff027984 */ /* 0x004e280008000a00 */
        /* <DEDUP_REMOVED lines=23> */
.L_x_44:
[----:B------:R-:W-:-:S05]  /*0fc0*/  LOP3.LUT R2, R0, 0x3e0, RZ, 0xc0, !PT ;  /* 0x000003e000027812 */ /* 0x000fca00078ec0ff */
[----:B------:R-:W-:Y:S01]  /*0fd0*/  VIADD R4, R2, 0x20 ;  /* 0x0000002002047836 */ /* 0x000fe20000000000 */
[----:B------:R-:W-:-:S04]  /*0fe0*/  LOP3.LUT R2, RZ, R2, RZ, 0x33, !PT ;  /* 0x00000002ff027212 */ /* 0x000fc800078e33ff */
[----:B------:R-:W-:Y:S01]  /*0ff0*/  ISETP.GT.AND P0, PT, R4, R3, PT ;  /* 0x000000030400720c */ /* 0x000fe20003f04270 */
[----:B------:R-:W-:-:S05]  /*1000*/  IMAD.IADD R2, R3, 0x1, R2 ;  /* 0x0000000103027824 */ /* 0x000fca00078e0202 */
[----:B------:R-:W-:Y:S02]  /*1010*/  SEL R5, R2, 0x1f, P0 ;  /* 0x0000001f02057807 */ /* 0x000fe40000000000 */
[----:B------:R-:W2:Y:S03]  /*1020*/  S2R R2, SR_LANEID ;  /* 0x0000000000027919 */ /* 0x000ea60000000000 */
[----:B01----:R-:W-:Y:S04]  /*1030*/  SHFL.DOWN PT, R6, R14, 0x1, R5 ;  /* 0x082000000e067989 */ /* 0x003fe800000e0005 */
[----:B------:R-:W0:Y:S02]  /*1040*/  SHFL.DOWN PT, R7, R15, 0x1, R5 ;  /* 0x082000000f077989 */ /* 0x000e2400000e0005 */
[----:B0-----:R-:W-:Y:S01]  /*1050*/  DADD R6, R6, R14 ;  /* 0x0000000006067229 */ /* 0x001fe2000000000e */
[C---:B--2---:R-:W-:Y:S01]  /*1060*/  ISETP.GE.AND P0, PT, R2.reuse, R5, PT ;  /* 0x000000050200720c */ /* 0x044fe20003f06270 */
[C---:B------:R-:W-:Y:S01]  /*1070*/  VIADD R4, R2.reuse, 0x2 ;  /* 0x0000000202047836 */ /* 0x040fe20000000000 */
[----:B------:R-:W-:-:S07]  /*1080*/  ISETP.NE.AND P1, PT, R2, RZ, PT ;  /* 0x000000ff0200720c */ /* 0x000fce0003f25270 */
[----:B------:R-:W-:Y:S02]  /*1090*/  FSEL R8, R6, R14, !P0 ;  /* 0x0000000e06087208 */ /* 0x000fe40004000000 */
[----:B------:R-:W-:Y:S02]  /*10a0*/  FSEL R9, R7, R15, !P0 ;  /* 0x0000000f07097208 */ /* 0x000fe40004000000 */
[----:B------:R-:W-:Y:S01]  /*10b0*/  ISETP.GT.AND P0, PT, R4, R5, PT ;  /* 0x000000050400720c */ /* 0x000fe20003f04270 */
[----:B------:R-:W-:Y:S01]  /*10c0*/  SHFL.DOWN PT, R6, R8, 0x2, R5 ;  /* 0x0840000008067989 */ /* 0x000fe200000e0005 */
[----:B------:R-:W-:-:S03]  /*10d0*/  VIADD R4, R2, 0x4 ;  /* 0x0000000402047836 */ /* 0x000fc60000000000 */
[----:B------:R-:W0:Y:S01]  /*10e0*/  SHFL.DOWN PT, R7, R9, 0x2, R5 ;  /* 0x0840000009077989 */ /* 0x000e2200000e0005 */
[----:B------:R-:W1:Y:S01]  /*10f0*/  @!P1 S2R R13, SR_CgaCtaId ;  /* 0x00000000000d9919 */ /* 0x000e620000008800 */
[----:B0-----:R-:W-:-:S10]  /*1100*/  DADD R6, R6, R8 ;  /* 0x0000000006067229 */ /* 0x001fd40000000008 */
[----:B------:R-:W-:Y:S02]  /*1110*/  FSEL R10, R8, R6, P0 ;  /* 0x00000006080a7208 */ /* 0x000fe40000000000 */
[----:B------:R-:W-:Y:S02]  /*1120*/  FSEL R11, R9, R7, P0 ;  /* 0x00000007090b7208 */ /* 0x000fe40000000000 */
[----:B------:R-:W-:Y:S01]  /*1130*/  ISETP.GT.AND P0, PT, R4, R5, PT ;  /* 0x000000050400720c */ /* 0x000fe20003f04270 */
[----:B------:R-:W-:Y:S01]  /*1140*/  SHFL.DOWN PT, R6, R10, 0x4, R5 ;  /* 0x088000000a067989 */ /* 0x000fe200000e0005 */
[C---:B------:R-:W-:Y:S02]  /*1150*/  VIADD R4, R2.reuse, 0x8 ;  /* 0x0000000802047836 */ /* 0x040fe40000000000 */
[----:B------:R-:W-:Y:S01]  /*1160*/  VIADD R2, R2, 0x10 ;  /* 0x0000001002027836 */ /* 0x000fe20000000000 */
[----:B------:R-:W0:Y:S02]  /*1170*/  SHFL.DOWN PT, R7, R11, 0x4, R5 ;  /* 0x088000000b077989 */ /* 0x000e2400000e0005 */
[----:B0-----:R-:W-:-:S10]  /*1180*/  DADD R6, R6, R10 ;  /* 0x0000000006067229 */ /* 0x001fd4000000000a */
[----:B------:R-:W-:Y:S02]  /*1190*/  FSEL R8, R10, R6, P0 ;  /* 0x000000060a087208 */ /* 0x000fe40000000000 */
[----:B------:R-:W-:Y:S02]  /*11a0*/  FSEL R9, R11, R7, P0 ;  /* 0x000000070b097208 */ /* 0x000fe40000000000 */
[----:B------:R-:W-:Y:S01]  /*11b0*/  ISETP.GT.AND P0, PT, R4, R5, PT ;  /* 0x000000050400720c */ /* 0x000fe20003f04270 */
[----:B------:R-:W-:Y:S01]  /*11c0*/  SHFL.DOWN PT, R6, R8, 0x8, R5 ;  /* 0x0900000008067989 */ /* 0x000fe200000e0005 */
[----:B------:R-:W-:-:S03]  /*11d0*/  @!P1 SHF.R.U32.HI R4, RZ, 0x2, R0 ;  /* 0x00000002ff049819 */ /* 0x000fc60000011600 */
[----:B------:R-:W0:Y:S01]  /*11e0*/  SHFL.DOWN PT, R7, R9, 0x8, R5 ;  /* 0x0900000009077989 */ /* 0x000e2200000e0005 */
[----:B------:R-:W-:Y:S01]  /*11f0*/  @!P1 LOP3.LUT R4, R4, 0xf8, RZ, 0xc0, !PT ;  /* 0x000000f804049812 */ /* 0x000fe200078ec0ff */
[----:B0-----:R-:W-:-:S10]  /*1200*/  DADD R6, R6, R8 ;  /* 0x0000000006067229 */ /* 0x001fd40000000008 */
[----:B------:R-:W-:Y:S02]  /*1210*/  FSEL R10, R8, R6, P0 ;  /* 0x00000006080a7208 */ /* 0x000fe40000000000 */
[----:B------:R-:W-:Y:S02]  /*1220*/  FSEL R11, R9, R7, P0 ;  /* 0x00000007090b7208 */ /* 0x000fe40000000000 */
[----:B------:R-:W-:Y:S01]  /*1230*/  @!P1 MOV R8, 0x400 ;  /* 0x0000040000089802 */ /* 0x000fe20000000f00 */
[----:B------:R-:W-:Y:S01]  /*1240*/  SHFL.DOWN PT, R6, R10, 0x10, R5 ;  /* 0x0a0000000a067989 */ /* 0x000fe200000e0005 */
[----:B------:R-:W-:Y:S02]  /*1250*/  ISETP.GT.AND P0, PT, R2, R5, PT ;  /* 0x000000050200720c */ /* 0x000fe40003f04270 */
[----:B-1----:R-:W-:Y:S01]  /*1260*/  @!P1 LEA R13, R13, R8, 0x18 ;  /* 0x000000080d0d9211 */ /* 0x002fe200078ec0ff */
[----:B------:R-:W0:Y:S04]  /*1270*/  SHFL.DOWN PT, R7, R11, 0x10, R5 ;  /* 0x0a0000000b077989 */ /* 0x000e2800000e0005 */
[----:B------:R-:W-:Y:S01]  /*1280*/  @!P1 IMAD.IADD R13, R4, 0x1, R13 ;  /* 0x00000001040d9824 */ /* 0x000fe200078e020d */
[----:B0-----:R-:W-:-:S10]  /*1290*/  DADD R6, R6, R10 ;  /* 0x0000000006067229 */ /* 0x001fd4000000000a */
[----:B------:R-:W-:Y:S02]  /*12a0*/  FSEL R8, R10, R6, P0 ;  /* 0x000000060a087208 */ /* 0x000fe40000000000 */
[----:B------:R-:W-:Y:S02]  /*12b0*/  FSEL R9, R11, R7, P0 ;  /* 0x000000070b097208 */ /* 0x000fe40000000000 */
[----:B------:R-:W-:-:S03]  /*12c0*/  ISETP.NE.AND P0, PT, R0, RZ, PT ;  /* 0x000000ff0000720c */ /* 0x000fc60003f05270 */
[----:B------:R1:W-:Y:S01]  /*12d0*/  @!P1 STS.64 [R13+0x10], R8 ;  /* 0x000010080d009388 */ /* 0x0003e20000000a00 */
[----:B------:R-:W-:Y:S09]  /*12e0*/  BAR.SYNC.DEFER_BLOCKING 0x0 ;  /* 0x0000000000007b1d */ /* 0x000ff20000010000 */
[----:B------:R-:W-:Y:S05]  /*12f0*/  @P0 BRA `(.L_x_45) ;  /* 0x0000001800340947 */ /* 0x000fea0003800000 */
[----:B------:R-:W0:Y:S01]  /*1300*/  S2UR UR5, SR_CgaCtaId ;  /* 0x00000000000579c3 */ /* 0x000e220000008800 */
[----:B------:R-:W-:Y:S01]  /*1310*/  UMOV UR4, 0x400 ;  /* 0x0000040000047882 */ /* 0x000fe20000000000 */
[----:B------:R-:W-:Y:S01]  /*1320*/  ISETP.GT.AND P1, PT, R3, 0x20, PT ;  /* 0x000000200300780c */ /* 0x000fe20003f24270 */
[----:B0-----:R-:W-:-:S09]  /*1330*/  ULEA UR4, UR5, UR4, 0x18 ;  /* 0x0000000405047291 */ /* 0x001fd2000f8ec0ff */
[----:B------:R-:W0:Y:S04]  /*1340*/  LDS.64 R10, [UR4+0x18] ;  /* 0x00001804ff0a7984 */ /* 0x000e280008000a00 */
[----:B------:R-:W2:Y:S01]  /*1350*/  LDS.128 R4, [UR4+0x20] ;  /* 0x00002004ff047984 */ /* 0x000ea20008000c00 */
[----:B0-----:R-:W-:-:S10]  /*1360*/  DADD R10, R8, R10 ;  /* 0x00000000080a7229 */ /* 0x001fd4000000000a */
[----:B------:R-:W-:Y:S02]  /*1370*/  FSEL R12, R10, R8, P1 ;  /* 0x000000080a0c7208 */ /* 0x000fe40000800000 */
[----:B-1----:R-:W-:Y:S02]  /*1380*/  FSEL R13, R11, R9, P1 ;  /* 0x000000090b0d7208 */ /* 0x002fe40000800000 */
[----:B------:R-:W0:Y:S01]  /*1390*/  LDS.128 R8, [UR4+0x30] ;  /* 0x00003004ff087984 */ /* 0x000e220008000c00 */
[----:B------:R-:W-:-:S03]  /*13a0*/  ISETP.GT.AND P1, PT, R3, 0x40, PT ;  /* 0x000000400300780c */ /* 0x000fc60003f24270 */
        /* <DEDUP_REMOVED lines=61> */
.L_x_31:
[----:B------:R-:W0:Y:S01]  /*1780*/  S2R R0, SR_TID.X ;  /* 0x0000000000007919 */ /* 0x000e220000002100 */
[----:B------:R-:W1:Y:S01]  /*1790*/  LDC.64 R2, c[0x0][0x380] ;  /* 0x0000e000ff027b82 */ /* 0x000e620000000a00 */
[----:B0-----:R-:W-:-:S04]  /*17a0*/  VIADD R15, R0, UR9 ;  /* 0x00000009000f7c36 */ /* 0x001fc80008000000 */
[----:B-1----:R-:W-:-:S05]  /*17b0*/  IMAD.WIDE.U32 R14, R15, 0x4, R2 ;  /* 0x000000040f0e7825 */ /* 0x002fca00078e0002 */
[----:B------:R-:W2:Y:S04]  /*17c0*/  LDG.E R16, desc[UR16][R14.64] ;  /* 0x000000100e107981 */ /* 0x000ea8000c1e1900 */
[----:B------:R-:W3:Y:S04]  /*17d0*/  LDG.E R17, desc[UR16][R14.64+0x800] ;  /* 0x000800100e117981 */ /* 0x000ee8000c1e1900 */
[----:B------:R-:W4:Y:S04]  /*17e0*/  LDG.E R18, desc[UR16][R14.64+0x1000] ;  /* 0x001000100e127981 */ /* 0x000f28000c1e1900 */
[----:B------:R-:W5:Y:S04]  /*17f0*/  LDG.E R19, desc[UR16][R14.64+0x1800] ;  /* 0x001800100e137981 */ /* 0x000f68000c1e1900 */
[----:B------:R-:W5:Y:S04]  /*1800*/  LDG.E R20, desc[UR16][R14.64+0x2000] ;  /* 0x002000100e147981 */ /* 0x000f68000c1e1900 */
[----:B------:R0:W5:Y:S04]  /*1810*/  LDG.E R3, desc[UR16][R14.64+0x2800] ;  /* 0x002800100e037981 */ /* 0x000168000c1e1900 */
[----:B------:R-:W0:Y:S01]  /*1820*/  LDG.E R2, desc[UR16][R14.64+0x3000] ;  /* 0x003000100e027981 */ /* 0x000e22000c1e1900 */
[----:B------:R-:W-:-:S04]  /*1830*/  ISETP.GE.U32.AND P0, PT, R13, UR5, PT ;  /* 0x000000050d007c0c */ /* 0x000fc8000bf06070 */
[----:B------:R-:W-:Y:S01]  /*1840*/  ISETP.GE.U32.AND.EX P0, PT, R12, UR4, PT, P0 ;  /* 0x000000040c007c0c */ /* 0x000fe2000bf06100 */
[----:B--2---:R-:W-:Y:S08]  /*1850*/  F2F.F64.F32 R6, R16 ;  /* 0x0000001000067310 */ /* 0x004ff00000201800 */
[----:B---3--:R-:W1:Y:S08]  /*1860*/  F2F.F64.F32 R8, R17 ;  /* 0x0000001100087310 */ /* 0x008e700000201800 */
[----:B----4-:R-:W2:Y:S01]  /*1870*/  F2F.F64.F32 R10, R18 ;  /* 0x00000012000a7310 */ /* 0x010ea20000201800 */
[----:B-1----:R-:W-:-:S07]  /*1880*/  DADD R8, R6, R8 ;  /* 0x0000000006087229 */ /* 0x002fce0000000008 */
[----:B0-----:R-:W-:Y:S01]  /*1890*/  F2F.F64.F32 R14, R2 ;  /* 0x00000002000e7310 */ /* 0x001fe20000201800 */
[----:B--2---:R-:W-:-:S07]  /*18a0*/  DADD R10, R10, R8 ;  /* 0x000000000a0a7229 */ /* 0x004fce0000000008 */
[----:B-----5:R-:W0:Y:S08]  /*18b0*/  F2F.F64.F32 R6, R19 ;  /* 0x0000001300067310 */ /* 0x020e300000201800 */
[----:B------:R-:W1:Y:S01]  /*18c0*/  F2F.F64.F32 R8, R20 ;  /* 0x0000001400087310 */ /* 0x000e620000201800 */
[----:B0-----:R-:W-:-:S07]  /*18d0*/  DADD R10, R6, R10 ;  /* 0x00000000060a7229 */ /* 0x001fce000000000a */
[----:B------:R-:W0:Y:S01]  /*18e0*/  F2F.F64.F32 R6, R3 ;  /* 0x0000000300067310 */ /* 0x000e220000201800 */
[----:B-1----:R-:W-:-:S08]  /*18f0*/  DADD R8, R8, R10 ;  /* 0x0000000008087229 */ /* 0x002fd0000000000a */
[----:B0-----:R-:W-:-:S08]  /*1900*/  DADD R6, R6, R8 ;  /* 0x0000000006067229 */ /* 0x001fd00000000008 */
[----:B------:R-:W-:Y:S01]  /*1910*/  DADD R14, R14, R6 ;  /* 0x000000000e0e7229 */ /* 0x000fe20000000006 */
[----:B------:R-:W-:Y:S10]  /*1920*/  @!P0 BRA `(.L_x_46) ;  /* 0x0000000c00988947 */ /* 0x000ff40003800000 */
[----:B------:R-:W-:Y:S01]  /*1930*/  UIADD3 UR7, UP0, UPT, UR5, UR9, URZ ;  /* 0x0000000905077290 */ /* 0x000fe2000ff1e0ff */
[----:B------:R-:W-:Y:S01]  /*1940*/  IADD3 R17, P1, PT, R4, -0xe00, RZ ;  /* 0xfffff20004117810 */ /* 0x000fe20007f3e0ff */
[----:B------:R-:W0:Y:S01]  /*1950*/  LDCU.64 UR12, c[0x0][0x380] ;  /* 0x00007000ff0c77ac */ /* 0x000e220008000a00 */
[----:B------:R-:W-:Y:S02]  /*1960*/  LOP3.LUT R7, RZ, R0, RZ, 0x33, !PT ;  /* 0x00000000ff077212 */ /* 0x000fe400078e33ff */
[----:B------:R-:W-:Y:S01]  /*1970*/  IADD3.X R3, PT, PT, R5, -0x1, RZ, P1, !PT ;  /* 0xffffffff05037810 */ /* 0x000fe20000ffe4ff */
[----:B------:R-:W-:Y:S01]  /*1980*/  UIADD3.X UR8, UPT, UPT, URZ, UR4, URZ, UP0, !UPT ;  /* 0x00000004ff087290 */ /* 0x000fe200087fe4ff */
[----:B------:R-:W-:Y:S01]  /*1990*/  ISETP.LT.U32.AND P0, PT, R17, UR7, PT ;  /* 0x0000000711007c0c */ /* 0x000fe2000bf01070 */
[----:B------:R-:W-:Y:S01]  /*19a0*/  UMOV UR6, UR5 ;  /* 0x0000000500067c82 */ /* 0x000fe20008000000 */
[----:B------:R-:W-:Y:S01]  /*19b0*/  IADD3 R13, P2, PT, R0, UR7, RZ ;  /* 0x00000007000d7c10 */ /* 0x000fe2000ff5e0ff */
[----:B------:R-:W-:Y:S01]  /*19c0*/  UMOV UR4, URZ ;  /* 0x000000ff00047c82 */ /* 0x000fe20008000000 */
[----:B------:R-:W-:Y:S01]  /*19d0*/  IADD3 R7, PT, PT, R4, -UR5, R7 ;  /* 0x8000000504077c10 */ /* 0x000fe2000fffe007 */
[----:B------:R-:W-:Y:S01]  /*19e0*/  IMAD.U32 R6, RZ, RZ, UR8 ;  /* 0x00000008ff067e24 */ /* 0x000fe2000f8e00ff */
[----:B------:R-:W-:Y:S01]  /*19f0*/  UMOV UR10, UR8 ;  /* 0x00000008000a7c82 */ /* 0x000fe20008000000 */
[----:B------:R-:W-:-:S03]  /*1a00*/  IMAD.X R2, RZ, RZ, UR8, P2 ;  /* 0x00000008ff027e24 */ /* 0x000fc600090e06ff */
[----:B------:R-:W-:Y:S02]  /*1a10*/  ISETP.GT.U32.AND.EX P0, PT, R6, R3, PT, P0 ;  /* 0x000000030600720c */ /* 0x000fe40003f04100 */
[----:B0-----:R-:W-:-:S04]  /*1a20*/  LEA R12, P1, R13, UR12, 0x2 ;  /* 0x0000000c0d0c7c11 */ /* 0x001fc8000f8210ff */
[----:B------:R-:W-:Y:S02]  /*1a30*/  IADD3 R12, P2, PT, R12, 0x4000, RZ ;  /* 0x000040000c0c7810 */ /* 0x000fe40007f5e0ff */
[----:B------:R-:W-:Y:S01]  /*1a40*/  LEA.HI.X R13, R13, UR13, R2, 0x2, P1 ;  /* 0x0000000d0d0d7c11 */ /* 0x000fe200088f1402 */
[----:B------:R-:W-:Y:S01]  /*1a50*/  VIADD R2, R7, -UR9 ;  /* 0x8000000907027c36 */ /* 0x000fe20008000000 */
[----:B------:R-:W-:-:S03]  /*1a60*/  UMOV UR9, UR7 ;  /* 0x0000000700097c82 */ /* 0x000fc60008000000 */
[----:B------:R-:W-:Y:S01]  /*1a70*/  IMAD.X R13, RZ, RZ, R13, P2 ;  /* 0x000000ffff0d7224 */ /* 0x000fe200010e060d */
[----:B------:R-:W-:Y:S06]  /*1a80*/  @P0 BRA `(.L_x_47) ;  /* 0x0000000000cc0947 */ /* 0x000fec0003800000 */
[----:B------:R-:W0:Y:S01]  /*1a90*/  LDC.64 R4, c[0x0][0x3b8] ;  /* 0x0000ee00ff047b82 */ /* 0x000e220000000a00 */
[----:B------:R-:W1:Y:S01]  /*1aa0*/  LDCU UR11, c[0x0][0x3c0] ;  /* 0x00007800ff0b77ac */ /* 0x000e620008000800 */
[----:B------:R-:W2:Y:S01]  /*1ab0*/  LDCU.64 UR12, c[0x0][0x380] ;  /* 0x00007000ff0c77ac */ /* 0x000ea20008000a00 */
[----:B------:R-:W-:Y:S01]  /*1ac0*/  NOP ;  /* 0x0000000000007918 */ /* 0x000fe20000000000 */
.L_x_48:
[----:B------:R-:W-:-:S05]  /*1ad0*/  IADD3 R6, P0, PT, R0, UR7, RZ ;  /* 0x0000000700067c10 */ /* 0x000fca000ff1e0ff */
[----:B------:R-:W-:Y:S01]  /*1ae0*/  IMAD.X R7, RZ, RZ, UR8, P0 ;  /* 0x00000008ff077e24 */ /* 0x000fe200080e06ff */
[----:B--2---:R-:W-:-:S04]  /*1af0*/  LEA R18, P0, R6, UR12, 0x2 ;  /* 0x0000000c06127c11 */ /* 0x004fc8000f8010ff */
[----:B------:R-:W-:-:S05]  /*1b00*/  LEA.HI.X R19, R6, UR13, R7, 0x2, P0 ;  /* 0x0000000d06137c11 */ /* 0x000fca00080f1407 */
[----:B------:R-:W2:Y:S04]  /*1b10*/  LDG.E R20, desc[UR16][R18.64] ;  /* 0x0000001012147981 */ /* 0x000ea8000c1e1900 */
[----:B------:R-:W3:Y:S04]  /*1b20*/  LDG.E R21, desc[UR16][R18.64+0x800] ;  /* 0x0008001012157981 */ /* 0x000ee8000c1e1900 */
[----:B------:R-:W4:Y:S04]  /*1b30*/  LDG.E R22, desc[UR16][R18.64+0x1000] ;  /* 0x0010001012167981 */ /* 0x000f28000c1e1900 */
[----:B------:R-:W5:Y:S04]  /*1b40*/  LDG.E R23, desc[UR16][R18.64+0x1800] ;  /* 0x0018001012177981 */ /* 0x000f68000c1e1900 */
[----:B------:R-:W5:Y:S04]  /*1b50*/  LDG.E R16, desc[UR16][R18.64+0x2000] ;  /* 0x0020001012107981 */ /* 0x000f68000c1e1900 */
[----:B------:R-:W5:Y:S04]  /*1b60*/  LDG.E R11, desc[UR16][R18.64+0x2800] ;  /* 0x00280010120b7981 */ /* 0x000f68000c1e1900 */
[----:B------:R0:W5:Y:S01]  /*1b70*/  LDG.E R10, desc[UR16][R18.64+0x3000] ;  /* 0x00300010120a7981 */ /* 0x000162000c1e1900 */
[----:B-1----:R-:W-:-:S04]  /*1b80*/  UIMAD UR14, UR11, 0xe00, URZ ;  /* 0x00000e000b0e78a4 */ /* 0x002fc8000f8e02ff */
[----:B------:R-:W-:Y:S02]  /*1b90*/  USHF.R.S32.HI UR15, URZ, 0x1f, UR14 ;  /* 0x0000001fff0f7899 */ /* 0x000fe4000801140e */
[----:B------:R-:W-:Y:S01]  /*1ba0*/  UIADD3 UR5, UP0, UPT, UR14, UR9, URZ ;  /* 0x000000090e057290 */ /* 0x000fe2000ff1e0ff */
[----:B0-----:R-:W-:-:S03]  /*1bb0*/  IADD3 R18, P1, PT, R4, -UR7, RZ ;  /* 0x8000000704127c10 */ /* 0x001fc6000ff3e0ff */
[----:B------:R-:W-:Y:S01]  /*1bc0*/  UIADD3.X UR6, UPT, UPT, UR15, UR10, URZ, UP0, !UPT ;  /* 0x0000000a0f067290 */ /* 0x000fe200087fe4ff */
[----:B------:R-:W-:Y:S01]  /*1bd0*/  ISETP.GE.U32.AND P0, PT, R18, UR14, PT ;  /* 0x0000000e12007c0c */ /* 0x000fe2000bf06070 */
[----:B--2---:R-:W0:Y:S08]  /*1be0*/  F2F.F64.F32 R8, R20 ;  /* 0x0000001400087310 */ /* 0x004e300000201800 */
[----:B---3--:R-:W1:Y:S01]  /*1bf0*/  F2F.F64.F32 R6, R21 ;  /* 0x0000001500067310 */ /* 0x008e620000201800 */
[----:B0-----:R-:W-:-:S07]  /*1c00*/  DADD R14, R8, R14 ;  /* 0x00000000080e7229 */ /* 0x001fce000000000e */
[----:B----4-:R-:W0:Y:S01]  /*1c10*/  F2F.F64.F32 R8, R22 ;  /* 0x0000001600087310 */ /* 0x010e220000201800 */
[----:B-1----:R-:W-:-:S07]  /*1c20*/  DADD R14, R6, R14 ;  /* 0x00000000060e7229 */ /* 0x002fce000000000e */
[----:B-----5:R-:W1:Y:S01]  /*1c30*/  F2F.F64.F32 R6, R23 ;  /* 0x0000001700067310 */ /* 0x020e620000201800 */
[----:B0-----:R-:W-:-:S07]  /*1c40*/  DADD R8, R8, R14 ;  /* 0x0000000008087229 */ /* 0x001fce000000000e */
[----:B------:R-:W0:Y:S01]  /*1c50*/  F2F.F64.F32 R14, R16 ;  /* 0x00000010000e7310 */ /* 0x000e220000201800 */
[----:B-1----:R-:W-:-:S07]  /*1c60*/  DADD R8, R6, R8 ;  /* 0x0000000006087229 */ /* 0x002fce0000000008 */
[----:B------:R-:W1:Y:S01]  /*1c70*/  F2F.F64.F32 R6, R11 ;  /* 0x0000000b00067310 */ /* 0x000e620000201800 */
[----:B0-----:R-:W-:-:S07]  /*1c80*/  DADD R8, R14, R8 ;  /* 0x000000000e087229 */ /* 0x001fce0000000008 */
[----:B------:R-:W0:Y:S01]  /*1c90*/  F2F.F64.F32 R14, R10 ;  /* 0x0000000a000e7310 */ /* 0x000e220000201800 */
[----:B-1----:R-:W-:Y:S01]  /*1ca0*/  DADD R6, R6, R8 ;  /* 0x0000000006067229 */ /* 0x002fe20000000008 */
[----:B------:R-:W-:-:S04]  /*1cb0*/  IADD3.X R8, PT, PT, R5, ~UR8, RZ, P1, !PT ;  /* 0x8000000805087c10 */ /* 0x000fc80008ffe4ff */
[----:B------:R-:W-:-:S03]  /*1cc0*/  ISETP.GE.U32.AND.EX P0, PT, R8, UR15, PT, P0 ;  /* 0x0000000f08007c0c */ /* 0x000fc6000bf06100 */
[----:B0-----:R-:W-:-:S10]  /*1cd0*/  DADD R14, R14, R6 ;  /* 0x000000000e0e7229 */ /* 0x001fd40000000006 */
[----:B------:R-:W-:Y:S05]  /*1ce0*/  @!P0 BRA `(.L_x_46) ;  /* 0x0000000800a88947 */ /* 0x000fea0003800000 */
[----:B------:R-:W-:Y:S02]  /*1cf0*/  UIADD3 UR7, UP0, UPT, UR14, UR7, URZ ;  /* 0x000000070e077290 */ /* 0x000fe4000ff1e0ff */
[----:B------:R-:W-:Y:S01]  /*1d00*/  IMAD.U32 R7, RZ, RZ, UR14 ;  /* 0x0000000eff077e24 */ /* 0x000fe2000f8e00ff */
[----:B------:R-:W-:Y:S01]  /*1d10*/  UIADD3 UR4, UPT, UPT, UR4, 0x1, URZ ;  /* 0x0000000104047890 */ /* 0x000fe2000fffe0ff */
[----:B------:R-:W-:Y:S01]  /*1d20*/  VIADD R2, R2, -UR14 ;  /* 0x8000000e02027c36 */ /* 0x000fe20008000000 */
[----:B------:R-:W-:Y:S01]  /*1d30*/  UIADD3.X UR8, UPT, UPT, UR15, UR8, URZ, UP0, !UPT ;  /* 0x000000080f087290 */ /* 0x000fe200087fe4ff */
[----:B------:R-:W-:Y:S01]  /*1d40*/  IMAD.WIDE R12, R7, 0x4, R12 ;  /* 0x00000004070c7825 */ /* 0x000fe200078e020c */
[----:B------:R-:W-:Y:S01]  /*1d50*/  ISETP.LT.U32.AND P0, PT, R17, UR7, PT ;  /* 0x0000000711007c0c */ /* 0x000fe2000bf01070 */
[----:B------:R-:W-:Y:S01]  /*1d60*/  UMOV UR9, UR5 ;  /* 0x0000000500097c82 */ /* 0x000fe20008000000 */
[----:B------:R-:W-:Y:S02]  /*1d70*/  UMOV UR10, UR6 ;  /* 0x00000006000a7c82 */ /* 0x000fe40008000000 */
[----:B------:R-:W-:-:S05]  /*1d80*/  IMAD.U32 R6, RZ, RZ, UR8 ;  /* 0x00000008ff067e24 */ /* 0x000fca000f8e00ff */
[----:B------:R-:W-:-:S13]  /*1d90*/  ISETP.GT.U32.AND.EX P0, PT, R6, R3, PT, P0 ;  /* 0x000000030600720c */ /* 0x000fda0003f04100 */
[----:B------:R-:W-:Y:S05]  /*1da0*/  @!P0 BRA `(.L_x_48) ;  /* 0xfffffffc00488947 */ /* 0x000fea000383ffff */
[----:B------:R-:W-:-:S05]  /*1db0*/  UMOV UR6, UR14 ;  /* 0x0000000e00067c82 */ /* 0x000fca0008000000 */
.L_x_47:
[C---:B------:R-:W-:Y:S01]  /*1dc0*/  VIADD R3, R4.reuse, -UR7 ;  /* 0x8000000704037c36 */ /* 0x040fe20008000000 */
[----:B------:R-:W-:Y:S01]  /*1dd0*/  ISETP.LE.U32.AND P1, PT, R4, UR7, PT ;  /* 0x0000000704007c0c */ /* 0x000fe2000bf23070 */
[----:B------:R-:W-:Y:S01]  /*1de0*/  IMAD.U32 R6, RZ, RZ, UR8 ;  /* 0x00000008ff067e24 */ /* 0x000fe2000f8e00ff */
[----:B------:R-:W-:Y:S02]  /*1df0*/  BSSY.RECONVERGENT B1, `(.L_x_46) ;  /* 0x0000099000017945 */ /* 0x000fe40003800200 */
[----:B------:R-:W-:-:S04]  /*1e00*/  ISETP.GE.AND P0, PT, R0, R3, PT ;  /* 0x000000030000720c */ /* 0x000fc80003f06270 */
[----:B------:R-:W-:-:S13]  /*1e10*/  ISETP.GE.U32.OR.EX P0, PT, R6, R5, P0, P1 ;  /* 0x000000050600720c */ /* 0x000fda0000706510 */
[----:B------:R-:W-:Y:S05]  /*1e20*/  @P0 BRA `(.L_x_49) ;  /* 0x0000000800540947 */ /* 0x000fea0003800000 */
[----:B------:R-:W-:Y:S01]  /*1e30*/  UIMAD UR5, UR18, 0xe00, URZ ;  /* 0x00000e00120578a4 */ /* 0x000fe2000f8e02ff */
[----:B------:R-:W-:Y:S01]  /*1e40*/  LOP3.LUT R3, RZ, R0, RZ, 0x33, !PT ;  /* 0x00000000ff037212 */ /* 0x000fe200078e33ff */
[----:B------:R-:W-:Y:S01]  /*1e50*/  UIMAD UR14, UR4, UR11, URZ ;  /* 0x0000000b040e72a4 */ /* 0x000fe2000f8e02ff */
[----:B------:R-:W-:Y:S01]  /*1e60*/  BSSY.RECONVERGENT B2, `(.L_x_50) ;  /* 0x0000045000027945 */ /* 0x000fe20003800200 */
[----:B------:R-:W-:-:S04]  /*1e70*/  UIADD3 UR5, UPT, UPT, UR5, UR6, URZ ;  /* 0x0000000605057290 */ /* 0x000fc8000fffe0ff */
[----:B------:R-:W-:Y:S02]  /*1e80*/  IMAD.U32 R5, RZ, RZ, UR14 ;  /* 0x0000000eff057e24 */ /* 0x000fe4000f8e00ff */
[----:B------:R-:W-:-:S05]  /*1e90*/  IADD3 R4, PT, PT, R4, -UR5, R3 ;  /* 0x8000000504047c10 */ /* 0x000fca000fffe003 */
[----:B------:R-:W-:-:S05]  /*1ea0*/  IMAD R3, R5, -0xe00, R4 ;  /* 0xfffff20005037824 */ /* 0x000fca00078e0204 */
[C---:B------:R-:W-:Y:S02]  /*1eb0*/  ISETP.GE.U32.AND P1, PT, R3.reuse, 0x1e00, PT ;  /* 0x00001e000300780c */ /* 0x040fe40003f26070 */
[----:B------:R-:W-:Y:S01]  /*1ec0*/  LEA.HI R4, R3, 0x1, RZ, 0x17 ;  /* 0x0000000103047811 */ /* 0x000fe200078fb8ff */
[----:B------:R-:W-:-:S03]  /*1ed0*/  IMAD.MOV.U32 R3, RZ, RZ, R0 ;  /* 0x000000ffff037224 */ /* 0x000fc600078e0000 */
[----:B------:R-:W-:-:S04]  /*1ee0*/  LOP3.LUT R5, R4, 0xf, RZ, 0xc0, !PT ;  /* 0x0000000f04057812 */ /* 0x000fc800078ec0ff */
[----:B------:R-:W-:-:S03]  /*1ef0*/  ISETP.NE.AND P0, PT, R5, RZ, PT ;  /* 0x000000ff0500720c */ /* 0x000fc60003f05270 */
[----:B------:R-:W-:Y:S10]  /*1f00*/  @!P1 BRA `(.L_x_51) ;  /* 0x0000000000e89947 */ /* 0x000ff40003800000 */
[----:B------:R-:W-:-:S04]  /*1f10*/  LEA.HI R3, R2, 0x1, RZ, 0x17 ;  /* 0x0000000102037811 */ /* 0x000fc800078fb8ff */
[----:B------:R-:W-:Y:S01]  /*1f20*/  LOP3.LUT R6, R3, 0xfffff0, RZ, 0xc0, !PT ;  /* 0x00fffff003067812 */ /* 0x000fe200078ec0ff */
[----:B------:R-:W-:-:S04]  /*1f30*/  IMAD.MOV.U32 R3, RZ, RZ, R0 ;  /* 0x000000ffff037224 */ /* 0x000fc800078e0000 */
[----:B------:R-:W-:-:S07]  /*1f40*/  IMAD.MOV R6, RZ, RZ, -R6 ;  /* 0x000000ffff067224 */ /* 0x000fce00078e0a06 */
.L_x_52:
        /* <DEDUP_REMOVED lines=21> */
[----:B--2---:R-:W0:Y:S02]  /*20a0*/  F2F.F64.F32 R16, R28 ;  /* 0x0000001c00107310 */ /* 0x004e240000201800 */
[----:B0-----:R-:W-:-:S06]  /*20b0*/  DADD R16, R16, R14 ;  /* 0x0000000010107229 */ /* 0x001fcc000000000e */
        /* <DEDUP_REMOVED lines=31> */
.L_x_51:
[----:B------:R-:W-:Y:S05]  /*22b0*/  BSYNC.RECONVERGENT B2 ;  /* 0x0000000000027941 */ /* 0x000fea0003800200 */
.L_x_50:
[----:B------:R-:W-:Y:S05]  /*22c0*/  @!P0 BRA `(.L_x_49) ;  /* 0x00000004002c8947 */ /* 0x000fea0003800000 */
[----:B------:R-:W-:Y:S01]  /*22d0*/  ISETP.GE.U32.AND P1, PT, R5, 0x8, PT ;  /* 0x000000080500780c */ /* 0x000fe20003f26070 */
[----:B------:R-:W-:Y:S01]  /*22e0*/  BSSY.RECONVERGENT B2, `(.L_x_53) ;  /* 0x0000021000027945 */ /* 0x000fe20003800200 */
[----:B------:R-:W-:-:S04]  /*22f0*/  LOP3.LUT R9, R4, 0x7, RZ, 0xc0, !PT ;  /* 0x0000000704097812 */ /* 0x000fc800078ec0ff */
[----:B------:R-:W-:-:S07]  /*2300*/  ISETP.NE.AND P0, PT, R9, RZ, PT ;  /* 0x000000ff0900720c */ /* 0x000fce0003f05270 */
[----:B------:R-:W-:Y:S06]  /*2310*/  @!P1 BRA `(.L_x_54) ;  /* 0x0000000000749947 */ /* 0x000fec0003800000 */
[----:B------:R-:W-:-:S05]  /*2320*/  IADD3 R5, P1, PT, R3, UR7, RZ ;  /* 0x0000000703057c10 */ /* 0x000fca000ff3e0ff */
[----:B------:R-:W-:Y:S01]  /*2330*/  IMAD.X R6, RZ, RZ, UR8, P1 ;  /* 0x00000008ff067e24 */ /* 0x000fe200088e06ff */
[----:B------:R-:W-:-:S04]  /*2340*/  LEA R16, P1, R5, UR12, 0x2 ;  /* 0x0000000c05107c11 */ /* 0x000fc8000f8210ff */
        /* <DEDUP_REMOVED lines=25> */
[----:B-1----:R-:W-:-:S11]  /*24e0*/  DADD R14, R10, R14 ;  /* 0x000000000a0e7229 */ /* 0x002fd6000000000e */
.L_x_54:
[----:B------:R-:W-:Y:S05]  /*24f0*/  BSYNC.RECONVERGENT B2 ;  /* 0x0000000000027941 */ /* 0x000fea0003800200 */
.L_x_53:
[----:B------:R-:W-:Y:S05]  /*2500*/  @!P0 BRA `(.L_x_49) ;  /* 0x00000000009c8947 */ /* 0x000fea0003800000 */
[----:B------:R-:W-:Y:S01]  /*2510*/  ISETP.GE.U32.AND P1, PT, R9, 0x4, PT ;  /* 0x000000040900780c */ /* 0x000fe20003f26070 */
[----:B------:R-:W-:Y:S01]  /*2520*/  BSSY.RECONVERGENT B2, `(.L_x_55) ;  /* 0x0000014000027945 */ /* 0x000fe20003800200 */
[----:B------:R-:W-:-:S11]  /*2530*/  LOP3.LUT P0, RZ, R4, 0x3, RZ, 0xc0, !PT ;  /* 0x0000000304ff7812 */ /* 0x000fd6000780c0ff */
[----:B------:R-:W-:Y:S05]  /*2540*/  @!P1 BRA `(.L_x_56) ;  /* 0x0000000000449947 */ /* 0x000fea0003800000 */
[----:B------:R-:W-:-:S05]  /*2550*/  IADD3 R5, P1, PT, R3, UR7, RZ ;  /* 0x0000000703057c10 */ /* 0x000fca000ff3e0ff */
[----:B------:R-:W-:Y:S01]  /*2560*/  IMAD.X R6, RZ, RZ, UR8, P1 ;  /* 0x00000008ff067e24 */ /* 0x000fe200088e06ff */
[----:B------:R-:W-:-:S04]  /*2570*/  LEA R4, P1, R5, UR12, 0x2 ;  /* 0x0000000c05047c11 */ /* 0x000fc8000f8210ff */
[----:B------:R-:W-:-:S05]  /*2580*/  LEA.HI.X R5, R5, UR13, R6, 0x2, P1 ;  /* 0x0000000d05057c11 */ /* 0x000fca00088f1406 */
[----:B------:R-:W2:Y:S04]  /*2590*/  LDG.E R12, desc[UR16][R4.64] ;  /* 0x00000010040c7981 */ /* 0x000ea8000c1e1900 */
[----:B------:R-:W3:Y:S04]  /*25a0*/  LDG.E R8, desc[UR16][R4.64+0x800] ;  /* 0x0008001004087981 */ /* 0x000ee8000c1e1900 */
[----:B------:R-:W4:Y:S04]  /*25b0*/  LDG.E R10, desc[UR16][R4.64+0x1000] ;  /* 0x00100010040a7981 */ /* 0x000f28000c1e1900 */
        /* <DEDUP_REMOVED lines=8> */
[----:B0-----:R-:W-:-:S08]  /*2640*/  DADD R6, R6, R10 ;  /* 0x0000000006067229 */ /* 0x001fd0000000000a */
[----:B-1----:R-:W-:-:S11]  /*2650*/  DADD R14, R6, R14 ;  /* 0x00000000060e7229 */ /* 0x002fd6000000000e */
.L_x_56:
[----:B------:R-:W-:Y:S05]  /*2660*/  BSYNC.RECONVERGENT B2 ;  /* 0x0000000000027941 */ /* 0x000fea0003800200 */
.L_x_55:
[----:B------:R-:W-:Y:S05]  /*2670*/  @!P0 BRA `(.L_x_49) ;  /* 0x0000000000408947 */ /* 0x000fea0003800000 */
[----:B------:R-:W-:Y:S02]  /*2680*/  LOP3.LUT R2, R2, 0xffff, RZ, 0xc0, !PT ;  /* 0x0000ffff02027812 */ /* 0x000fe400078ec0ff */
[----:B------:R-:W-:Y:S02]  /*2690*/  IADD3 R5, P0, PT, R3, UR9, RZ ;  /* 0x0000000903057c10 */ /* 0x000fe4000ff1e0ff */
[----:B------:R-:W-:Y:S02]  /*26a0*/  LEA.HI R2, R2, 0x1, RZ, 0x17 ;  /* 0x0000000102027811 */ /* 0x000fe400078fb8ff */
[----:B------:R-:W-:Y:S01]  /*26b0*/  LEA R4, P1, R5, UR12, 0x2 ;  /* 0x0000000c05047c11 */ /* 0x000fe2000f8210ff */
[----:B------:R-:W-:Y:S01]  /*26c0*/  IMAD.X R6, RZ, RZ, UR10, P0 ;  /* 0x0000000aff067e24 */ /* 0x000fe200080e06ff */
[----:B------:R-:W-:-:S04]  /*26d0*/  LOP3.LUT R2, R2, 0x3, RZ, 0xc0, !PT ;  /* 0x0000000302027812 */ /* 0x000fc800078ec0ff */
[----:B------:R-:W-:Y:S01]  /*26e0*/  LEA.HI.X R5, R5, UR13, R6, 0x2, P1 ;  /* 0x0000000d05057c11 */ /* 0x000fe200088f1406 */
[----:B------:R-:W-:-:S07]  /*26f0*/  IMAD.MOV R6, RZ, RZ, -R2 ;  /* 0x000000ffff067224 */ /* 0x000fce00078e0a02 */
.L_x_57:
[----:B------:R0:W2:Y:S01]  /*2700*/  LDG.E R2, desc[UR16][R4.64] ;  /* 0x0000001004027981 */ /* 0x0000a2000c1e1900 */
[----:B------:R-:W-:-:S05]  /*2710*/  VIADD R6, R6, 0x1 ;  /* 0x0000000106067836 */ /* 0x000fca0000000000 */
[----:B------:R-:W-:Y:S02]  /*2720*/  ISETP.NE.AND P0, PT, R6, RZ, PT ;  /* 0x000000ff0600720c */ /* 0x000fe40003f05270 */
[----:B0-----:R-:W-:-:S05]  /*2730*/  IADD3 R4, P1, PT, R4, 0x800, RZ ;  /* 0x0000080004047810 */ /* 0x001fca0007f3e0ff */
[----:B------:R-:W-:Y:S01]  /*2740*/  IMAD.X R5, RZ, RZ, R5, P1 ;  /* 0x000000ffff057224 */ /* 0x000fe200008e0605 */
[----:B--2---:R-:W0:Y:S02]  /*2750*/  F2F.F64.F32 R2, R2 ;  /* 0x0000000200027310 */ /* 0x004e240000201800 */
[----:B0-----:R-:W-:-:S03]  /*2760*/  DADD R14, R2, R14 ;  /* 0x00000000020e7229 */ /* 0x001fc6000000000e */
[----:B------:R-:W-:Y:S08]  /*2770*/  @P0 BRA `(.L_x_57) ;  /* 0xfffffffc00e00947 */ /* 0x000ff0000383ffff */
.L_x_49:
[----:B------:R-:W-:Y:S05]  /*2780*/  BSYNC.RECONVERGENT B1 ;  /* 0x0000000000017941 */ /* 0x000fea0003800200 */
.L_x_46:
        /* <DEDUP_REMOVED lines=42> */
[----:B------:R-:W1:Y:S01]  /*2a30*/  S2UR UR5, SR_CgaCtaId ;  /* 0x00000000000579c3 */ /* 0x000e620000008800 */
[----:B------:R-:W-:Y:S02]  /*2a40*/  UMOV UR4, 0x400 ;  /* 0x0000040000047882 */ /* 0x000fe40000000000 */
[----:B-1----:R-:W-:-:S09]  /*2a50*/  ULEA UR4, UR5, UR4, 0x18 ;  /* 0x0000000405047291 */ /* 0x002fd2000f8ec0ff */
[----:B0-----:R-:W0:Y:S04]  /*2a60*/  LDS.64 R2, [UR4+0x18] ;  /* 0x00001804ff027984 */ /* 0x001e280008000a00 */
        /* <DEDUP_REMOVED lines=22> */
.L_x_45:
[----:B------:R-:W-:Y:S05]  /*2bd0*/  BSYNC.RECONVERGENT B0 ;  /* 0x0000000000007941 */ /* 0x000fea0003800200 */
.L_x_30:
[----:B------:R-:W-:Y:S05]  /*2be0*/  @P0 EXIT ;  /* 0x000000000000094d */ /* 0x000fea0003800000 */
[----:B------:R-:W3:Y:S02]  /*2bf0*/  LDCU.64 UR4, c[0x0][0x388] ;  /* 0x00007100ff0477ac */ /* 0x000ee40008000a00 */
[----:B---3--:R-:W-:-:S06]  /*2c00*/  UIMAD.WIDE.U32 UR4, UR18, 0x8, UR4 ;  /* 0x00000008120478a5 */ /* 0x008fcc000f8e0004 */
[----:B------:R-:W-:Y:S02]  /*2c10*/  IMAD.U32 R2, RZ, RZ, UR4 ;  /* 0x00000004ff027e24 */ /* 0x000fe4000f8e00ff */
[----:B0-2---:R-:W-:-:S05]  /*2c20*/  IMAD.U32 R3, RZ, RZ, UR5 ;  /* 0x00000005ff037e24 */ /* 0x005fca000f8e00ff */
[----:B------:R-:W-:Y:S01]  /*2c30*/  STG.E.64 desc[UR16][R2.64], R8 ;  /* 0x0000000802007986 */ /* 0x000fe2000c101b10 */
[----:B------:R-:W-:Y:S05]  /*2c40*/  EXIT ;  /* 0x000000000000794d */ /* 0x000fea0003800000 */
.L_x_58:
        /* <DEDUP_REMOVED lines=11> */
.L_x_443:


//--------------------- .text._ZN3cub18CUB_300001_SM_10006detail6reduce28DeviceReduceSingleTileKernelINS2_10policy_hubIdyN4cuda3std3__44plusIdEEE10Policy1000EN6thrust24THRUST_300001_SM_1000_NS10device_ptrIfEEPdyS9_ddNS7_10__identityEEEvT0_T1_T2_T3_T4_T6_ --------------------------
	.section	.text._ZN3cub18CUB_300001_SM_10006detail6reduce28DeviceReduceSingleTileKernelINS2_10policy_hubIdyN4cuda3std3__44plusIdEEE10Policy1000EN6thrust24THRUST_300001_SM_1000_NS10device_ptrIfEEPdyS9_ddNS7_10__identityEEEvT0_T1_T2_T3_T4_T6_,"ax",@progbits
	.align	128
        .global         _ZN3cub18CUB_300001_SM_10006detail6reduce28DeviceReduceSingleTileKernelINS2_10policy_hubIdyN4cuda3std3__44plusIdEEE10Policy1000EN6thrust24THRUST_300001_SM_1000_NS10device_ptrIfEEPdyS9_ddNS7_10__identityEEEvT0_T1_T2_T3_T4_T6_
        .type           _ZN3cub18CUB_300001_SM_10006detail6reduce28DeviceReduceSingleTileKernelINS2_10policy_hubIdyN4cuda3std3__44plusIdEEE10Policy1000EN6thrust24THRUST_300001_SM_1000_NS10device_ptrIfEEPdyS9_ddNS7_10__identityEEEvT0_T1_T2_T3_T4_T6_,@function
        .size           _ZN3cub18CUB_300001_SM_10006detail6reduce28DeviceReduceSingleTileKernelINS2_10policy_hubIdyN4cuda3std3__44plusIdEEE10Policy1000EN6thrust24THRUST_300001_SM_1000_NS10device_ptrIfEEPdyS9_ddNS7_10__identityEEEvT0_T1_T2_T3_T4_T6_,(.L_x_444 - _ZN3cub18CUB_300001_SM_10006detail6reduce28DeviceReduceSingleTileKernelINS2_10policy_hubIdyN4cuda3std3__44plusIdEEE10Policy1000EN6thrust24THRUST_300001_SM_1000_NS10device_ptrIfEEPdyS9_ddNS7_10__identityEEEvT0_T1_T2_T3_T4_T6_)
        .other          _ZN3cub18CUB_300001_SM_10006detail6reduce28DeviceReduceSingleTileKernelINS2_10policy_hubIdyN4cuda3std3__44plusIdEEE10Policy1000EN6thrust24THRUST_300001_SM_1000_NS10device_ptrIfEEPdyS9_ddNS7_10__identityEEEvT0_T1_T2_T3_T4_T6_,@"STO_CUDA_ENTRY STV_DEFAULT"
_ZN3cub18CUB_300001_SM_10006detail6reduce28DeviceReduceSingleTileKernelINS2_10policy_hubIdyN4cuda3std3__44plusIdEEE10Policy1000EN6thrust24THRUST_300001_SM_1000_NS10device_ptrIfEEPdyS9_ddNS7_10__identityEEEvT0_T1_T2_T3_T4_T6_:
.text._ZN3cub18CUB_300001_SM_10006detail6reduce28DeviceReduceSingleTileKernelINS2_10policy_hubIdyN4cuda3std3__44plusIdEEE10Policy1000EN6thrust24THRUST_300001_SM_1000_NS10device_ptrIfEEPdyS9_ddNS7_10__identityEEEvT0_T1_T2_T3_T4_T6_:
[----:B------:R-:W-:Y:S01]  /*0000*/  LDC R1, c[0x0][0x37c] ;  /* 0x0000df00ff017b82 */ /* 0x000fe20000000800 */
[----:B------:R-:W0:Y:S01]  /*0010*/  LDCU.64 UR4, c[0x0][0x390] ;  /* 0x00007200ff0477ac */ /* 0x000e220008000a00 */
[----:B------:R-:W1:Y:S01]  /*0020*/  LDCU.64 UR6, c[0x0][0x358] ;  /* 0x00006b00ff0677ac */ /* 0x000e620008000a00 */
[----:B0-----:R-:W-:Y:S02]  /*0030*/  IMAD.U32 R4, RZ, RZ, UR4 ;  /* 0x00000004ff047e24 */ /* 0x001fe4000f8e00ff */
[----:B------:R-:W-:-:S03]  /*0040*/  IMAD.U32 R5, RZ, RZ, UR5 ;  /* 0x00000005ff057e24 */ /* 0x000fc6000f8e00ff */
[----:B------:R-:W-:-:S04]  /*0050*/  ISETP.NE.U32.AND P0, PT, R4, RZ, PT ;  /* 0x000000ff0400720c */ /* 0x000fc80003f05070 */
[----:B------:R-:W-:-:S13]  /*0060*/  ISETP.NE.AND.EX P0, PT, R5, RZ, PT, P0 ;  /* 0x000000ff0500720c */ /* 0x000fda0003f05300 */
        /* <DEDUP_REMOVED lines=8> */
.L_x_59:
[----:B------:R-:W-:Y:S01]  /*00f0*/  ISETP.GT.U32.AND P0, PT, R4, 0xdff, PT ;  /* 0x00000dff0400780c */ /* 0x000fe20003f04070 */
[----:B------:R-:W-:Y:S03]  /*0100*/  BSSY.RECONVERGENT B0, `(.L_x_60) ;  /* 0x0000294000007945 */ /* 0x000fe60003800200 */
[----:B------:R-:W-:-:S13]  /*0110*/  ISETP.GT.U32.AND.EX P0, PT, R5, RZ, PT, P0 ;  /* 0x000000ff0500720c */ /* 0x000fda0003f04100 */
[----:B------:R-:W-:Y:S05]  /*0120*/  @P0 BRA `(.L_x_61) ;  /* 0x0000001400ac0947 */ /* 0x000fea0003800000 */
[----:B------:R-:W0:Y:S01]  /*0130*/  S2R R3, SR_TID.X ;  /* 0x0000000000037919 */ /* 0x000e220000002100 */
[----:B------:R-:W-:Y:S01]  /*0140*/  BSSY.RECONVERGENT B1, `(.L_x_62) ;  /* 0x000000a000017945 */ /* 0x000fe20003800200 */
[----:B------:R-:W-:Y:S02]  /*0150*/  CS2R R14, SRZ ;  /* 0x00000000000e7805 */ /* 0x000fe4000001ff00 */
[----:B0-----:R-:W-:Y:S01]  /*0160*/  ISETP.GE.U32.AND P0, PT, R3, R4, PT ;  /* 0x000000040300720c */ /* 0x001fe20003f06070 */
[----:B------:R-:W-:-:S12]  /*0170*/  IMAD.MOV.U32 R7, RZ, RZ, R3 ;  /* 0x000000ffff077224 */ /* 0x000fd800078e0003 */
[----:B------:R-:W-:Y:S05]  /*0180*/  @P0 BRA `(.L_x_63) ;  /* 0x0000000000140947 */ /* 0x000fea0003800000 */
[----:B------:R-:W0:Y:S02]  /*0190*/  LDC.64 R8, c[0x0][0x380] ;  /* 0x0000e000ff087b82 */ /* 0x000e240000000a00 */
[----:B0-----:R-:W-:-:S06]  /*01a0*/  IMAD.WIDE.U32 R8, R3, 0x4, R8 ;  /* 0x0000000403087825 */ /* 0x001fcc00078e0008 */
[----:B------:R-:W2:Y:S01]  /*01b0*/  LDG.E R8, desc[UR6][R8.64] ;  /* 0x0000000608087981 */ /* 0x000ea2000c1e1900 */
[----:B------:R-:W-:Y:S01]  /*01c0*/  VIADD R7, R3, 0x200 ;  /* 0x0000020003077836 */ /* 0x000fe20000000000 */
[----:B--2---:R0:W1:Y:S06]  /*01d0*/  F2F.F64.F32 R14, R8 ;  /* 0x00000008000e7310 */ /* 0x00406c0000201800 */
.L_x_63:
[----:B------:R-:W-:Y:S05]  /*01e0*/  BSYNC.RECONVERGENT B1 ;  /* 0x0000000000017941 */ /* 0x000fea0003800200 */
.L_x_62:
[----:B------:R-:W-:Y:S01]  /*01f0*/  ISETP.GE.U32.AND P0, PT, R7, R4, PT ;  /* 0x000000040700720c */ /* 0x000fe20003f06070 */
[----:B------:R-:W-:-:S12]  /*0200*/  BSSY.RECONVERGENT B1, `(.L_x_64) ;  /* 0x000008a000017945 */ /* 0x000fd80003800200 */
[----:B------:R-:W-:Y:S05]  /*0210*/  @P0 BRA `(.L_x_65) ;  /* 0x0000000800200947 */ /* 0x000fea0003800000 */
[----:B------:R-:W-:Y:S01]  /*0220*/  LOP3.LUT R9, RZ, R7, RZ, 0x33, !PT ;  /* 0x00000007ff097212 */ /* 0x000fe200078e33ff */
[----:B------:R-:W-:Y:S04]  /*0230*/  BSSY.RECONVERGENT B2, `(.L_x_66) ;  /* 0x0000043000027945 */ /* 0x000fe80003800200 */
[----:B------:R-:W-:-:S05]  /*0240*/  IMAD.IADD R9, R9, 0x1, R4 ;  /* 0x0000000109097824 */ /* 0x000fca00078e0204 */
[C---:B------:R-:W-:Y:S02]  /*0250*/  ISETP.GE.U32.AND P1, PT, R9.reuse, 0x1e00, PT ;  /* 0x00001e000900780c */ /* 0x040fe40003f26070 */
[----:B------:R-:W-:-:S04]  /*0260*/  LEA.HI R0, R9, 0x1, RZ, 0x17 ;  /* 0x0000000109007811 */ /* 0x000fc800078fb8ff */
[----:B------:R-:W-:-:S04]  /*0270*/  LOP3.LUT R2, R0, 0xf, RZ, 0xc0, !PT ;  /* 0x0000000f00027812 */ /* 0x000fc800078ec0ff */
[----:B------:R-:W-:-:S03]  /*0280*/  ISETP.NE.AND P0, PT, R2, RZ, PT ;  /* 0x000000ff0200720c */ /* 0x000fc60003f05270 */
[----:B------:R-:W-:Y:S10]  /*0290*/  @!P1 BRA `(.L_x_67) ;  /* 0x0000000000f09947 */ /* 0x000ff40003800000 */
[----:B0-----:R-:W0:Y:S01]  /*02a0*/  LDC.64 R8, c[0x0][0x380] ;  /* 0x0000e000ff087b82 */ /* 0x001e220000000a00 */
[----:B------:R-:W-:-:S05]  /*02b0*/  LOP3.LUT R6, R0, 0xfffff0, RZ, 0xc0, !PT ;  /* 0x00fffff000067812 */ /* 0x000fca00078ec0ff */
[----:B------:R-:W-:Y:S02]  /*02c0*/  IMAD.MOV R6, RZ, RZ, -R6 ;  /* 0x000000ffff067224 */ /* 0x000fe400078e0a06 */
[----:B0-----:R-:W-:-:S03]  /*02d0*/  IMAD.WIDE.U32 R8, R7, 0x4, R8 ;  /* 0x0000000407087825 */ /* 0x001fc600078e0008 */
[----:B------:R-:W-:-:S05]  /*02e0*/  IADD3 R12, P1, PT, R8, 0x4000, RZ ;  /* 0x00004000080c7810 */ /* 0x000fca0007f3e0ff */
[----:B------:R-:W-:-:S08]  /*02f0*/  IMAD.X R13, RZ, RZ, R9, P1 ;  /* 0x000000ffff0d7224 */ /* 0x000fd000008e0609 */
.L_x_68:
        /* <DEDUP_REMOVED lines=16> */
[----:B------:R-:W-:-:S02]  /*0400*/  VIADD R6, R6, 0x10 ;  /* 0x0000001006067836 */ /* 0x000fc40000000000 */
[----:B------:R-:W-:-:S03]  /*0410*/  VIADD R7, R7, 0x2000 ;  /* 0x0000200007077836 */ /* 0x000fc60000000000 */
[----:B------:R-:W-:Y:S02]  /*0420*/  ISETP.NE.AND P1, PT, R6, RZ, PT ;  /* 0x000000ff0600720c */ /* 0x000fe40003f25270 */
[----:B0-----:R-:W-:-:S05]  /*0430*/  IADD3 R12, P2, PT, R12, 0x8000, RZ ;  /* 0x000080000c0c7810 */ /* 0x001fca0007f5e0ff */
[----:B------:R-:W-:Y:S01]  /*0440*/  IMAD.X R13, RZ, RZ, R13, P2 ;  /* 0x000000ffff0d7224 */ /* 0x000fe200010e060d */
        /* <DEDUP_REMOVED lines=31> */
[----:B0-----:R-:W-:Y:S01]  /*0640*/  DADD R14, R14, R16 ;  /* 0x000000000e0e7229 */ /* 0x001fe20000000010 */
[----:B------:R-:W-:Y:S10]  /*0650*/  @P1 BRA `(.L_x_68) ;  /* 0xfffffffc00281947 */ /* 0x000ff4000383ffff */
.L_x_67:
[----:B------:R-:W-:Y:S05]  /*0660*/  BSYNC.RECONVERGENT B2 ;  /* 0x0000000000027941 */ /* 0x000fea0003800200 */
.L_x_66:
[----:B------:R-:W-:Y:S05]  /*0670*/  @!P0 BRA `(.L_x_65) ;  /* 0x0000000400088947 */ /* 0x000fea0003800000 */
[----:B------:R-:W-:Y:S01]  /*0680*/  ISETP.GE.U32.AND P0, PT, R2, 0x8, PT ;  /* 0x000000080200780c */ /* 0x000fe20003f06070 */
[----:B------:R-:W-:Y:S01]  /*0690*/  BSSY.RECONVERGENT B2, `(.L_x_69) ;  /* 0x000001f000027945 */ /* 0x000fe20003800200 */
[----:B------:R-:W-:-:S04]  /*06a0*/  LOP3.LUT R18, R0, 0x7, RZ, 0xc0, !PT ;  /* 0x0000000700127812 */ /* 0x000fc800078ec0ff */
[----:B------:R-:W-:-:S07]  /*06b0*/  ISETP.NE.AND P1, PT, R18, RZ, PT ;  /* 0x000000ff1200720c */ /* 0x000fce0003f25270 */
[----:B------:R-:W-:Y:S06]  /*06c0*/  @!P0 BRA `(.L_x_70) ;  /* 0x00000000006c8947 */ /* 0x000fec0003800000 */
[----:B------:R-:W2:Y:S02]  /*06d0*/  LDC.64 R16, c[0x0][0x380] ;  /* 0x0000e000ff107b82 */ /* 0x000ea40000000a00 */
[----:B--2---:R-:W-:-:S05]  /*06e0*/  IMAD.WIDE R16, R7, 0x4, R16 ;  /* 0x0000000407107825 */ /* 0x004fca00078e0210 */
[----:B------:R-:W2:Y:S04]  /*06f0*/  LDG.E R19, desc[UR6][R16.64] ;  /* 0x0000000610137981 */ /* 0x000ea8000c1e1900 */
[----:B------:R-:W0:Y:S04]  /*0700*/  LDG.E R20, desc[UR6][R16.64+0x800] ;  /* 0x0008000610147981 */ /* 0x000e28000c1e1900 */
[----:B------:R-:W3:Y:S04]  /*0710*/  LDG.E R21, desc[UR6][R16.64+0x1000] ;  /* 0x0010000610157981 */ /* 0x000ee8000c1e1900 */
[----:B------:R-:W4:Y:S04]  /*0720*/  LDG.E R22, desc[UR6][R16.64+0x1800] ;  /* 0x0018000610167981 */ /* 0x000f28000c1e1900 */
[----:B------:R-:W5:Y:S04]  /*0730*/  LDG.E R13, desc[UR6][R16.64+0x2000] ;  /* 0x00200006100d7981 */ /* 0x000f68000c1e1900 */
[----:B------:R-:W5:Y:S04]  /*0740*/  LDG.E R6, desc[UR6][R16.64+0x2800] ;  /* 0x0028000610067981 */ /* 0x000f68000c1e1900 */
[----:B------:R-:W5:Y:S04]  /*0750*/  LDG.E R2, desc[UR6][R16.64+0x3000] ;  /* 0x0030000610027981 */ /* 0x000f68000c1e1900 */
[----:B------:R-:W5:Y:S01]  /*0760*/  LDG.E R12, desc[UR6][R16.64+0x3800] ;  /* 0x00380006100c7981 */ /* 0x000f62000c1e1900 */
[----:B------:R-:W-:Y:S01]  /*0770*/  VIADD R7, R7, 0x1000 ;  /* 0x0000100007077836 */ /* 0x000fe20000000000 */
[----:B--2---:R-:W1:Y:S08]  /*0780*/  F2F.F64.F32 R10, R19 ;  /* 0x00000013000a7310 */ /* 0x004e700000201800 */
[----:B0-----:R-:W0:Y:S01]  /*0790*/  F2F.F64.F32 R8, R20 ;  /* 0x0000001400087310 */ /* 0x001e220000201800 */
[----:B-1----:R-:W-:-:S07]  /*07a0*/  DADD R14, R14, R10 ;  /* 0x000000000e0e7229 */ /* 0x002fce000000000a */
        /* <DEDUP_REMOVED lines=13> */
.L_x_70:
[----:B------:R-:W-:Y:S05]  /*0880*/  BSYNC.RECONVERGENT B2 ;  /* 0x0000000000027941 */ /* 0x000fea0003800200 */
.L_x_69:
[----:B------:R-:W-:Y:S05]  /*0890*/  @!P1 BRA `(.L_x_65) ;  /* 0x0000000000809947 */ /* 0x000fea0003800000 */
[----:B------:R-:W-:Y:S01]  /*08a0*/  ISETP.GE.U32.AND P0, PT, R18, 0x4, PT ;  /* 0x000000041200780c */ /* 0x000fe20003f06070 */
[----:B------:R-:W-:Y:S01]  /*08b0*/  BSSY.RECONVERGENT B2, `(.L_x_71) ;  /* 0x0000013000027945 */ /* 0x000fe20003800200 */
[----:B------:R-:W-:-:S04]  /*08c0*/  LOP3.LUT R0, R0, 0x3, RZ, 0xc0, !PT ;  /* 0x0000000300007812 */ /* 0x000fc800078ec0ff */
[----:B------:R-:W-:-:S07]  /*08d0*/  ISETP.NE.AND P1, PT, R0, RZ, PT ;  /* 0x000000ff0000720c */ /* 0x000fce0003f25270 */
[----:B------:R-:W-:Y:S06]  /*08e0*/  @!P0 BRA `(.L_x_72) ;  /* 0x00000000003c8947 */ /* 0x000fec0003800000 */
[----:B0-----:R-:W0:Y:S02]  /*08f0*/  LDC.64 R8, c[0x0][0x380] ;  /* 0x0000e000ff087b82 */ /* 0x001e240000000a00 */
[----:B0-----:R-:W-:-:S05]  /*0900*/  IMAD.WIDE R8, R7, 0x4, R8 ;  /* 0x0000000407087825 */ /* 0x001fca00078e0208 */
        /* <DEDUP_REMOVED lines=13> */
.L_x_72:
[----:B------:R-:W-:Y:S05]  /*09e0*/  BSYNC.RECONVERGENT B2 ;  /* 0x0000000000027941 */ /* 0x000fea0003800200 */
.L_x_71:
[----:B------:R-:W-:Y:S05]  /*09f0*/  @!P1 BRA `(.L_x_65) ;  /* 0x0000000000289947 */ /* 0x000fea0003800000 */
[----:B------:R-:W2:Y:S01]  /*0a00*/  LDC.64 R12, c[0x0][0x380] ;  /* 0x0000e000ff0c7b82 */ /* 0x000ea20000000a00 */
[----:B------:R-:W-:-:S07]  /*0a10*/  IMAD.MOV R0, RZ, RZ, -R0 ;  /* 0x000000ffff007224 */ /* 0x000fce00078e0a00 */
.L_x_73:
[----:B0-2---:R-:W-:-:S06]  /*0a20*/  IMAD.WIDE R8, R7, 0x4, R12 ;  /* 0x0000000407087825 */ /* 0x005fcc00078e020c */
[----:B------:R-:W2:Y:S01]  /*0a30*/  LDG.E R8, desc[UR6][R8.64] ;  /* 0x0000000608087981 */ /* 0x000ea2000c1e1900 */
[----:B------:R-:W-:Y:S02]  /*0a40*/  VIADD R0, R0, 0x1 ;  /* 0x0000000100007836 */ /* 0x000fe40000000000 */
[----:B------:R-:W-:-:S03]  /*0a50*/  VIADD R7, R7, 0x200 ;  /* 0x0000020007077836 */ /* 0x000fc60000000000 */
[----:B------:R-:W-:Y:S01]  /*0a60*/  ISETP.NE.AND P0, PT, R0, RZ, PT ;  /* 0x000000ff0000720c */ /* 0x000fe20003f05270 */
[----:B--2---:R-:W1:Y:S02]  /*0a70*/  F2F.F64.F32 R10, R8 ;  /* 0x00000008000a7310 */ /* 0x004e640000201800 */
[----:B-1----:R-:W-:-:S10]  /*0a80*/  DADD R14, R10, R14 ;  /* 0x000000000a0e7229 */ /* 0x002fd4000000000e */
[----:B------:R-:W-:Y:S05]  /*0a90*/  @P0 BRA `(.L_x_73) ;  /* 0xfffffffc00e00947 */ /* 0x000fea000383ffff */
.L_x_65:
[----:B------:R-:W-:Y:S05]  /*0aa0*/  BSYNC.RECONVERGENT B1 ;  /* 0x0000000000017941 */ /* 0x000fea0003800200 */
.L_x_64:
[----:B------:R-:W-:-:S04]  /*0ab0*/  ISETP.GE.U32.AND P0, PT, R4, 0x200, PT ;  /* 0x000002000400780c */ /* 0x000fc80003f06070 */
[----:B------:R-:W-:-:S13]  /*0ac0*/  ISETP.GE.U32.AND.EX P0, PT, R5, RZ, PT, P0 ;  /* 0x000000ff0500720c */ /* 0x000fda0003f06100 */
[----:B------:R-:W-:Y:S05]  /*0ad0*/  @!P0 BRA `(.L_x_74) ;  /* 0x0000000400148947 */ /* 0x000fea0003800000 */
[----:B------:R-:W2:Y:S01]  /*0ae0*/  S2R R0, SR_LANEID ;  /* 0x0000000000007919 */ /* 0x000ea20000000000 */
[----:B-1----:R-:W-:Y:S04]  /*0af0*/  SHFL.DOWN PT, R4, R14, 0x1, 0x1f ;  /* 0x08201f000e047f89 */ /* 0x002fe800000e0000 */
[----:B------:R-:W1:Y:S02]  /*0b00*/  SHFL.DOWN PT, R5, R15, 0x1, 0x1f ;  /* 0x08201f000f057f89 */ /* 0x000e6400000e0000 */
[----:B-1----:R-:W-:Y:S01]  /*0b10*/  DADD R4, R4, R14 ;  /* 0x0000000004047229 */ /* 0x002fe2000000000e */
[C---:B--2---:R-:W-:Y:S02]  /*0b20*/  ISETP.GT.AND P0, PT, R0.reuse, 0x1e, PT ;  /* 0x0000001e0000780c */ /* 0x044fe40003f04270 */
[----:B------:R-:W-:-:S07]  /*0b30*/  ISETP.NE.AND P1, PT, R0, RZ, PT ;  /* 0x000000ff0000720c */ /* 0x000fce0003f25270 */
[----:B------:R-:W-:Y:S02]  /*0b40*/  FSEL R6, R14, R4, P0 ;  /* 0x000000040e067208 */ /* 0x000fe40000000000 */
[----:B------:R-:W-:Y:S02]  /*0b50*/  FSEL R7, R15, R5, P0 ;  /* 0x000000050f077208 */ /* 0x000fe40000000000 */
[----:B------:R-:W-:Y:S01]  /*0b60*/  ISETP.GT.AND P0, PT, R0, 0x1d, PT ;  /* 0x0000001d0000780c */ /* 0x000fe20003f04270 */
[----:B------:R-:W-:Y:S01]  /*0b70*/  SHFL.DOWN PT, R4, R6, 0x2, 0x1f ;  /* 0x08401f0006047f89 */ /* 0x000fe200000e0000 */
[----:B------:R-:W-:-:S03]  /*0b80*/  @!P1 SHF.R.U32.HI R2, RZ, 0x2, R3 ;  /* 0x00000002ff029819 */ /* 0x000fc60000011603 */
[----:B------:R-:W1:Y:S01]  /*0b90*/  SHFL.DOWN PT, R5, R7, 0x2, 0x1f ;  /* 0x08401f0007057f89 */ /* 0x000e6200000e0000 */
[----:B------:R-:W-:Y:S01]  /*0ba0*/  @!P1 LOP3.LUT R2, R2, 0xf8, RZ, 0xc0, !PT ;  /* 0x000000f802029812 */ /* 0x000fe200078ec0ff */
[----:B------:R-:W2:Y:S01]  /*0bb0*/  @!P1 S2R R13, SR_CgaCtaId ;  /* 0x00000000000d9919 */ /* 0x000ea20000008800 */
[----:B-1----:R-:W-:-:S10]  /*0bc0*/  DADD R4, R4, R6 ;  /* 0x0000000004047229 */ /* 0x002fd40000000006 */
[----:B0-----:R-:W-:Y:S02]  /*0bd0*/  FSEL R8, R6, R4, P0 ;  /* 0x0000000406087208 */ /* 0x001fe40000000000 */
        /* <DEDUP_REMOVED lines=11> */
[----:B--2---:R-:W-:-:S05]  /*0c90*/  @!P1 LEA R9, R13, R8, 0x18 ;  /* 0x000000080d099211 */ /* 0x004fca00078ec0ff */
[----:B------:R-:W-:Y:S01]  /*0ca0*/  @!P1 IMAD.IADD R9, R2, 0x1, R9 ;  /* 0x0000000102099824 */ /* 0x000fe200078e0209 */
[----:B0-----:R-:W-:-:S10]  /*0cb0*/  DADD R4, R4, R10 ;  /* 0x0000000004047229 */ /* 0x001fd4000000000a */
[----:B------:R-:W-:Y:S02]  /*0cc0*/  FSEL R6, R10, R4, P0 ;  /* 0x000000040a067208 */ /* 0x000fe40000000000 */
[----:B------:R-:W-:Y:S02]  /*0cd0*/  FSEL R7, R11, R5, P0 ;  /* 0x000000050b077208 */ /* 0x000fe40000000000 */
[----:B------:R-:W-:Y:S01]  /*0ce0*/  ISETP.GT.AND P0, PT, R0, 0xf, PT ;  /* 0x0000000f0000780c */ /* 0x000fe20003f04270 */
[----:B------:R-:W-:Y:S04]  /*0cf0*/  SHFL.DOWN PT, R4, R6, 0x10, 0x1f ;  /* 0x0a001f0006047f89 */ /* 0x000fe800000e0000 */
[----:B------:R-:W0:Y:S02]  /*0d00*/  SHFL.DOWN PT, R5, R7, 0x10, 0x1f ;  /* 0x0a001f0007057f89 */ /* 0x000e2400000e0000 */
[----:B0-----:R-:W-:-:S07]  /*0d10*/  DADD R4, R4, R6 ;  /* 0x0000000004047229 */ /* 0x001fce0000000006 */
[----:B------:R0:W-:Y:S01]  /*0d20*/  @!P1 STS.64 [R9+0x10], R4 ;  /* 0x0000100409009388 */ /* 0x0001e20000000a00 */
[----:B------:R-:W-:Y:S01]  /*0d30*/  BAR.SYNC.DEFER_BLOCKING 0x0 ;  /* 0x0000000000007b1d */ /* 0x000fe20000010000 */
[----:B------:R-:W-:Y:S02]  /*0d40*/  ISETP.NE.AND P1, PT, R3, RZ, PT ;  /* 0x000000ff0300720c */ /* 0x000fe40003f25270 */
[----:B------:R-:W-:Y:S02]  /*0d50*/  FSEL R6, R6, R4, P0 ;  /* 0x0000000406067208 */ /* 0x000fe40000000000 */
[----:B------:R-:W-:-:S09]  /*0d60*/  FSEL R7, R7, R5, P0 ;  /* 0x0000000507077208 */ /* 0x000fd20000000000 */
[----:B0-----:R-:W-:Y:S05]  /*0d70*/  @P1 BRA `(.L_x_75) ;  /* 0x0000001c00301947 */ /* 0x001fea0003800000 */
        /* <DEDUP_REMOVED lines=27> */
.L_x_74:
[----:B------:R-:W-:-:S04]  /*0f30*/  LOP3.LUT R0, R3, 0x3e0, RZ, 0xc0, !PT ;  /* 0x000003e003007812 */ /* 0x000fc800078ec0ff */
[----:B------:R-:W-:Y:S01]  /*0f40*/  LOP3.LUT R9, RZ, R0, RZ, 0x33, !PT ;  /* 0x00000000ff097212 */ /* 0x000fe200078e33ff */
[----:B------:R-:W-:Y:S02]  /*0f50*/  VIADD R7, R0, 0x20 ;  /* 0x0000002000077836 */ /* 0x000fe40000000000 */
[----:B------:R-:W2:Y:S02]  /*0f60*/  S2R R0, SR_LANEID ;  /* 0x0000000000007919 */ /* 0x000ea40000000000 */
[----:B------:R-:W-:Y:S01]  /*0f70*/  IMAD.IADD R9, R9, 0x1, R4 ;  /* 0x0000000109097824 */ /* 0x000fe200078e0204 */
[----:B------:R-:W-:-:S04]  /*0f80*/  ISETP.GT.U32.AND P0, PT, R7, R4, PT ;  /* 0x000000040700720c */ /* 0x000fc80003f04070 */
[----:B------:R-:W-:-:S05]  /*0f90*/  SEL R9, R9, 0x1f, P0 ;  /* 0x0000001f09097807 */ /* 0x000fca0000000000 */
[----:B-1----:R-:W-:Y:S04]  /*0fa0*/  SHFL.DOWN PT, R6, R14, 0x1, R9 ;  /* 0x082000000e067989 */ /* 0x002fe800000e0009 */
[----:B------:R-:W1:Y:S01]  /*0fb0*/  SHFL.DOWN PT, R7, R15, 0x1, R9 ;  /* 0x082000000f077989 */ /* 0x000e6200000e0009 */
[C---:B--2---:R-:W-:Y:S01]  /*0fc0*/  ISETP.GE.AND P0, PT, R0.reuse, R9, PT ;  /* 0x000000090000720c */ /* 0x044fe20003f06270 */
[C---:B------:R-:W-:Y:S01]  /*0fd0*/  VIADD R2, R0.reuse, 0x2 ;  /* 0x0000000200027836 */ /* 0x040fe20000000000 */
[----:B------:R-:W-:Y:S01]  /*0fe0*/  ISETP.NE.AND P1, PT, R0, RZ, PT ;  /* 0x000000ff0000720c */ /* 0x000fe20003f25270 */
[----:B-1----:R-:W-:-:S12]  /*0ff0*/  DADD R6, R6, R14 ;  /* 0x0000000006067229 */ /* 0x002fd8000000000e */
[----:B0-----:R-:W-:Y:S02]  /*1000*/  @!P1 MOV R8, 0x400 ;  /* 0x0000040000089802 */ /* 0x001fe40000000f00 */
        /* <DEDUP_REMOVED lines=12> */
[C---:B------:R-:W-:Y:S01]  /*10d0*/  VIADD R2, R0.reuse, 0x8 ;  /* 0x0000000800027836 */ /* 0x040fe20000000000 */
[----:B-1----:R-:W-:Y:S01]  /*10e0*/  @!P1 LEA R15, R15, R8, 0x18 ;  /* 0x000000080f0f9211 */ /* 0x002fe200078ec0ff */
        /* <DEDUP_REMOVED lines=9> */
[----:B------:R-:W-:-:S05]  /*1180*/  @!P1 LOP3.LUT R2, R2, 0xf8, RZ, 0xc0, !PT ;  /* 0x000000f802029812 */ /* 0x000fca00078ec0ff */
[----:B------:R-:W-:Y:S01]  /*1190*/  @!P1 IMAD.IADD R15, R2, 0x1, R15 ;  /* 0x00000001020f9824 */ /* 0x000fe200078e020f */
[----:B0-----:R-:W-:-:S10]  /*11a0*/  DADD R6, R6, R10 ;  /* 0x0000000006067229 */ /* 0x001fd4000000000a */
[----:B------:R-:W-:Y:S02]  /*11b0*/  FSEL R12, R10, R6, P0 ;  /* 0x000000060a0c7208 */ /* 0x000fe40000000000 */
[----:B------:R-:W-:Y:S02]  /*11c0*/  FSEL R13, R11, R7, P0 ;  /* 0x000000070b0d7208 */ /* 0x000fe40000000000 */
[----:B------:R-:W-:Y:S01]  /*11d0*/  ISETP.GT.AND P0, PT, R0, R9, PT ;  /* 0x000000090000720c */ /* 0x000fe20003f04270 */
[----:B------:R-:W-:Y:S04]  /*11e0*/  SHFL.DOWN PT, R6, R12, 0x10, R9 ;  /* 0x0a0000000c067989 */ /* 0x000fe800000e0009 */
[----:B------:R-:W0:Y:S02]  /*11f0*/  SHFL.DOWN PT, R7, R13, 0x10, R9 ;  /* 0x0a0000000d077989 */ /* 0x000e2400000e0009 */
[----:B0-----:R-:W-:-:S10]  /*1200*/  DADD R6, R6, R12 ;  /* 0x0000000006067229 */ /* 0x001fd4000000000c */
[----:B------:R-:W-:Y:S02]  /*1210*/  FSEL R6, R12, R6, P0 ;  /* 0x000000060c067208 */ /* 0x000fe40000000000 */
[----:B------:R-:W-:-:S05]  /*1220*/  FSEL R7, R13, R7, P0 ;  /* 0x000000070d077208 */ /* 0x000fca0000000000 */
[----:B------:R0:W-:Y:S01]  /*1230*/  @!P1 STS.64 [R15+0x10], R6 ;  /* 0x000010060f009388 */ /* 0x0001e20000000a00 */
[----:B------:R-:W-:Y:S01]  /*1240*/  BAR.SYNC.DEFER_BLOCKING 0x0 ;  /* 0x0000000000007b1d */ /* 0x000fe20000010000 */
[----:B------:R-:W-:-:S13]  /*1250*/  ISETP.NE.AND P1, PT, R3, RZ, PT ;  /* 0x000000ff0300720c */ /* 0x000fda0003f25270 */
[----:B0-----:R-:W-:Y:S05]  /*1260*/  @P1 BRA `(.L_x_75) ;  /* 0x0000001400f41947 */ /* 0x001fea0003800000 */
[----:B------:R-:W0:Y:S01]  /*1270*/  S2UR UR5, SR_CgaCtaId ;  /* 0x00000000000579c3 */ /* 0x000e220000008800 */
[----:B------:R-:W-:Y:S01]  /*1280*/  UMOV UR4, 0x400 ;  /* 0x0000040000047882 */ /* 0x000fe20000000000 */
[----:B------:R-:W-:-:S04]  /*1290*/  ISETP.GT.U32.AND P0, PT, R4, 0x20, PT ;  /* 0x000000200400780c */ /* 0x000fc80003f04070 */
[----:B------:R-:W-:Y:S01]  /*12a0*/  ISETP.GT.U32.AND.EX P0, PT, R5, RZ, PT, P0 ;  /* 0x000000ff0500720c */ /* 0x000fe20003f04100 */
[----:B0-----:R-:W-:-:S09]  /*12b0*/  ULEA UR4, UR5, UR4, 0x18 ;  /* 0x0000000405047291 */ /* 0x001fd2000f8ec0ff */
[----:B------:R-:W0:Y:S04]  /*12c0*/  LDS.64 R2, [UR4+0x18] ;  /* 0x00001804ff027984 */ /* 0x000e280008000a00 */
[----:B------:R-:W1:Y:S04]  /*12d0*/  LDS.128 R8, [UR4+0x20] ;  /* 0x00002004ff087984 */ /* 0x000e680008000c00 */
[----:B------:R-:W2:Y:S01]  /*12e0*/  LDS.128 R12, [UR4+0x30] ;  /* 0x00003004ff0c7984 */ /* 0x000ea20008000c00 */
[----:B0-----:R-:W-:-:S10]  /*12f0*/  DADD R2, R6, R2 ;  /* 0x0000000006027229 */ /* 0x001fd40000000002 */
[----:B------:R-:W-:Y:S02]  /*1300*/  FSEL R2, R2, R6, P0 ;  /* 0x0000000602027208 */ /* 0x000fe40000000000 */
[----:B------:R-:W-:Y:S02]  /*1310*/  FSEL R3, R3, R7, P0 ;  /* 0x0000000703037208 */ /* 0x000fe40000000000 */
[----:B------:R-:W-:-:S04]  /*1320*/  ISETP.GT.U32.AND P0, PT, R4, 0x40, PT ;  /* 0x000000400400780c */ /* 0x000fc80003f04070 */
[----:B-1----:R-:W-:Y:S01]  /*1330*/  DADD R8, R8, R2 ;  /* 0x0000000008087229 */ /* 0x002fe20000000002 */
[----:B------:R-:W-:-:S09]  /*1340*/  ISETP.GT.U32.AND.EX P0, PT, R5, RZ, PT, P0 ;  /* 0x000000ff0500720c */ /* 0x000fd20003f04100 */
[----:B------:R-:W-:Y:S02]  /*1350*/  FSEL R2, R8, R2, P0 ;  /* 0x0000000208027208 */ /* 0x000fe40000000000 */
[----:B------:R-:W-:Y:S02]  /*1360*/  FSEL R3, R9, R3, P0 ;  /* 0x0000000309037208 */ /* 0x000fe40000000000 */
[----:B------:R-:W-:-:S04]  /*1370*/  ISETP.GT.U32.AND P0, PT, R4, 0x60, PT ;  /* 0x000000600400780c */ /* 0x000fc80003f04070 */
[----:B------:R-:W-:Y:S01]  /*1380*/  DADD R10, R2, R10 ;  /* 0x00000000020a7229 */ /* 0x000fe2000000000a */
[----:B------:R-:W-:-:S09]  /*1390*/  ISETP.GT.U32.AND.EX P0, PT, R5, RZ, PT, P0 ;  /* 0x000000ff0500720c */ /* 0x000fd20003f04100 */
[----:B------:R-:W-:Y:S02]  /*13a0*/  FSEL R2, R10, R2, P0 ;  /* 0x000000020a027208 */ /* 0x000fe40000000000 */
[----:B------:R-:W-:Y:S02]  /*13b0*/  FSEL R3, R11, R3, P0 ;  /* 0x000000030b037208 */ /* 0x000fe40000000000 */
[----:B------:R-:W0:Y:S01]  /*13c0*/  LDS.128 R8, [UR4+0x40] ;  /* 0x00004004ff087984 */ /* 0x000e220008000c00 */
[----:B------:R-:W-:-:S03]  /*13d0*/  ISETP.GT.U32.AND P0, PT, R4, 0x80, PT ;  /* 0x000000800400780c */ /* 0x000fc60003f04070 */
[----:B--2---:R-:W-:Y:S01]  /*13e0*/  DADD R12, R12, R2 ;  /* 0x000000000c0c7229 */ /* 0x004fe20000000002 */
        /* <DEDUP_REMOVED lines=8> */
[----:B------:R-:W1:Y:S01]  /*1470*/  LDS.128 R12, [UR4+0x50] ;  /* 0x00005004ff0c7984 */ /* 0x000e620008000c00 */
[----:B------:R-:W-:-:S03]  /*1480*/  ISETP.GT.U32.AND P0, PT, R4, 0xc0, PT ;  /* 0x000000c00400780c */ /* 0x000fc60003f04070 */
[----:B0-----:R-:W-:Y:S01]  /*1490*/  DADD R8, R8, R2 ;  /* 0x0000000008087229 */ /* 0x001fe20000000002 */
        /* <DEDUP_REMOVED lines=41> */
[----:B------:R-:W-:-:S04]  /*1730*/  ISETP.GT.U32.AND P0, PT, R4, 0x1c0, PT ;  /* 0x000001c00400780c */ /* 0x000fc80003f04070 */
        /* <DEDUP_REMOVED lines=8> */
[----:B------:R-:W-:Y:S01]  /*17c0*/  FSEL R7, R11, R3, P0 ;  /* 0x000000030b077208 */ /* 0x000fe20000000000 */
[----:B------:R-:W-:Y:S06]  /*17d0*/  BRA `(.L_x_75) ;  /* 0x0000001000987947 */ /* 0x000fec0003800000 */
.L_x_61:
[----:B------:R-:W0:Y:S01]  /*17e0*/  S2R R0, SR_TID.X ;  /* 0x0000000000007919 */ /* 0x000e220000002100 */
[----:B------:R-:W0:Y:S02]  /*17f0*/  LDC.64 R6, c[0x0][0x380] ;  /* 0x0000e000ff067b82 */ /* 0x000e240000000a00 */
[----:B0-----:R-:W-:-:S05]  /*1800*/  IMAD.WIDE.U32 R6, R0, 0x4, R6 ;  /* 0x0000000400067825 */ /* 0x001fca00078e0006 */
[----:B------:R-:W2:Y:S04]  /*1810*/  LDG.E R14, desc[UR6][R6.64] ;  /* 0x00000006060e7981 */ /* 0x000ea8000c1e1900 */
[----:B------:R-:W3:Y:S04]  /*1820*/  LDG.E R15, desc[UR6][R6.64+0x800] ;  /* 0x00080006060f7981 */ /* 0x000ee8000c1e1900 */
[----:B------:R-:W4:Y:S04]  /*1830*/  LDG.E R16, desc[UR6][R6.64+0x1000] ;  /* 0x0010000606107981 */ /* 0x000f28000c1e1900 */
[----:B------:R-:W5:Y:S04]  /*1840*/  LDG.E R17, desc[UR6][R6.64+0x1800] ;  /* 0x0018000606117981 */ /* 0x000f68000c1e1900 */
[----:B------:R-:W5:Y:S04]  /*1850*/  LDG.E R18, desc[UR6][R6.64+0x2000] ;  /* 0x0020000606127981 */ /* 0x000f68000c1e1900 */
[----:B------:R-:W5:Y:S04]  /*1860*/  LDG.E R19, desc[UR6][R6.64+0x2800] ;  /* 0x0028000606137981 */ /* 0x000f68000c1e1900 */
[----:B------:R-:W5:Y:S01]  /*1870*/  LDG.E R8, desc[UR6][R6.64+0x3000] ;  /* 0x0030000606087981 */ /* 0x000f62000c1e1900 */
[----:B--2---:R-:W-:Y:S08]  /*1880*/  F2F.F64.F32 R2, R14 ;  /* 0x0000000e00027310 */ /* 0x004ff00000201800 */
[----:B---3--:R-:W0:Y:S08]  /*1890*/  F2F.F64.F32 R10, R15 ;  /* 0x0000000f000a7310 */ /* 0x008e300000201800 */
[----:B----4-:R-:W1:Y:S01]  /*18a0*/  F2F.F64.F32 R12, R16 ;  /* 0x00000010000c7310 */ /* 0x010e620000201800 */
[----:B0-----:R-:W-:-:S07]  /*18b0*/  DADD R10, R2, R10 ;  /* 0x00000000020a7229 */ /* 0x001fce000000000a */
[----:B-----5:R-:W-:Y:S01]  /*18c0*/  F2F.F64.F32 R8, R8 ;  /* 0x0000000800087310 */ /* 0x020fe20000201800 */
[----:B-1----:R-:W-:-:S07]  /*18d0*/  DADD R12, R12, R10 ;  /* 0x000000000c0c7229 */ /* 0x002fce000000000a */
[----:B------:R-:W0:Y:S08]  /*18e0*/  F2F.F64.F32 R2, R17 ;  /* 0x0000001100027310 */ /* 0x000e300000201800 */
[----:B------:R-:W1:Y:S01]  /*18f0*/  F2F.F64.F32 R10, R18 ;  /* 0x00000012000a7310 */ /* 0x000e620000201800 */
[----:B0-----:R-:W-:-:S07]  /*1900*/  DADD R12, R2, R12 ;  /* 0x00000000020c7229 */ /* 0x001fce000000000c */
[----:B------:R-:W0:Y:S01]  /*1910*/  F2F.F64.F32 R2, R19 ;  /* 0x0000001300027310 */ /* 0x000e220000201800 */
[----:B-1----:R-:W-:Y:S01]  /*1920*/  DADD R12, R10, R12 ;  /* 0x000000000a0c7229 */ /* 0x002fe2000000000c */
[----:B------:R-:W-:-:S04]  /*1930*/  IADD3 R10, P1, PT, R4, -0xe00, RZ ;  /* 0xfffff200040a7810 */ /* 0x000fc80007f3e0ff */
[----:B------:R-:W-:Y:S02]  /*1940*/  ISETP.GE.U32.AND P0, PT, R10, 0xe00, PT ;  /* 0x00000e000a00780c */ /* 0x000fe40003f06070 */
[----:B------:R-:W-:Y:S01]  /*1950*/  IADD3.X R11, PT, PT, R5, -0x1, RZ, P1, !PT ;  /* 0xffffffff050b7810 */ /* 0x000fe20000ffe4ff */
[----:B0-----:R-:W-:-:S03]  /*1960*/  DADD R2, R2, R12 ;  /* 0x0000000002027229 */ /* 0x001fc6000000000c */
[----:B------:R-:W-:-:S05]  /*1970*/  ISETP.GE.U32.AND.EX P0, PT, R11, RZ, PT, P0 ;  /* 0x000000ff0b00720c */ /* 0x000fca0003f06100 */
[----:B------:R-:W-:Y:S01]  /*1980*/  DADD R14, R8, R2 ;  /* 0x00000000080e7229 */ /* 0x000fe20000000002 */
[----:B------:R-:W-:Y:S02]  /*1990*/  IMAD.MOV.U32 R3, RZ, RZ, 0xe00 ;  /* 0x00000e00ff037424 */ /* 0x000fe400078e00ff */
[----:B------:R-:W-:-:S05]  /*19a0*/  IMAD.MOV.U32 R2, RZ, RZ, RZ ;  /* 0x000000ffff027224 */ /* 0x000fca00078e00ff */
[----:B------:R-:W-:Y:S05]  /*19b0*/  @!P0 BRA `(.L_x_76) ;  /* 0x0000000000908947 */ /* 0x000fea0003800000 */
[----:B------:R-:W0:Y:S01]  /*19c0*/  LDC.64 R4, c[0x0][0x390] ;  /* 0x0000e400ff047b82 */ /* 0x000e220000000a00 */
[----:B------:R-:W-:Y:S02]  /*19d0*/  IMAD.MOV.U32 R3, RZ, RZ, 0xe00 ;  /* 0x00000e00ff037424 */ /* 0x000fe400078e00ff */
[----:B------:R-:W-:-:S07]  /*19e0*/  IMAD.MOV.U32 R2, RZ, RZ, RZ ;  /* 0x000000ffff027224 */ /* 0x000fce00078e00ff */
.L_x_78:
[----:B------:R-:W-:-:S04]  /*19f0*/  LEA R20, P0, R3, R6, 0x2 ;  /* 0x0000000603147211 */ /* 0x000fc800078010ff */
[----:B------:R-:W-:-:S05]  /*1a00*/  LEA.HI.X R21, R3, R7, R2, 0x2, P0 ;  /* 0x0000000703157211 */ /* 0x000fca00000f1402 */
[----:B------:R-:W2:Y:S04]  /*1a10*/  LDG.E R22, desc[UR6][R20.64] ;  /* 0x0000000614167981 */ /* 0x000ea8000c1e1900 */
[----:B------:R-:W3:Y:S04]  /*1a20*/  LDG.E R23, desc[UR6][R20.64+0x800] ;  /* 0x0008000614177981 */ /* 0x000ee8000c1e1900 */
[----:B------:R-:W4:Y:S04]  /*1a30*/  LDG.E R24, desc[UR6][R20.64+0x1000] ;  /* 0x0010000614187981 */ /* 0x000f28000c1e1900 */
[----:B------:R-:W5:Y:S04]  /*1a40*/  LDG.E R19, desc[UR6][R20.64+0x1800] ;  /* 0x0018000614137981 */ /* 0x000f68000c1e1900 */
[----:B------:R-:W5:Y:S04]  /*1a50*/  LDG.E R18, desc[UR6][R20.64+0x2000] ;  /* 0x0020000614127981 */ /* 0x000f68000c1e1900 */
[----:B------:R-:W5:Y:S04]  /*1a60*/  LDG.E R17, desc[UR6][R20.64+0x2800] ;  /* 0x0028000614117981 */ /* 0x000f68000c1e1900 */
[----:B------:R0:W5:Y:S02]  /*1a70*/  LDG.E R16, desc[UR6][R20.64+0x3000] ;  /* 0x0030000614107981 */ /* 0x000164000c1e1900 */
[----:B0-----:R-:W-:-:S04]  /*1a80*/  IADD3 R20, P1, PT, -R3, R4, RZ ;  /* 0x0000000403147210 */ /* 0x001fc80007f3e1ff */
[----:B------:R-:W-:Y:S01]  /*1a90*/  ISETP.GE.U32.AND P0, PT, R20, 0xe00, PT ;  /* 0x00000e001400780c */ /* 0x000fe20003f06070 */
        /* <DEDUP_REMOVED lines=13> */
[----:B------:R-:W-:-:S05]  /*1b70*/  IMAD.X R12, R5, 0x1, ~R2, P1 ;  /* 0x00000001050c7824 */ /* 0x000fca00008e0e02 */
[----:B------:R-:W-:Y:S02]  /*1b80*/  ISETP.GE.U32.AND.EX P0, PT, R12, RZ, PT, P0 ;  /* 0x000000ff0c00720c */ /* 0x000fe40003f06100 */
[----:B0-----:R-:W-:-:S11]  /*1b90*/  DADD R14, R14, R8 ;  /* 0x000000000e0e7229 */ /* 0x001fd60000000008 */
[----:B------:R-:W-:Y:S05]  /*1ba0*/  @!P0 BRA `(.L_x_77) ;  /* 0x0000000800948947 */ /* 0x000fea0003800000 */
[----:B------:R-:W-:-:S05]  /*1bb0*/  IADD3 R3, P0, PT, R3, 0xe00, RZ ;  /* 0x00000e0003037810 */ /* 0x000fca0007f1e0ff */
[----:B------:R-:W-:Y:S01]  /*1bc0*/  IMAD.X R2, RZ, RZ, R2, P0 ;  /* 0x000000ffff027224 */ /* 0x000fe200000e0602 */
[----:B------:R-:W-:-:S04]  /*1bd0*/  ISETP.GT.U32.AND P0, PT, R3, R10, PT ;  /* 0x0000000a0300720c */ /* 0x000fc80003f04070 */
[----:B------:R-:W-:-:S13]  /*1be0*/  ISETP.GT.U32.AND.EX P0, PT, R2, R11, PT, P0 ;  /* 0x0000000b0200720c */ /* 0x000fda0003f04100 */
[----:B------:R-:W-:Y:S05]  /*1bf0*/  @!P0 BRA `(.L_x_78) ;  /* 0xfffffffc007c8947 */ /* 0x000fea000383ffff */
.L_x_76:
[----:B------:R-:W-:Y:S01]  /*1c00*/  IMAD.IADD R7, R4, 0x1, -R3 ;  /* 0x0000000104077824 */ /* 0x000fe200078e0a03 */
[----:B------:R-:W-:Y:S01]  /*1c10*/  ISETP.GE.U32.AND P1, PT, R3, R4, PT ;  /* 0x000000040300720c */ /* 0x000fe20003f26070 */
[----:B------:R-:W-:Y:S03]  /*1c20*/  BSSY.RECONVERGENT B1, `(.L_x_77) ;  /* 0x000009d000017945 */ /* 0x000fe60003800200 */
[----:B------:R-:W-:-:S04]  /*1c30*/  ISETP.GE.AND P0, PT, R0, R7, PT ;  /* 0x000000070000720c */ /* 0x000fc80003f06270 */
[----:B------:R-:W-:-:S13]  /*1c40*/  ISETP.GE.U32.OR.EX P0, PT, R2, R5, P0, P1 ;  /* 0x000000050200720c */ /* 0x000fda0000706510 */
[----:B------:R-:W-:Y:S05]  /*1c50*/  @P0 BRA `(.L_x_79) ;  /* 0x0000000800640947 */ /* 0x000fea0003800000 */
[----:B------:R-:W-:Y:S01]  /*1c60*/  LOP3.LUT R5, RZ, R0, RZ, 0x33, !PT ;  /* 0x00000000ff057212 */ /* 0x000fe200078e33ff */
[----:B------:R-:W-:Y:S03]  /*1c70*/  BSSY.RECONVERGENT B2, `(.L_x_80) ;  /* 0x0000048000027945 */ /* 0x000fe60003800200 */
[----:B------:R-:W-:-:S04]  /*1c80*/  IADD3 R6, PT, PT, -R3, R4, R5 ;  /* 0x0000000403067210 */ /* 0x000fc80007ffe105 */
[C---:B------:R-:W-:Y:S02]  /*1c90*/  ISETP.GE.U32.AND P1, PT, R6.reuse, 0x1e00, PT ;  /* 0x00001e000600780c */ /* 0x040fe40003f26070 */
[----:B------:R-:W-:Y:S01]  /*1ca0*/  LEA.HI R4, R6, 0x1, RZ, 0x17 ;  /* 0x0000000106047811 */ /* 0x000fe200078fb8ff */
[----:B------:R-:W-:-:S03]  /*1cb0*/  IMAD.MOV.U32 R6, RZ, RZ, R0 ;  /* 0x000000ffff067224 */ /* 0x000fc600078e0000 */
[----:B------:R-:W-:-:S04]  /*1cc0*/  LOP3.LUT R5, R4, 0xf, RZ, 0xc0, !PT ;  /* 0x0000000f04057812 */ /* 0x000fc800078ec0ff */
[----:B------:R-:W-:-:S03]  /*1cd0*/  ISETP.NE.AND P0, PT, R5, RZ, PT ;  /* 0x000000ff0500720c */ /* 0x000fc60003f05270 */
[----:B------:R-:W-:Y:S10]  /*1ce0*/  @!P1 BRA `(.L_x_81) ;  /* 0x0000000400009947 */ /* 0x000ff40003800000 */
[----:B------:R-:W0:Y:S01]  /*1cf0*/  LDCU.64 UR4, c[0x0][0x380] ;  /* 0x00007000ff0477ac */ /* 0x000e220008000a00 */
[----:B------:R-:W-:Y:S02]  /*1d00*/  IADD3 R13, P2, PT, R0, R3, RZ ;  /* 0x00000003000d7210 */ /* 0x000fe40007f5e0ff */
[----:B------:R-:W-:-:S03]  /*1d10*/  LOP3.LUT R7, R4, 0xfffff0, RZ, 0xc0, !PT ;  /* 0x00fffff004077812 */ /* 0x000fc600078ec0ff */
[----:B------:R-:W-:Y:S02]  /*1d20*/  IMAD.X R6, RZ, RZ, R2, P2 ;  /* 0x000000ffff067224 */ /* 0x000fe400010e0602 */
[----:B------:R-:W-:Y:S01]  /*1d30*/  IMAD.MOV R7, RZ, RZ, -R7 ;  /* 0x000000ffff077224 */ /* 0x000fe200078e0a07 */
[----:B0-----:R-:W-:-:S04]  /*1d40*/  LEA R12, P1, R13, UR4, 0x2 ;  /* 0x000000040d0c7c11 */ /* 0x001fc8000f8210ff */
[----:B------:R-:W-:Y:S02]  /*1d50*/  IADD3 R12, P2, PT, R12, 0x4000, RZ ;  /* 0x000040000c0c7810 */ /* 0x000fe40007f5e0ff */
[----:B------:R-:W-:Y:S01]  /*1d60*/  LEA.HI.X R13, R13, UR5, R6, 0x2, P1 ;  /* 0x000000050d0d7c11 */ /* 0x000fe200088f1406 */
[----:B------:R-:W-:-:S04]  /*1d70*/  IMAD.MOV.U32 R6, RZ, RZ, R0 ;  /* 0x000000ffff067224 */ /* 0x000fc800078e0000 */
[----:B------:R-:W-:-:S07]  /*1d80*/  IMAD.X R13, RZ, RZ, R13, P2 ;  /* 0x000000ffff0d7224 */ /* 0x000fce00010e060d */
.L_x_82:
        /* <DEDUP_REMOVED lines=54> */
.L_x_81:
[----:B------:R-:W-:Y:S05]  /*20f0*/  BSYNC.RECONVERGENT B2 ;  /* 0x0000000000027941 */ /* 0x000fea0003800200 */
.L_x_80:
[----:B------:R-:W-:Y:S05]  /*2100*/  @!P0 BRA `(.L_x_79) ;  /* 0x0000000400388947 */ /* 0x000fea0003800000 */
[----:B------:R-:W-:Y:S01]  /*2110*/  ISETP.GE.U32.AND P1, PT, R5, 0x8, PT ;  /* 0x000000080500780c */ /* 0x000fe20003f26070 */
[----:B------:R-:W-:Y:S01]  /*2120*/  BSSY.RECONVERGENT B2, `(.L_x_83) ;  /* 0x0000022000027945 */ /* 0x000fe20003800200 */
[----:B------:R-:W-:-:S04]  /*2130*/  LOP3.LUT R18, R4, 0x7, RZ, 0xc0, !PT ;  /* 0x0000000704127812 */ /* 0x000fc800078ec0ff */
[----:B------:R-:W-:-:S07]  /*2140*/  ISETP.NE.AND P0, PT, R18, RZ, PT ;  /* 0x000000ff1200720c */ /* 0x000fce0003f05270 */
[----:B------:R-:W-:Y:S06]  /*2150*/  @!P1 BRA `(.L_x_84) ;  /* 0x0000000000789947 */ /* 0x000fec0003800000 */
[----:B------:R-:W0:Y:S01]  /*2160*/  LDCU.64 UR4, c[0x0][0x380] ;  /* 0x00007000ff0477ac */ /* 0x000e220008000a00 */
[----:B------:R-:W-:-:S05]  /*2170*/  IADD3 R5, P1, PT, R6, R3, RZ ;  /* 0x0000000306057210 */ /* 0x000fca0007f3e0ff */
[----:B------:R-:W-:Y:S01]  /*2180*/  IMAD.X R8, RZ, RZ, R2, P1 ;  /* 0x000000ffff087224 */ /* 0x000fe200008e0602 */
        /* <DEDUP_REMOVED lines=27> */
.L_x_84:
[----:B------:R-:W-:Y:S05]  /*2340*/  BSYNC.RECONVERGENT B2 ;  /* 0x0000000000027941 */ /* 0x000fea0003800200 */
.L_x_83:
        /* <DEDUP_REMOVED lines=24> */
.L_x_86:
[----:B------:R-:W-:Y:S05]  /*24d0*/  BSYNC.RECONVERGENT B2 ;  /* 0x0000000000027941 */ /* 0x000fea0003800200 */
.L_x_85:
[----:B------:R-:W-:Y:S05]  /*24e0*/  @!P0 BRA `(.L_x_79) ;  /* 0x0000000000408947 */ /* 0x000fea0003800000 */
[----:B------:R-:W0:Y:S01]  /*24f0*/  LDCU.64 UR4, c[0x0][0x380] ;  /* 0x00007000ff0477ac */ /* 0x000e220008000a00 */
[----:B------:R-:W-:Y:S01]  /*2500*/  IADD3 R3, P0, PT, R6, R3, RZ ;  /* 0x0000000306037210 */ /* 0x000fe20007f1e0ff */
[----:B------:R-:W-:-:S04]  /*2510*/  IMAD.MOV R6, RZ, RZ, -R4 ;  /* 0x000000ffff067224 */ /* 0x000fc800078e0a04 */
[----:B------:R-:W-:Y:S01]  /*2520*/  IMAD.X R2, RZ, RZ, R2, P0 ;  /* 0x000000ffff027224 */ /* 0x000fe200000e0602 */
[----:B0-----:R-:W-:-:S04]  /*2530*/  LEA R7, P1, R3, UR4, 0x2 ;  /* 0x0000000403077c11 */ /* 0x001fc8000f8210ff */
[----:B------:R-:W-:-:S09]  /*2540*/  LEA.HI.X R8, R3, UR5, R2, 0x2, P1 ;  /* 0x0000000503087c11 */ /* 0x000fd200088f1402 */
.L_x_87:
[----:B------:R-:W-:Y:S02]  /*2550*/  IMAD.MOV.U32 R4, RZ, RZ, R7 ;  /* 0x000000ffff047224 */ /* 0x000fe400078e0007 */
[----:B------:R-:W-:-:S05]  /*2560*/  IMAD.MOV.U32 R5, RZ, RZ, R8 ;  /* 0x000000ffff057224 */ /* 0x000fca00078e0008 */
[----:B------:R-:W2:Y:S01]  /*2570*/  LDG.E R2, desc[UR6][R4.64] ;  /* 0x0000000604027981 */ /* 0x000ea2000c1e1900 */
[----:B------:R-:W-:Y:S01]  /*2580*/  VIADD R6, R6, 0x1 ;  /* 0x0000000106067836 */ /* 0x000fe20000000000 */
[----:B------:R-:W-:-:S04]  /*2590*/  IADD3 R7, P1, PT, R7, 0x800, RZ ;  /* 0x0000080007077810 */ /* 0x000fc80007f3e0ff */
[----:B------:R-:W-:Y:S01]  /*25a0*/  ISETP.NE.AND P0, PT, R6, RZ, PT ;  /* 0x000000ff0600720c */ /* 0x000fe20003f05270 */
[----:B------:R-:W-:Y:S01]  /*25b0*/  IMAD.X R8, RZ, RZ, R8, P1 ;  /* 0x000000ffff087224 */ /* 0x000fe200008e0608 */
[----:B--2---:R-:W0:Y:S02]  /*25c0*/  F2F.F64.F32 R2, R2 ;  /* 0x0000000200027310 */ /* 0x004e240000201800 */
[----:B0-----:R-:W-:-:S09]  /*25d0*/  DADD R14, R2, R14 ;  /* 0x00000000020e7229 */ /* 0x001fd2000000000e */
[----:B------:R-:W-:Y:S05]  /*25e0*/  @P0 BRA `(.L_x_87) ;  /* 0xfffffffc00d80947 */ /* 0x000fea000383ffff */
.L_x_79:
[----:B------:R-:W-:Y:S05]  /*25f0*/  BSYNC.RECONVERGENT B1 ;  /* 0x0000000000017941 */ /* 0x000fea0003800200 */
.L_x_77:
        /* <DEDUP_REMOVED lines=68> */
.L_x_75:
[----:B------:R-:W-:Y:S05]  /*2a40*/  BSYNC.RECONVERGENT B0 ;  /* 0x0000000000007941 */ /* 0x000fea0003800200 */
.L_x_60:
[----:B------:R-:W-:Y:S05]  /*2a50*/  @P1 EXIT ;  /* 0x000000000000194d */ /* 0x000fea0003800000 */
[----:B------:R-:W0:Y:S01]  /*2a60*/  LDCU.64 UR4, c[0x0][0x3a0] ;  /* 0x00007400ff0477ac */ /* 0x000e220008000a00 */
[----:B------:R-:W1:Y:S01]  /*2a70*/  LDC.64 R2, c[0x0][0x388] ;  /* 0x0000e200ff027b82 */ /* 0x000e620000000a00 */
[----:B0-----:R-:W-:-:S07]  /*2a80*/  DADD R6, R6, UR4 ;  /* 0x0000000406067e29 */ /* 0x001fce0008000000 */
[----:B-1----:R-:W-:Y:S01]  /*2a90*/  STG.E.64 desc[UR6][R2.64], R6 ;  /* 0x0000000602007986 */ /* 0x002fe2000c101b06 */
[----:B------:R-:W-:Y:S05]  /*2aa0*/  EXIT ;  /* 0x000000000000794d */ /* 0x000fea0003800000 */
.L_x_88:
        /* <DEDUP_REMOVED lines=13> */
.L_x_444:


//--------------------- .text._ZN3cub18CUB_300001_SM_10006detail6reduce28DeviceReduceSingleTileKernelINS2_10policy_hubIdjN4cuda3std3__44plusIdEEE10Policy1000EPdSC_iS9_ddNS7_10__identityEEEvT0_T1_T2_T3_T4_T6_ --------------------------
	.section	.text._ZN3cub18CUB_300001_SM_10006detail6reduce28DeviceReduceSingleTileKernelINS2_10policy_hubIdjN4cuda3std3__44plusIdEEE10Policy1000EPdSC_iS9_ddNS7_10__identityEEEvT0_T1_T2_T3_T4_T6_,"ax",@progbits
	.align	128
        .global         _ZN3cub18CUB_300001_SM_10006detail6reduce28DeviceReduceSingleTileKernelINS2_10policy_hubIdjN4cuda3std3__44plusIdEEE10Policy1000EPdSC_iS9_ddNS7_10__identityEEEvT0_T1_T2_T3_T4_T6_
        .type           _ZN3cub18CUB_300001_SM_10006detail6reduce28DeviceReduceSingleTileKernelINS2_10policy_hubIdjN4cuda3std3__44plusIdEEE10Policy1000EPdSC_iS9_ddNS7_10__identityEEEvT0_T1_T2_T3_T4_T6_,@function
        .size           _ZN3cub18CUB_300001_SM_10006detail6reduce28DeviceReduceSingleTileKernelINS2_10policy_hubIdjN4cuda3std3__44plusIdEEE10Policy1000EPdSC_iS9_ddNS7_10__identityEEEvT0_T1_T2_T3_T4_T6_,(.L_x_445 - _ZN3cub18CUB_300001_SM_10006detail6reduce28DeviceReduceSingleTileKernelINS2_10policy_hubIdjN4cuda3std3__44plusIdEEE10Policy1000EPdSC_iS9_ddNS7_10__identityEEEvT0_T1_T2_T3_T4_T6_)
        .other          _ZN3cub18CUB_300001_SM_10006detail6reduce28DeviceReduceSingleTileKernelINS2_10policy_hubIdjN4cuda3std3__44plusIdEEE10Policy1000EPdSC_iS9_ddNS7_10__identityEEEvT0_T1_T2_T3_T4_T6_,@"STO_CUDA_ENTRY STV_DEFAULT"
_ZN3cub18CUB_300001_SM_10006detail6reduce28DeviceReduceSingleTileKernelINS2_10policy_hubIdjN4cuda3std3__44plusIdEEE10Policy1000EPdSC_iS9_ddNS7_10__identityEEEvT0_T1_T2_T3_T4_T6_:
.text._ZN3cub18CUB_300001_SM_10006detail6reduce28DeviceReduceSingleTileKernelINS2_10policy_hubIdjN4cuda3std3__44plusIdEEE10Policy1000EPdSC_iS9_ddNS7_10__identityEEEvT0_T1_T2_T3_T4_T6_:
        /* <DEDUP_REMOVED lines=13> */
.L_x_89:
        /* <DEDUP_REMOVED lines=13> */
.L_x_93:
[----:B------:R-:W-:Y:S05]  /*01a0*/  BSYNC.RECONVERGENT B1 ;  /* 0x0000000000017941 */ /* 0x000fea0003800200 */
.L_x_92:
[----:B------:R-:W-:Y:S01]  /*01b0*/  ISETP.GE.AND P0, PT, R5, R4, PT ;  /* 0x000000040500720c */ /* 0x000fe20003f06270 */
[----:B------:R-:W-:-:S12]  /*01c0*/  BSSY.RECONVERGENT B1, `(.L_x_94) ;  /* 0x0000078000017945 */ /* 0x000fd80003800200 */
[----:B------:R-:W-:Y:S05]  /*01d0*/  @P0 BRA `(.L_x_95) ;  /* 0x0000000400d80947 */ /* 0x000fea0003800000 */
[----:B------:R-:W-:Y:S01]  /*01e0*/  LOP3.LUT R9, RZ, R5, RZ, 0x33, !PT ;  /* 0x00000005ff097212 */ /* 0x000fe200078e33ff */
[----:B------:R-:W-:Y:S04]  /*01f0*/  BSSY.RECONVERGENT B2, `(.L_x_96) ;  /* 0x0000019000027945 */ /* 0x000fe80003800200 */
[----:B------:R-:W-:-:S04]  /*0200*/  IMAD.IADD R9, R9, 0x1, R4 ;  /* 0x0000000109097824 */ /* 0x000fc800078e0204 */
[C---:B------:R-:W-:Y:S01]  /*0210*/  IMAD.HI.U32 R0, R9.reuse, -0x33333333, RZ ;  /* 0xcccccccd09007827 */ /* 0x040fe200078e00ff */
[----:B------:R-:W-:-:S04]  /*0220*/  ISETP.GE.U32.AND P0, PT, R9, 0x780, PT ;  /* 0x000007800900780c */ /* 0x000fc80003f06070 */
[----:B------:R-:W-:-:S04]  /*0230*/  SHF.R.U32.HI R0, RZ, 0x9, R0 ;  /* 0x00000009ff007819 */ /* 0x000fc80000011600 */
[----:B------:R-:W-:-:S04]  /*0240*/  LOP3.LUT R2, R0, 0x3, RZ, 0xc0, !PT ;  /* 0x0000000300027812 */ /* 0x000fc800078ec0ff */
[----:B------:R-:W-:-:S13]  /*0250*/  ISETP.NE.AND P1, PT, R2, 0x3, PT ;  /* 0x000000030200780c */ /* 0x000fda0003f25270 */
[----:B------:R-:W-:Y:S05]  /*0260*/  @!P1 BRA `(.L_x_97) ;  /* 0x0000000000449947 */ /* 0x000fea0003800000 */
[----:B------:R-:W0:Y:S01]  /*0270*/  LDC.64 R8, c[0x0][0x380] ;  /* 0x0000e000ff087b82 */ /* 0x000e220000000a00 */
[----:B------:R-:W-:-:S05]  /*0280*/  VIADD R0, R0, 0x1 ;  /* 0x0000000100007836 */ /* 0x000fca0000000000 */
[----:B------:R-:W-:-:S05]  /*0290*/  LOP3.LUT R0, R0, 0x3, RZ, 0xc0, !PT ;  /* 0x0000000300007812 */ /* 0x000fca00078ec0ff */
[----:B------:R-:W-:Y:S02]  /*02a0*/  IMAD.MOV R0, RZ, RZ, -R0 ;  /* 0x000000ffff007224 */ /* 0x000fe400078e0a00 */
[----:B0-----:R-:W-:-:S04]  /*02b0*/  IMAD.WIDE.U32 R8, R5, 0x8, R8 ;  /* 0x0000000805087825 */ /* 0x001fc800078e0008 */
[----:B------:R-:W-:Y:S02]  /*02c0*/  IMAD.MOV.U32 R2, RZ, RZ, R8 ;  /* 0x000000ffff027224 */ /* 0x000fe400078e0008 */
[----:B------:R-:W-:-:S07]  /*02d0*/  IMAD.MOV.U32 R11, RZ, RZ, R9 ;  /* 0x000000ffff0b7224 */ /* 0x000fce00078e0009 */
.L_x_98:
        /* <DEDUP_REMOVED lines=10> */
.L_x_97:
[----:B------:R-:W-:Y:S05]  /*0380*/  BSYNC.RECONVERGENT B2 ;  /* 0x0000000000027941 */ /* 0x000fea0003800200 */
.L_x_96:
        /* <DEDUP_REMOVED lines=8> */
.L_x_101:
        /* <DEDUP_REMOVED lines=43> */
.L_x_100:
[----:B------:R-:W-:Y:S05]  /*06c0*/  BSYNC.RECONVERGENT B2 ;  /* 0x0000000000027941 */ /* 0x000fea0003800200 */
.L_x_99:
        /* <DEDUP_REMOVED lines=26> */
.L_x_103:
[----:B------:R-:W-:Y:S05]  /*0870*/  BSYNC.RECONVERGENT B2 ;  /* 0x0000000000027941 */ /* 0x000fea0003800200 */
.L_x_102:
        /* <DEDUP_REMOVED lines=12> */
.L_x_95:
[----:B------:R-:W-:Y:S05]  /*0940*/  BSYNC.RECONVERGENT B1 ;  /* 0x0000000000017941 */ /* 0x000fea0003800200 */
.L_x_94:
        /* <DEDUP_REMOVED lines=47> */
[----:B------:R-:W0:Y:S04]  /*0c40*/  LDS.128 R8, [UR4+0x20] ;  /* 0x00002004ff087984 */ /* 0x000e280008000c00 */
[----:B------:R-:W1:Y:S04]  /*0c50*/  LDS.128 R16, [UR4+0x30] ;  /* 0x00003004ff107984 */ /* 0x000e680008000c00 */
[----:B--2---:R-:W2:Y:S01]  /*0c60*/  LDS.128 R4, [UR4+0x40] ;  /* 0x00004004ff047984 */ /* 0x004ea20008000c00 */
[----:B0-----:R-:W-:-:S03]  /*0c70*/  DADD R8, R12, R8 ;  /* 0x000000000c087229 */ /* 0x001fc60000000008 */
[----:B------:R-:W-:Y:S05]  /*0c80*/  LDS.128 R12, [UR4+0x60] ;  /* 0x00006004ff0c7984 */ /* 0x000fea0008000c00 */
[----:B------:R-:W-:Y:S02]  /*0c90*/  DADD R2, R8, R10 ;  /* 0x0000000008027229 */ /* 0x000fe4000000000a */
[----:B------:R-:W0:Y:S06]  /*0ca0*/  LDS.128 R8, [UR4+0x50] ;  /* 0x00005004ff087984 */ /* 0x000e2c0008000c00 */
[----:B-1----:R-:W-:-:S08]  /*0cb0*/  DADD R2, R2, R16 ;  /* 0x0000000002027229 */ /* 0x002fd00000000010 */
[----:B------:R-:W-:-:S08]  /*0cc0*/  DADD R2, R2, R18 ;  /* 0x0000000002027229 */ /* 0x000fd00000000012 */
[----:B--2---:R-:W-:-:S08]  /*0cd0*/  DADD R2, R2, R4 ;  /* 0x0000000002027229 */ /* 0x004fd00000000004 */
[----:B------:R-:W-:Y:S01]  /*0ce0*/  DADD R2, R2, R6 ;  /* 0x0000000002027229 */ /* 0x000fe20000000006 */
[----:B------:R-:W1:Y:S07]  /*0cf0*/  LDS.128 R4, [UR4+0x70] ;  /* 0x00007004ff047984 */ /* 0x000e6e0008000c00 */
[----:B0-----:R-:W-:-:S08]  /*0d00*/  DADD R2, R2, R8 ;  /* 0x0000000002027229 */ /* 0x001fd00000000008 */
[----:B------:R-:W-:Y:S01]  /*0d10*/  DADD R2, R2, R10 ;  /* 0x0000000002027229 */ /* 0x000fe2000000000a */
[----:B------:R-:W0:Y:S07]  /*0d20*/  LDS.128 R8, [UR4+0x80] ;  /* 0x00008004ff087984 */ /* 0x000e2e0008000c00 */
[----:B------:R-:W-:-:S08]  /*0d30*/  DADD R2, R2, R12 ;  /* 0x0000000002027229 */ /* 0x000fd0000000000c */
[----:B------:R-:W-:Y:S01]  /*0d40*/  DADD R2, R2, R14 ;  /* 0x0000000002027229 */ /* 0x000fe2000000000e */
[----:B------:R-:W2:Y:S07]  /*0d50*/  LDS.128 R12, [UR4+0x90] ;  /* 0x00009004ff0c7984 */ /* 0x000eae0008000c00 */
[----:B-1----:R-:W-:-:S08]  /*0d60*/  DADD R2, R2, R4 ;  /* 0x0000000002027229 */ /* 0x002fd00000000004 */
[----:B------:R-:W-:Y:S01]  /*0d70*/  DADD R2, R2, R6 ;  /* 0x0000000002027229 */ /* 0x000fe20000000006 */
[----:B------:R-:W1:Y:S07]  /*0d80*/  LDS.128 R4, [UR4+0xa0] ;  /* 0x0000a004ff047984 */ /* 0x000e6e0008000c00 */
[----:B0-----:R-:W-:Y:S01]  /*0d90*/  DADD R2, R2, R8 ;  /* 0x0000000002027229 */ /* 0x001fe20000000008 */
[----:B------:R-:W0:Y:S07]  /*0da0*/  LDS.64 R8, [UR4+0xb0] ;  /* 0x0000b004ff087984 */ /* 0x000e2e0008000a00 */
[----:B------:R-:W-:-:S08]  /*0db0*/  DADD R2, R2, R10 ;  /* 0x0000000002027229 */ /* 0x000fd0000000000a */
[----:B--2---:R-:W-:-:S08]  /*0dc0*/  DADD R2, R2, R12 ;  /* 0x0000000002027229 */ /* 0x004fd0000000000c */
[----:B------:R-:W-:-:S08]  /*0dd0*/  DADD R2, R2, R14 ;  /* 0x0000000002027229 */ /* 0x000fd0000000000e */
[----:B-1----:R-:W-:-:S08]  /*0de0*/  DADD R2, R2, R4 ;  /* 0x0000000002027229 */ /* 0x002fd00000000004 */
[----:B------:R-:W-:-:S08]  /*0df0*/  DADD R2, R2, R6 ;  /* 0x0000000002027229 */ /* 0x000fd00000000006 */
[----:B0-----:R-:W-:Y:S01]  /*0e00*/  DADD R12, R2, R8 ;  /* 0x00000000020c7229 */ /* 0x001fe20000000008 */
[----:B------:R-:W-:Y:S10]  /*0e10*/  BRA `(.L_x_105) ;  /* 0x0000001800487947 */ /* 0x000ff40003800000 */
.L_x_104:
        /* <DEDUP_REMOVED lines=32> */
[----:B------:R-:W-:Y:S01]  /*1020*/  VIADD R0, R2, 0x10 ;  /* 0x0000001002007836 */ /* 0x000fe20000000000 */
[----:B------:R-:W-:Y:S02]  /*1030*/  @!P1 SHF.R.U32.HI R2, RZ, 0x2, R3 ;  /* 0x00000002ff029819 */ /* 0x000fe40000011603 */
[----:B------:R-:W1:Y:S02]  /*1040*/  SHFL.DOWN PT, R7, R11, 0x8, R5 ;  /* 0x090000000b077989 */ /* 0x000e6400000e0005 */
[----:B------:R-:W-:Y:S01]  /*1050*/  @!P1 LOP3.LUT R2, R2, 0xf8, RZ, 0xc0, !PT ;  /* 0x000000f802029812 */ /* 0x000fe200078ec0ff */
[----:B-1----:R-:W-:-:S10]  /*1060*/  DADD R6, R6, R10 ;  /* 0x0000000006067229 */ /* 0x002fd4000000000a */
[----:B------:R-:W-:Y:S02]  /*1070*/  FSEL R8, R10, R6, P0 ;  /* 0x000000060a087208 */ /* 0x000fe40000000000 */
[----:B------:R-:W-:Y:S02]  /*1080*/  FSEL R9, R11, R7, P0 ;  /* 0x000000070b097208 */ /* 0x000fe40000000000 */
[----:B------:R-:W-:Y:S01]  /*1090*/  @!P1 MOV R10, 0x400 ;  /* 0x00000400000a9802 */ /* 0x000fe20000000f00 */
[----:B------:R-:W-:Y:S01]  /*10a0*/  SHFL.DOWN PT, R6, R8, 0x10, R5 ;  /* 0x0a00000008067989 */ /* 0x000fe200000e0005 */
[----:B------:R-:W-:Y:S02]  /*10b0*/  ISETP.GT.AND P0, PT, R0, R5, PT ;  /* 0x000000050000720c */ /* 0x000fe40003f04270 */
[----:B0-----:R-:W-:Y:S01]  /*10c0*/  @!P1 LEA R11, R13, R10, 0x18 ;  /* 0x0000000a0d0b9211 */ /* 0x001fe200078ec0ff */
        /* <DEDUP_REMOVED lines=13> */
[----:B------:R-:W0:Y:S04]  /*11a0*/  LDS.128 R16, [UR4+0x20] ;  /* 0x00002004ff107984 */ /* 0x000e280008000c00 */
[----:B-1----:R-:W1:Y:S01]  /*11b0*/  LDS.128 R8, [UR4+0x30] ;  /* 0x00003004ff087984 */ /* 0x002e620008000c00 */
[----:B0-----:R-:W-:-:S10]  /*11c0*/  DADD R16, R12, R16 ;  /* 0x000000000c107229 */ /* 0x001fd40000000010 */
[----:B------:R-:W-:Y:S02]  /*11d0*/  FSEL R2, R16, R12, P1 ;  /* 0x0000000c10027208 */ /* 0x000fe40000800000 */
[----:B------:R-:W-:Y:S02]  /*11e0*/  FSEL R3, R17, R13, P1 ;  /* 0x0000000d11037208 */ /* 0x000fe40000800000 */
[----:B------:R-:W-:Y:S01]  /*11f0*/  ISETP.GT.AND P1, PT, R4, 0x40, PT ;  /* 0x000000400400780c */ /* 0x000fe20003f24270 */
[----:B------:R-:W0:Y:S03]  /*1200*/  LDS.128 R12, [UR4+0x40] ;  /* 0x00004004ff0c7984 */ /* 0x000e260008000c00 */
        /* <DEDUP_REMOVED lines=65> */
[----:B------:R-:W1:Y:S01]  /*1620*/  LDS.64 R2, [UR4+0xb0] ;  /* 0x0000b004ff027984 */ /* 0x000e620008000a00 */
        /* <DEDUP_REMOVED lines=11> */
[----:B------:R-:W-:Y:S01]  /*16e0*/  FSEL R13, R3, R7, P1 ;  /* 0x00000007030d7208 */ /* 0x000fe20000800000 */
[----:B------:R-:W-:Y:S06]  /*16f0*/  BRA `(.L_x_105) ;  /* 0x0000001000107947 */ /* 0x000fec0003800000 */
.L_x_91:
[----:B------:R-:W0:Y:S01]  /*1700*/  S2R R0, SR_TID.X ;  /* 0x0000000000007919 */ /* 0x000e220000002100 */
[----:B------:R-:W0:Y:S02]  /*1710*/  LDC.64 R6, c[0x0][0x380] ;  /* 0x0000e000ff067b82 */ /* 0x000e240000000a00 */
[----:B0-----:R-:W-:-:S05]  /*1720*/  IMAD.WIDE.U32 R6, R0, 0x8, R6 ;  /* 0x0000000800067825 */ /* 0x001fca00078e0006 */
[----:B------:R-:W2:Y:S04]  /*1730*/  LDG.E.64.CONSTANT R20, desc[UR6][R6.64] ;  /* 0x0000000606147981 */ /* 0x000ea8000c1e9b00 */
[----:B------:R-:W2:Y:S04]  /*1740*/  LDG.E.64.CONSTANT R2, desc[UR6][R6.64+0x1400] ;  /* 0x0014000606027981 */ /* 0x000ea8000c1e9b00 */
[----:B------:R-:W3:Y:S04]  /*1750*/  LDG.E.64.CONSTANT R8, desc[UR6][R6.64+0x2800] ;  /* 0x0028000606087981 */ /* 0x000ee8000c1e9b00 */
[----:B------:R-:W4:Y:S04]  /*1760*/  LDG.E.64.CONSTANT R10, desc[UR6][R6.64+0x3c00] ;  /* 0x003c0006060a7981 */ /* 0x000f28000c1e9b00 */
[----:B------:R-:W5:Y:S04]  /*1770*/  LDG.E.64.CONSTANT R12, desc[UR6][R6.64+0x5000] ;  /* 0x00500006060c7981 */ /* 0x000f68000c1e9b00 */
[----:B------:R-:W5:Y:S04]  /*1780*/  LDG.E.64.CONSTANT R14, desc[UR6][R6.64+0x6400] ;  /* 0x00640006060e7981 */ /* 0x000f68000c1e9b00 */
[----:B------:R-:W5:Y:S04]  /*1790*/  LDG.E.64.CONSTANT R16, desc[UR6][R6.64+0x7800] ;  /* 0x0078000606107981 */ /* 0x000f68000c1e9b00 */
[----:B------:R-:W5:Y:S01]  /*17a0*/  LDG.E.64.CONSTANT R18, desc[UR6][R6.64+0x8c00] ;  /* 0x008c000606127981 */ /* 0x000f62000c1e9b00 */
[----:B------:R-:W-:Y:S01]  /*17b0*/  ISETP.GE.U32.AND P0, PT, R4, 0x2800, PT ;  /* 0x000028000400780c */ /* 0x000fe20003f06070 */
[----:B--2---:R-:W-:-:S08]  /*17c0*/  DADD R2, R20, R2 ;  /* 0x0000000014027229 */ /* 0x004fd00000000002 */
[----:B---3--:R-:W-:Y:S01]  /*17d0*/  DADD R2, R8, R2 ;  /* 0x0000000008027229 */ /* 0x008fe20000000002 */
[----:B------:R-:W-:-:S07]  /*17e0*/  IMAD.MOV.U32 R9, RZ, RZ, 0x1400 ;  /* 0x00001400ff097424 */ /* 0x000fce00078e00ff */
[----:B----4-:R-:W-:-:S08]  /*17f0*/  DADD R2, R10, R2 ;  /* 0x000000000a027229 */ /* 0x010fd00000000002 */
[----:B-----5:R-:W-:-:S08]  /*1800*/  DADD R2, R12, R2 ;  /* 0x000000000c027229 */ /* 0x020fd00000000002 */
[----:B------:R-:W-:-:S08]  /*1810*/  DADD R2, R14, R2 ;  /* 0x000000000e027229 */ /* 0x000fd00000000002 */
[----:B------:R-:W-:-:S08]  /*1820*/  DADD R2, R16, R2 ;  /* 0x0000000010027229 */ /* 0x000fd00000000002 */
[----:B------:R-:W-:Y:S01]  /*1830*/  DADD R2, R18, R2 ;  /* 0x0000000012027229 */ /* 0x000fe20000000002 */
[----:B------:R-:W-:Y:S10]  /*1840*/  @!P0 BRA `(.L_x_106) ;  /* 0x00000000006c8947 */ /* 0x000ff40003800000 */
[----:B------:R-:W0:Y:S01]  /*1850*/  LDC R26, c[0x0][0x390] ;  /* 0x0000e400ff1a7b82 */ /* 0x000e220000000800 */
[----:B------:R-:W-:Y:S02]  /*1860*/  VIADD R8, R4, 0xffffec00 ;  /* 0xffffec0004087836 */ /* 0x000fe40000000000 */
[----:B------:R-:W-:-:S07]  /*1870*/  IMAD.MOV.U32 R9, RZ, RZ, 0x1400 ;  /* 0x00001400ff097424 */ /* 0x000fce00078e00ff */
.L_x_108:
[----:B------:R-:W-:-:S05]  /*1880*/  IMAD.WIDE R12, R9, 0x8, R6 ;  /* 0x00000008090c7825 */ /* 0x000fca00078e0206 */
[----:B------:R-:W2:Y:S04]  /*1890*/  LDG.E.64.CONSTANT R4, desc[UR6][R12.64] ;  /* 0x000000060c047981 */ /* 0x000ea8000c1e9b00 */
[----:B------:R-:W3:Y:S04]  /*18a0*/  LDG.E.64.CONSTANT R14, desc[UR6][R12.64+0x1400] ;  /* 0x001400060c0e7981 */ /* 0x000ee8000c1e9b00 */
[----:B------:R-:W4:Y:S04]  /*18b0*/  LDG.E.64.CONSTANT R16, desc[UR6][R12.64+0x2800] ;  /* 0x002800060c107981 */ /* 0x000f28000c1e9b00 */
[----:B------:R-:W5:Y:S04]  /*18c0*/  LDG.E.64.CONSTANT R18, desc[UR6][R12.64+0x3c00] ;  /* 0x003c00060c127981 */ /* 0x000f68000c1e9b00 */
        /* <DEDUP_REMOVED lines=8> */
[----:B------:R-:W-:-:S08]  /*1950*/  DADD R4, R20, R4 ;  /* 0x0000000014047229 */ /* 0x000fd00000000004 */
[----:B------:R-:W-:Y:S01]  /*1960*/  DADD R22, R22, R4 ;  /* 0x0000000016167229 */ /* 0x000fe20000000004 */
[----:B0-----:R-:W-:-:S04]  /*1970*/  IMAD.MOV.U32 R4, RZ, RZ, R26 ;  /* 0x000000ffff047224 */ /* 0x001fc800078e001a */
[----:B------:R-:W-:-:S03]  /*1980*/  IMAD.IADD R2, R4, 0x1, -R9 ;  /* 0x0000000104027824 */ /* 0x000fc600078e0a09 */
[----:B------:R-:W-:Y:S02]  /*1990*/  DADD R22, R24, R22 ;  /* 0x0000000018167229 */ /* 0x000fe40000000016 */
[----:B------:R-:W-:-:S06]  /*19a0*/  ISETP.GE.AND P0, PT, R2, 0x1400, PT ;  /* 0x000014000200780c */ /* 0x000fcc0003f06270 */
[----:B------:R-:W-:-:S07]  /*19b0*/  DADD R2, R10, R22 ;  /* 0x000000000a027229 */ /* 0x000fce0000000016 */
[----:B------:R-:W-:Y:S05]  /*19c0*/  @!P0 BRA `(.L_x_107) ;  /* 0x0000000800348947 */ /* 0x000fea0003800000 */
[----:B------:R-:W-:-:S05]  /*19d0*/  VIADD R9, R9, 0x1400 ;  /* 0x0000140009097836 */ /* 0x000fca0000000000 */
[----:B------:R-:W-:-:S13]  /*19e0*/  ISETP.GT.AND P0, PT, R9, R8, PT ;  /* 0x000000080900720c */ /* 0x000fda0003f04270 */
[----:B------:R-:W-:Y:S05]  /*19f0*/  @!P0 BRA `(.L_x_108) ;  /* 0xfffffffc00a08947 */ /* 0x000fea000383ffff */
.L_x_106:
[----:B------:R-:W-:-:S13]  /*1a00*/  ISETP.GE.AND P0, PT, R9, R4, PT ;  /* 0x000000040900720c */ /* 0x000fda0003f06270 */
[----:B------:R-:W-:Y:S05]  /*1a10*/  @P0 BRA `(.L_x_107) ;  /* 0x0000000800200947 */ /* 0x000fea0003800000 */
[----:B------:R-:W-:Y:S01]  /*1a20*/  IMAD.IADD R39, R4, 0x1, -R9 ;  /* 0x0000000104277824 */ /* 0x000fe200078e0a09 */
[----:B------:R-:W-:Y:S04]  /*1a30*/  BSSY.RECONVERGENT B1, `(.L_x_107) ;  /* 0x0000086000017945 */ /* 0x000fe80003800200 */
[----:B------:R-:W-:-:S13]  /*1a40*/  ISETP.GE.AND P0, PT, R0, R39, PT ;  /* 0x000000270000720c */ /* 0x000fda0003f06270 */
[----:B------:R-:W-:Y:S05]  /*1a50*/  @P0 BRA `(.L_x_109) ;  /* 0x00000008000c0947 */ /* 0x000fea0003800000 */
[----:B------:R-:W-:Y:S01]  /*1a60*/  LOP3.LUT R5, RZ, R0, RZ, 0x33, !PT ;  /* 0x00000000ff057212 */ /* 0x000fe200078e33ff */
[----:B------:R-:W-:Y:S01]  /*1a70*/  BSSY.RECONVERGENT B2, `(.L_x_110) ;  /* 0x0000017000027945 */ /* 0x000fe20003800200 */
[----:B------:R-:W-:Y:S02]  /*1a80*/  IMAD.MOV.U32 R38, RZ, RZ, R0 ;  /* 0x000000ffff267224 */ /* 0x000fe400078e0000 */
[----:B------:R-:W-:-:S04]  /*1a90*/  IADD3 R5, PT, PT, -R9, R4, R5 ;  /* 0x0000000409057210 */ /* 0x000fc80007ffe105 */
[C---:B------:R-:W-:Y:S01]  /*1aa0*/  ISETP.GE.U32.AND P1, PT, R5.reuse, 0x780, PT ;  /* 0x000007800500780c */ /* 0x040fe20003f26070 */
[----:B------:R-:W-:-:S05]  /*1ab0*/  IMAD.HI.U32 R4, R5, -0x33333333, RZ ;  /* 0xcccccccd05047827 */ /* 0x000fca00078e00ff */
[----:B------:R-:W-:-:S04]  /*1ac0*/  SHF.R.U32.HI R4, RZ, 0x9, R4 ;  /* 0x00000009ff047819 */ /* 0x000fc80000011604 */
[----:B------:R-:W-:-:S04]  /*1ad0*/  LOP3.LUT R6, R4, 0x3, RZ, 0xc0, !PT ;  /* 0x0000000304067812 */ /* 0x000fc800078ec0ff */
[----:B------:R-:W-:-:S13]  /*1ae0*/  ISETP.NE.AND P0, PT, R6, 0x3, PT ;  /* 0x000000030600780c */ /* 0x000fda0003f05270 */
[----:B------:R-:W-:Y:S05]  /*1af0*/  @!P0 BRA `(.L_x_111) ;  /* 0x0000000000388947 */ /* 0x000fea0003800000 */
[----:B------:R-:W0:Y:S01]  /*1b00*/  LDC.64 R6, c[0x0][0x380] ;  /* 0x0000e000ff067b82 */ /* 0x000e220000000a00 */
[----:B------:R-:W-:Y:S02]  /*1b10*/  VIADD R4, R4, 0x1 ;  /* 0x0000000104047836 */ /* 0x000fe40000000000 */
[----:B------:R-:W-:Y:S02]  /*1b20*/  IMAD.IADD R11, R0, 0x1, R9 ;  /* 0x00000001000b7824 */ /* 0x000fe400078e0209 */
[----:B------:R-:W-:Y:S01]  /*1b30*/  IMAD.MOV.U32 R38, RZ, RZ, R0 ;  /* 0x000000ffff267224 */ /* 0x000fe200078e0000 */
[----:B------:R-:W-:-:S05]  /*1b40*/  LOP3.LUT R4, R4, 0x3, RZ, 0xc0, !PT ;  /* 0x0000000304047812 */ /* 0x000fca00078ec0ff */
[----:B------:R-:W-:-:S07]  /*1b50*/  IMAD.MOV R8, RZ, RZ, -R4 ;  /* 0x000000ffff087224 */ /* 0x000fce00078e0a04 */
.L_x_112:
[----:B0-----:R-:W-:-:S06]  /*1b60*/  IMAD.WIDE.U32 R4, R11, 0x8, R6 ;  /* 0x000000080b047825 */ /* 0x001fcc00078e0006 */
[----:B------:R-:W2:Y:S01]  /*1b70*/  LDG.E.64.CONSTANT R4, desc[UR6][R4.64] ;  /* 0x0000000604047981 */ /* 0x000ea2000c1e9b00 */
[----:B------:R-:W-:Y:S02]  /*1b80*/  VIADD R8, R8, 0x1 ;  /* 0x0000000108087836 */ /* 0x000fe40000000000 */
[----:B------:R-:W-:Y:S02]  /*1b90*/  VIADD R38, R38, 0x280 ;  /* 0x0000028026267836 */ /* 0x000fe40000000000 */
[----:B------:R-:W-:Y:S01]  /*1ba0*/  VIADD R11, R11, 0x280 ;  /* 0x000002800b0b7836 */ /* 0x000fe20000000000 */
[----:B------:R-:W-:Y:S01]  /*1bb0*/  ISETP.NE.AND P0, PT, R8, RZ, PT ;  /* 0x000000ff0800720c */ /* 0x000fe20003f05270 */
[----:B--2---:R-:W-:-:S12]  /*1bc0*/  DADD R2, R4, R2 ;  /* 0x0000000004027229 */ /* 0x004fd80000000002 */
[----:B------:R-:W-:Y:S05]  /*1bd0*/  @P0 BRA `(.L_x_112) ;  /* 0xfffffffc00e00947 */ /* 0x000fea000383ffff */
.L_x_111:
[----:B------:R-:W-:Y:S05]  /*1be0*/  BSYNC.RECONVERGENT B2 ;  /* 0x0000000000027941 */ /* 0x000fea0003800200 */
.L_x_110:
[----:B------:R-:W-:Y:S05]  /*1bf0*/  @!P1 BRA `(.L_x_109) ;  /* 0x0000000400a49947 */ /* 0x000fea0003800000 */
[----:B------:R-:W0:Y:S01]  /*1c00*/  LDCU.64 UR4, c[0x0][0x380] ;  /* 0x00007000ff0477ac */ /* 0x000e220008000a00 */
[----:B------:R-:W-:Y:S01]  /*1c10*/  IMAD.IADD R7, R39, 0x1, -R38 ;  /* 0x0000000127077824 */ /* 0x000fe200078e0a26 */
[C---:B------:R-:W-:Y:S01]  /*1c20*/  IADD3 R5, P0, PT, R38.reuse, R9, RZ ;  /* 0x0000000926057210 */ /* 0x040fe20007f1e0ff */
[----:B------:R-:W-:Y:S01]  /*1c30*/  BSSY.RECONVERGENT B2, `(.L_x_113) ;  /* 0x000003a000027945 */ /* 0x000fe20003800200 */
[----:B------:R-:W-:Y:S02]  /*1c40*/  IMAD.IADD R40, R38, 0x1, R9 ;  /* 0x0000000126287824 */ /* 0x000fe400078e0209 */
        /* <DEDUP_REMOVED lines=10> */
.L_x_115:
[----:B------:R-:W0:Y:S01]  /*1cf0*/  LDC.64 R30, c[0x0][0x380] ;  /* 0x0000e000ff1e7b82 */ /* 0x000e220000000a00 */
[----:B------:R-:W2:Y:S04]  /*1d00*/  LDG.E.64.CONSTANT R8, desc[UR6][R4.64+-0x1400] ;  /* 0xffec000604087981 */ /* 0x000ea8000c1e9b00 */
[----:B------:R-:W3:Y:S01]  /*1d10*/  LDG.E.64.CONSTANT R10, desc[UR6][R4.64] ;  /* 0x00000006040a7981 */ /* 0x000ee2000c1e9b00 */
[----:B------:R-:W-:-:S03]  /*1d20*/  VIADD R15, R40, 0xa00 ;  /* 0x00000a00280f7836 */ /* 0x000fc60000000000 */
[----:B------:R-:W4:Y:S04]  /*1d30*/  LDG.E.64.CONSTANT R12, desc[UR6][R4.64+0x1400] ;  /* 0x00140006040c7981 */ /* 0x000f28000c1e9b00 */
[----:B------:R-:W5:Y:S04]  /*1d40*/  LDG.E.64.CONSTANT R16, desc[UR6][R4.64+0x3c00] ;  /* 0x003c000604107981 */ /* 0x000f68000c1e9b00 */
[----:B------:R-:W5:Y:S01]  /*1d50*/  LDG.E.64.CONSTANT R18, desc[UR6][R4.64+0x5000] ;  /* 0x0050000604127981 */ /* 0x000f62000c1e9b00 */
[----:B------:R-:W-:-:S03]  /*1d60*/  VIADD R23, R40, 0x1400 ;  /* 0x0000140028177836 */ /* 0x000fc60000000000 */
[----:B------:R-:W5:Y:S01]  /*1d70*/  LDG.E.64.CONSTANT R20, desc[UR6][R4.64+0x6400] ;  /* 0x0064000604147981 */ /* 0x000f62000c1e9b00 */
[----:B0-----:R-:W-:-:S03]  /*1d80*/  IMAD.WIDE.U32 R6, R40, 0x8, R30 ;  /* 0x0000000828067825 */ /* 0x001fc600078e001e */
[----:B------:R-:W5:Y:S04]  /*1d90*/  LDG.E.64.CONSTANT R24, desc[UR6][R4.64+0x8c00] ;  /* 0x008c000604187981 */ /* 0x000f68000c1e9b00 */
[----:B------:R-:W5:Y:S04]  /*1da0*/  LDG.E.64.CONSTANT R26, desc[UR6][R4.64+0xa000] ;  /* 0x00a00006041a7981 */ /* 0x000f68000c1e9b00 */
[----:B------:R-:W2:Y:S01]  /*1db0*/  LDG.E.64.CONSTANT R6, desc[UR6][R6.64] ;  /* 0x0000000606067981 */ /* 0x000ea2000c1e9b00 */
[----:B------:R-:W-:-:S03]  /*1dc0*/  IMAD.WIDE.U32 R14, R15, 0x8, R30 ;  /* 0x000000080f0e7825 */ /* 0x000fc600078e001e */
[----:B------:R-:W5:Y:S04]  /*1dd0*/  LDG.E.64.CONSTANT R28, desc[UR6][R4.64+0xb400] ;  /* 0x00b40006041c7981 */ /* 0x000f68000c1e9b00 */
[----:B------:R-:W5:Y:S01]  /*1de0*/  LDG.E.64.CONSTANT R14, desc[UR6][R14.64] ;  /* 0x000000060e0e7981 */ /* 0x000f62000c1e9b00 */
[----:B------:R-:W-:-:S03]  /*1df0*/  IMAD.WIDE.U32 R22, R23, 0x8, R30 ;  /* 0x0000000817167825 */ /* 0x000fc600078e001e */
[----:B------:R-:W5:Y:S04]  /*1e00*/  LDG.E.64.CONSTANT R34, desc[UR6][R4.64+0xf000] ;  /* 0x00f0000604227981 */ /* 0x000f68000c1e9b00 */
[----:B------:R-:W5:Y:S01]  /*1e10*/  LDG.E.64.CONSTANT R22, desc[UR6][R22.64] ;  /* 0x0000000616167981 */ /* 0x000f62000c1e9b00 */
[----:B------:R-:W-:-:S03]  /*1e20*/  VIADD R33, R40, 0x1e00 ;  /* 0x00001e0028217836 */ /* 0x000fc60000000000 */
[----:B------:R-:W5:Y:S01]  /*1e30*/  LDG.E.64.CONSTANT R36, desc[UR6][R4.64+0x10400] ;  /* 0x0104000604247981 */ /* 0x000f62000c1e9b00 */
[----:B------:R-:W-:-:S03]  /*1e40*/  IMAD.WIDE.U32 R30, R33, 0x8, R30 ;  /* 0x00000008211e7825 */ /* 0x000fc600078e001e */
[----:B------:R0:W5:Y:S04]  /*1e50*/  LDG.E.64.CONSTANT R32, desc[UR6][R4.64+0xdc00] ;  /* 0x00dc000604207981 */ /* 0x000168000c1e9b00 */
[----:B------:R-:W5:Y:S01]  /*1e60*/  LDG.E.64.CONSTANT R30, desc[UR6][R30.64] ;  /* 0x000000061e1e7981 */ /* 0x000f62000c1e9b00 */
[----:B------:R-:W-:-:S05]  /*1e70*/  VIADD R38, R38, 0x2800 ;  /* 0x0000280026267836 */ /* 0x000fca0000000000 */
[----:B------:R-:W-:Y:S02]  /*1e80*/  ISETP.GE.AND P1, PT, R38, R41, PT ;  /* 0x000000292600720c */ /* 0x000fe40003f26270 */
[----:B0-----:R-:W-:Y:S01]  /*1e90*/  IADD3 R4, P2, PT, R4, 0x14000, RZ ;  /* 0x0001400004047810 */ /* 0x001fe20007f5e0ff */
[----:B------:R-:W-:-:S04]  /*1ea0*/  VIADD R40, R40, 0x2800 ;  /* 0x0000280028287836 */ /* 0x000fc80000000000 */
[----:B------:R-:W-:Y:S01]  /*1eb0*/  IMAD.X R5, RZ, RZ, R5, P2 ;  /* 0x000000ffff057224 */ /* 0x000fe200010e0605 */
[----:B--2---:R-:W-:-:S08]  /*1ec0*/  DADD R6, R6, R2 ;  /* 0x0000000006067229 */ /* 0x004fd00000000002 */
[----:B------:R-:W-:-:S08]  /*1ed0*/  DADD R6, R6, R8 ;  /* 0x0000000006067229 */ /* 0x000fd00000000008 */
[----:B---3--:R-:W-:-:S08]  /*1ee0*/  DADD R6, R6, R10 ;  /* 0x0000000006067229 */ /* 0x008fd0000000000a */
[----:B----4-:R-:W-:-:S08]  /*1ef0*/  DADD R6, R6, R12 ;  /* 0x0000000006067229 */ /* 0x010fd0000000000c */
        /* <DEDUP_REMOVED lines=13> */
.L_x_114:
[----:B------:R-:W-:Y:S05]  /*1fd0*/  BSYNC.RECONVERGENT B2 ;  /* 0x0000000000027941 */ /* 0x000fea0003800200 */
.L_x_113:
[----:B------:R-:W-:Y:S01]  /*1fe0*/  IMAD.IADD R6, R39, 0x1, -R38 ;  /* 0x0000000127067824 */ /* 0x000fe200078e0a26 */
[----:B------:R-:W-:Y:S04]  /*1ff0*/  BSSY.RECONVERGENT B2, `(.L_x_116) ;  /* 0x000001d000027945 */ /* 0x000fe80003800200 */
[----:B------:R-:W-:-:S13]  /*2000*/  ISETP.GT.AND P1, PT, R6, 0xa00, PT ;  /* 0x00000a000600780c */ /* 0x000fda0003f24270 */
[----:B------:R-:W-:Y:S05]  /*2010*/  @!P1 BRA `(.L_x_117) ;  /* 0x0000000000689947 */ /* 0x000fea0003800000 */
[----:B------:R-:W0:Y:S01]  /*2020*/  LDC.64 R14, c[0x0][0x380] ;  /* 0x0000e000ff0e7b82 */ /* 0x000e220000000a00 */
[----:B------:R-:W2:Y:S04]  /*2030*/  LDG.E.64.CONSTANT R8, desc[UR6][R4.64+-0x1400] ;  /* 0xffec000604087981 */ /* 0x000ea8000c1e9b00 */
[----:B------:R-:W3:Y:S01]  /*2040*/  LDG.E.64.CONSTANT R10, desc[UR6][R4.64] ;  /* 0x00000006040a7981 */ /* 0x000ee2000c1e9b00 */
[----:B------:R-:W-:-:S03]  /*2050*/  VIADD R17, R40, 0xa00 ;  /* 0x00000a0028117836 */ /* 0x000fc60000000000 */
[----:B------:R-:W4:Y:S04]  /*2060*/  LDG.E.64.CONSTANT R12, desc[UR6][R4.64+0x1400] ;  /* 0x00140006040c7981 */ /* 0x000f28000c1e9b00 */
[----:B------:R-:W5:Y:S04]  /*2070*/  LDG.E.64.CONSTANT R18, desc[UR6][R4.64+0x5000] ;  /* 0x0050000604127981 */ /* 0x000f68000c1e9b00 */
[----:B------:R1:W5:Y:S01]  /*2080*/  LDG.E.64.CONSTANT R20, desc[UR6][R4.64+0x6400] ;  /* 0x0064000604147981 */ /* 0x000362000c1e9b00 */
[----:B0-----:R-:W-:-:S06]  /*2090*/  IMAD.WIDE.U32 R6, R40, 0x8, R14 ;  /* 0x0000000828067825 */ /* 0x001fcc00078e000e */
[----:B------:R-:W2:Y:S01]  /*20a0*/  LDG.E.64.CONSTANT R6, desc[UR6][R6.64] ;  /* 0x0000000606067981 */ /* 0x000ea2000c1e9b00 */
[----:B------:R-:W-:-:S03]  /*20b0*/  IMAD.WIDE.U32 R14, R17, 0x8, R14 ;  /* 0x00000008110e7825 */ /* 0x000fc600078e000e */
[----:B------:R-:W5:Y:S04]  /*20c0*/  LDG.E.64.CONSTANT R16, desc[UR6][R4.64+0x3c00] ;  /* 0x003c000604107981 */ /* 0x000f68000c1e9b00 */
[----:B------:R-:W5:Y:S01]  /*20d0*/  LDG.E.64.CONSTANT R14, desc[UR6][R14.64] ;  /* 0x000000060e0e7981 */ /* 0x000f62000c1e9b00 */
[----:B------:R-:W-:Y:S01]  /*20e0*/  PLOP3.LUT P0, PT, PT, PT, PT, 0x8, 0x80 ;  /* 0x000000000080781c */ /* 0x000fe20003f0e170 */
[----:B------:R-:W-:Y:S02]  /*20f0*/  VIADD R38, R38, 0x1400 ;  /* 0x0000140026267836 */ /* 0x000fe40000000000 */
[----:B------:R-:W-:Y:S01]  /*2100*/  VIADD R40, R40, 0x1400 ;  /* 0x0000140028287836 */ /* 0x000fe20000000000 */
[----:B--2---:R-:W-:-:S08]  /*2110*/  DADD R2, R2, R6 ;  /* 0x0000000002027229 */ /* 0x004fd00000000006 */
[----:B------:R-:W-:-:S08]  /*2120*/  DADD R2, R2, R8 ;  /* 0x0000000002027229 */ /* 0x000fd00000000008 */
[----:B---3--:R-:W-:-:S08]  /*2130*/  DADD R2, R2, R10 ;  /* 0x0000000002027229 */ /* 0x008fd0000000000a */
[----:B----4-:R-:W-:-:S08]  /*2140*/  DADD R2, R2, R12 ;  /* 0x0000000002027229 */ /* 0x010fd0000000000c */
[----:B-----5:R-:W-:-:S08]  /*2150*/  DADD R2, R2, R14 ;  /* 0x0000000002027229 */ /* 0x020fd0000000000e */
[----:B------:R-:W-:Y:S01]  /*2160*/  DADD R2, R2, R16 ;  /* 0x0000000002027229 */ /* 0x000fe20000000010 */
[----:B------:R-:W-:-:S07]  /*2170*/  IADD3 R6, P1, PT, R4, 0xa000, RZ ;  /* 0x0000a00004067810 */ /* 0x000fce0007f3e0ff */
[----:B------:R-:W-:Y:S01]  /*2180*/  DADD R2, R2, R18 ;  /* 0x0000000002027229 */ /* 0x000fe20000000012 */
[----:B-1----:R-:W-:Y:S02]  /*2190*/  IMAD.X R5, RZ, RZ, R5, P1 ;  /* 0x000000ffff057224 */ /* 0x002fe400008e0605 */
[----:B------:R-:W-:-:S05]  /*21a0*/  IMAD.MOV.U32 R4, RZ, RZ, R6 ;  /* 0x000000ffff047224 */ /* 0x000fca00078e0006 */
[----:B------:R-:W-:-:S11]  /*21b0*/  DADD R2, R2, R20 ;  /* 0x0000000002027229 */ /* 0x000fd60000000014 */
.L_x_117:
[----:B------:R-:W-:Y:S05]  /*21c0*/  BSYNC.RECONVERGENT B2 ;  /* 0x0000000000027941 */ /* 0x000fea0003800200 */
.L_x_116:
[----:B------:R-:W-:-:S13]  /*21d0*/  ISETP.LT.OR P0, PT, R38, R39, P0 ;  /* 0x000000272600720c */ /* 0x000fda0000701670 */
[----:B------:R-:W-:Y:S05]  /*21e0*/  @!P0 BRA `(.L_x_109) ;  /* 0x0000000000288947 */ /* 0x000fea0003800000 */
[----:B------:R-:W0:Y:S01]  /*21f0*/  LDC.64 R6, c[0x0][0x380] ;  /* 0x0000e000ff067b82 */ /* 0x000e220000000a00 */
[----:B------:R-:W2:Y:S04]  /*2200*/  LDG.E.64.CONSTANT R8, desc[UR6][R4.64] ;  /* 0x0000000604087981 */ /* 0x000ea8000c1e9b00 */
[----:B------:R-:W3:Y:S01]  /*2210*/  LDG.E.64.CONSTANT R10, desc[UR6][R4.64+0x1400] ;  /* 0x00140006040a7981 */ /* 0x000ee2000c1e9b00 */
[----:B0-----:R-:W-:-:S03]  /*2220*/  IMAD.WIDE.U32 R40, R40, 0x8, R6 ;  /* 0x0000000828287825 */ /* 0x001fc600078e0006 */
[----:B------:R-:W4:Y:S04]  /*2230*/  LDG.E.64.CONSTANT R6, desc[UR6][R4.64+-0x1400] ;  /* 0xffec000604067981 */ /* 0x000f28000c1e9b00 */
[----:B------:R-:W5:Y:S02]  /*2240*/  LDG.E.64.CONSTANT R40, desc[UR6][R40.64] ;  /* 0x0000000628287981 */ /* 0x000f64000c1e9b00 */
[----:B-----5:R-:W-:-:S08]  /*2250*/  DADD R2, R2, R40 ;  /* 0x0000000002027229 */ /* 0x020fd00000000028 */
[----:B----4-:R-:W-:-:S08]  /*2260*/  DADD R2, R2, R6 ;  /* 0x0000000002027229 */ /* 0x010fd00000000006 */
[----:B--2---:R-:W-:-:S08]  /*2270*/  DADD R2, R2, R8 ;  /* 0x0000000002027229 */ /* 0x004fd00000000008 */
[----:B---3--:R-:W-:-:S11]  /*2280*/  DADD R2, R2, R10 ;  /* 0x0000000002027229 */ /* 0x008fd6000000000a */
.L_x_109:
[----:B------:R-:W-:Y:S05]  /*2290*/  BSYNC.RECONVERGENT B1 ;  /* 0x0000000000017941 */ /* 0x000fea0003800200 */
.L_x_107:
        /* <DEDUP_REMOVED lines=16> */
[----:B------:R-:W-:Y:S01]  /*23a0*/  SHFL.DOWN PT, R2, R4, 0x4, 0x1f ;  /* 0x08801f0004027f89 */ /* 0x000fe200000e0000 */
[----:B------:R-:W-:Y:S02]  /*23b0*/  @!P1 MOV R7, 0x400 ;  /* 0x0000040000079802 */ /* 0x000fe40000000f00 */
[----:B------:R-:W-:Y:S01]  /*23c0*/  @!P1 SHF.R.U32.HI R6, RZ, 0x2, R0 ;  /* 0x00000002ff069819 */ /* 0x000fe20000011600 */
[----:B------:R-:W0:Y:S01]  /*23d0*/  SHFL.DOWN PT, R3, R5, 0x4, 0x1f ;  /* 0x08801f0005037f89 */ /* 0x000e2200000e0000 */
[----:B-1----:R-:W-:-:S02]  /*23e0*/  @!P1 LEA R7, R12, R7, 0x18 ;  /* 0x000000070c079211 */ /* 0x002fc400078ec0ff */
[----:B------:R-:W-:-:S05]  /*23f0*/  @!P1 LOP3.LUT R6, R6, 0xf8, RZ, 0xc0, !PT ;  /* 0x000000f806069812 */ /* 0x000fca00078ec0ff */
[----:B------:R-:W-:Y:S01]  /*2400*/  @!P1 IMAD.IADD R7, R6, 0x1, R7 ;  /* 0x0000000106079824 */ /* 0x000fe200078e0207 */
        /* <DEDUP_REMOVED lines=22> */
[----:B------:R-:W1:Y:S04]  /*2570*/  LDS.128 R8, [UR4+0x20] ;  /* 0x00002004ff087984 */ /* 0x000e680008000c00 */
[----:B------:R-:W2:Y:S04]  /*2580*/  LDS.128 R16, [UR4+0x30] ;  /* 0x00003004ff107984 */ /* 0x000ea80008000c00 */
[----:B0-----:R-:W0:Y:S01]  /*2590*/  LDS.128 R4, [UR4+0x40] ;  /* 0x00004004ff047984 */ /* 0x001e220008000c00 */
[----:B-1----:R-:W-:-:S03]  /*25a0*/  DADD R8, R12, R8 ;  /* 0x000000000c087229 */ /* 0x002fc60000000008 */
[----:B------:R-:W-:Y:S05]  /*25b0*/  LDS.128 R12, [UR4+0x60] ;  /* 0x00006004ff0c7984 */ /* 0x000fea0008000c00 */
[----:B------:R-:W-:Y:S02]  /*25c0*/  DADD R2, R8, R10 ;  /* 0x0000000008027229 */ /* 0x000fe4000000000a */
[----:B------:R-:W1:Y:S06]  /*25d0*/  LDS.128 R8, [UR4+0x50] ;  /* 0x00005004ff087984 */ /* 0x000e6c0008000c00 */
[----:B--2---:R-:W-:-:S08]  /*25e0*/  DADD R2, R2, R16 ;  /* 0x0000000002027229 */ /* 0x004fd00000000010 */
[----:B------:R-:W-:-:S08]  /*25f0*/  DADD R2, R2, R18 ;  /* 0x0000000002027229 */ /* 0x000fd00000000012 */
[----:B0-----:R-:W-:-:S08]  /*2600*/  DADD R2, R2, R4 ;  /* 0x0000000002027229 */ /* 0x001fd00000000004 */
[----:B------:R-:W-:Y:S01]  /*2610*/  DADD R2, R2, R6 ;  /* 0x0000000002027229 */ /* 0x000fe20000000006 */
[----:B------:R-:W0:Y:S07]  /*2620*/  LDS.128 R4, [UR4+0x70] ;  /* 0x00007004ff047984 */ /* 0x000e2e0008000c00 */
[----:B-1----:R-:W-:-:S08]  /*2630*/  DADD R2, R2, R8 ;  /* 0x0000000002027229 */ /* 0x002fd00000000008 */
[----:B------:R-:W-:Y:S01]  /*2640*/  DADD R2, R2, R10 ;  /* 0x0000000002027229 */ /* 0x000fe2000000000a */
[----:B------:R-:W1:Y:S07]  /*2650*/  LDS.128 R8, [UR4+0x80] ;  /* 0x00008004ff087984 */ /* 0x000e6e0008000c00 */
[----:B------:R-:W-:-:S08]  /*2660*/  DADD R2, R2, R12 ;  /* 0x0000000002027229 */ /* 0x000fd0000000000c */
[----:B------:R-:W-:Y:S01]  /*2670*/  DADD R2, R2, R14 ;  /* 0x0000000002027229 */ /* 0x000fe2000000000e */
[----:B------:R-:W2:Y:S07]  /*2680*/  LDS.128 R12, [UR4+0x90] ;  /* 0x00009004ff0c7984 */ /* 0x000eae0008000c00 */
[----:B0-----:R-:W-:-:S08]  /*2690*/  DADD R2, R2, R4 ;  /* 0x0000000002027229 */ /* 0x001fd00000000004 */
[----:B------:R-:W-:Y:S01]  /*26a0*/  DADD R2, R2, R6 ;  /* 0x0000000002027229 */ /* 0x000fe20000000006 */
[----:B------:R-:W0:Y:S07]  /*26b0*/  LDS.128 R4, [UR4+0xa0] ;  /* 0x0000a004ff047984 */ /* 0x000e2e0008000c00 */
[----:B-1----:R-:W-:Y:S01]  /*26c0*/  DADD R2, R2, R8 ;  /* 0x0000000002027229 */ /* 0x002fe20000000008 */
[----:B------:R-:W1:Y:S07]  /*26d0*/  LDS.64 R8, [UR4+0xb0] ;  /* 0x0000b004ff087984 */ /* 0x000e6e0008000a00 */
[----:B------:R-:W-:-:S08]  /*26e0*/  DADD R2, R2, R10 ;  /* 0x0000000002027229 */ /* 0x000fd0000000000a */
[----:B--2---:R-:W-:-:S08]  /*26f0*/  DADD R2, R2, R12 ;  /* 0x0000000002027229 */ /* 0x004fd0000000000c */
[----:B------:R-:W-:-:S08]  /*2700*/  DADD R2, R2, R14 ;  /* 0x0000000002027229 */ /* 0x000fd0000000000e */
[----:B0-----:R-:W-:-:S08]  /*2710*/  DADD R2, R2, R4 ;  /* 0x0000000002027229 */ /* 0x001fd00000000004 */
[----:B------:R-:W-:-:S08]  /*2720*/  DADD R2, R2, R6 ;  /* 0x0000000002027229 */ /* 0x000fd00000000006 */
[----:B-1----:R-:W-:-:S11]  /*2730*/  DADD R12, R2, R8 ;  /* 0x00000000020c7229 */ /* 0x002fd60000000008 */
.L_x_105:
[----:B------:R-:W-:Y:S05]  /*2740*/  BSYNC.RECONVERGENT B0 ;  /* 0x0000000000007941 */ /* 0x000fea0003800200 */
.L_x_90:
[----:B------:R-:W-:Y:S05]  /*2750*/  @P0 EXIT ;  /* 0x000000000000094d */ /* 0x000fea0003800000 */
[----:B------:R-:W1:Y:S01]  /*2760*/  LDCU.64 UR4, c[0x0][0x398] ;  /* 0x00007300ff0477ac */ /* 0x000e620008000a00 */
[----:B0-----:R-:W0:Y:S01]  /*2770*/  LDC.64 R2, c[0x0][0x388] ;  /* 0x0000e200ff027b82 */ /* 0x001e220000000a00 */
[----:B-1----:R-:W-:-:S07]  /*2780*/  DADD R12, R12, UR4 ;  /* 0x000000040c0c7e29 */ /* 0x002fce0008000000 */
[----:B0-----:R-:W-:Y:S01]  /*2790*/  STG.E.64 desc[UR6][R2.64], R12 ;  /* 0x0000000c02007986 */ /* 0x001fe2000c101b06 */
[----:B------:R-:W-:Y:S05]  /*27a0*/  EXIT ;  /* 0x000000000000794d */ /* 0x000fea0003800000 */
.L_x_118:
        /* <DEDUP_REMOVED lines=13> */
.L_x_445:


//--------------------- .text._ZN3cub18CUB_300001_SM_10006detail6reduce18DeviceReduceKernelINS2_10policy_hubIdjN4cuda3std3__44plusIdEEE10Policy1000EN6thrust24THRUST_300001_SM_1000_NS10device_ptrIfEEjS9_dNS7_10__identityEEEvT0_PT3_T1_NS0_13GridEvenShareISK_EET2_T4_ --------------------------
	.section	.text._ZN3cub18CUB_300001_SM_10006detail6reduce18DeviceReduceKernelINS2_10policy_hubIdjN4cuda3std3__44plusIdEEE10Policy1000EN6thrust24THRUST_300001_SM_1000_NS10device_ptrIfEEjS9_dNS7_10__identityEEEvT0_PT3_T1_NS0_13GridEvenShareISK_EET2_T4_,"ax",@progbits
	.align	128
        .global         _ZN3cub18CUB_300001_SM_10006detail6reduce18DeviceReduceKernelINS2_10policy_hubIdjN4cuda3std3__44plusIdEEE10Policy1000EN6thrust24THRUST_300001_SM_1000_NS10device_ptrIfEEjS9_dNS7_10__identityEEEvT0_PT3_T1_NS0_13GridEvenShareISK_EET2_T4_
        .type           _ZN3cub18CUB_300001_SM_10006detail6reduce18DeviceReduceKernelINS2_10policy_hubIdjN4cuda3std3__44plusIdEEE10Policy1000EN6thrust24THRUST_300001_SM_1000_NS10device_ptrIfEEjS9_dNS7_10__identityEEEvT0_PT3_T1_NS0_13GridEvenShareISK_EET2_T4_,@function
        .size           _ZN3cub18CUB_300001_SM_10006detail6reduce18DeviceReduceKernelINS2_10policy_hubIdjN4cuda3std3__44plusIdEEE10Policy1000EN6thrust24THRUST_300001_SM_1000_NS10device_ptrIfEEjS9_dNS7_10__identityEEEvT0_PT3_T1_NS0_13GridEvenShareISK_EET2_T4_,(.L_x_446 - _ZN3cub18CUB_300001_SM_10006detail6reduce18DeviceReduceKernelINS2_10policy_hubIdjN4cuda3std3__44plusIdEEE10Policy1000EN6thrust24THRUST_300001_SM_1000_NS10device_ptrIfEEjS9_dNS7_10__identityEEEvT0_PT3_T1_NS0_13GridEvenShareISK_EET2_T4_)
        .other          _ZN3cub18CUB_300001_SM_10006detail6reduce18DeviceReduceKernelINS2_10policy_hubIdjN4cuda3std3__44plusIdEEE10Policy1000EN6thrust24THRUST_300001_SM_1000_NS10device_ptrIfEEjS9_dNS7_10__identityEEEvT0_PT3_T1_NS0_13GridEvenShareISK_EET2_T4_,@"STO_CUDA_ENTRY STV_DEFAULT"
_ZN3cub18CUB_300001_SM_10006detail6reduce18DeviceReduceKernelINS2_10policy_hubIdjN4cuda3std3__44plusIdEEE10Policy1000EN6thrust24THRUST_300001_SM_1000_NS10device_ptrIfEEjS9_dNS7_10__identityEEEvT0_PT3_T1_NS0_13GridEvenShareISK_EET2_T4_:
.text._ZN3cub18CUB_300001_SM_10006detail6reduce18DeviceReduceKernelINS2_10policy_hubIdjN4cuda3std3__44plusIdEEE10Policy1000EN6thrust24THRUST_300001_SM_1000_NS10device_ptrIfEEjS9_dNS7_10__identityEEEvT0_PT3_T1_NS0_13GridEvenShareISK_EET2_T4_:
[----:B------:R-:W-:Y:S08]  /*0000*/  LDC R1, c[0x0][0x37c] ;  /* 0x0000df00ff017b82 */ /* 0x000ff00000000800 */
[----:B------:R-:W0:Y:S01]  /*0010*/  S2UR UR10, SR_CTAID.X ;  /* 0x00000000000a79c3 */ /* 0x000e220000002500 */
[----:B------:R-:W1:Y:S01]  /*0020*/  LDCU.64 UR12, c[0x0][0x3a8] ;  /* 0x00007500ff0c77ac */ /* 0x000e620008000a00 */
[----:B------:R-:W-:Y:S01]  /*0030*/  BSSY.RECONVERGENT B0, `(.L_x_119) ;  /* 0x000031f000007945 */ /* 0x000fe20003800200 */
[----:B------:R-:W2:Y:S01]  /*0040*/  LDCU.64 UR8, c[0x0][0x358] ;  /* 0x00006b00ff0877ac */ /* 0x000ea20008000a00 */
[----:B-1----:R-:W-:Y:S01]  /*0050*/  IMAD.U32 R4, RZ, RZ, UR12 ;  /* 0x0000000cff047e24 */ /* 0x002fe2000f8e00ff */
[----:B------:R-:W-:-:S02]  /*0060*/  UIMAD UR4, UR13, 0x1400, URZ ;  /* 0x000014000d0478a4 */ /* 0x000fc4000f8e02ff */
[----:B0-----:R-:W-:-:S06]  /*0070*/  UIMAD UR6, UR10, 0x1400, URZ ;  /* 0x000014000a0678a4 */ /* 0x001fcc000f8e02ff */
[----:B------:R-:W-:-:S05]  /*0080*/  VIADD R2, R4, -UR6 ;  /* 0x8000000604027c36 */ /* 0x000fca0008000000 */
[----:B------:R-:W-:-:S13]  /*0090*/  ISETP.GT.U32.AND P0, PT, R2, 0x13ff, PT ;  /* 0x000013ff0200780c */ /* 0x000fda0003f04070 */
[----:B--2---:R-:W-:Y:S05]  /*00a0*/  @P0 BRA `(.L_x_120) ;  /* 0x0000001800b00947 */ /* 0x004fea0003800000 */
[----:B------:R-:W0:Y:S01]  /*00b0*/  S2R R0, SR_TID.X ;  /* 0x0000000000007919 */ /* 0x000e220000002100 */
[----:B------:R-:W-:Y:S01]  /*00c0*/  BSSY.RECONVERGENT B1, `(.L_x_121) ;  /* 0x000000b000017945 */ /* 0x000fe20003800200 */
[----:B------:R-:W-:Y:S02]  /*00d0*/  CS2R R10, SRZ ;  /* 0x00000000000a7805 */ /* 0x000fe4000001ff00 */
[----:B0-----:R-:W-:Y:S01]  /*00e0*/  ISETP.GE.U32.AND P0, PT, R0, R2, PT ;  /* 0x000000020000720c */ /* 0x001fe20003f06070 */
        /* <DEDUP_REMOVED lines=8> */
.L_x_122:
[----:B------:R-:W-:Y:S05]  /*0170*/  BSYNC.RECONVERGENT B1 ;  /* 0x0000000000017941 */ /* 0x000fea0003800200 */
.L_x_121:
[----:B------:R-:W-:Y:S01]  /*0180*/  ISETP.GE.U32.AND P0, PT, R9, R2, PT ;  /* 0x000000020900720c */ /* 0x000fe20003f06070 */
[----:B------:R-:W-:-:S12]  /*0190*/  BSSY.RECONVERGENT B1, `(.L_x_123) ;  /* 0x00000c2000017945 */ /* 0x000fd80003800200 */
[----:B------:R-:W-:Y:S05]  /*01a0*/  @P0 BRA `(.L_x_124) ;  /* 0x0000000c00000947 */ /* 0x000fea0003800000 */
[----:B------:R-:W-:Y:S01]  /*01b0*/  LOP3.LUT R3, RZ, R9, RZ, 0x33, !PT ;  /* 0x00000009ff037212 */ /* 0x000fe200078e33ff */
[----:B------:R-:W-:Y:S03]  /*01c0*/  BSSY.RECONVERGENT B2, `(.L_x_125) ;  /* 0x0000063000027945 */ /* 0x000fe60003800200 */
[----:B------:R-:W-:-:S04]  /*01d0*/  IADD3 R3, PT, PT, R4, -UR6, R3 ;  /* 0x8000000604037c10 */ /* 0x000fc8000fffe003 */
[C---:B------:R-:W-:Y:S01]  /*01e0*/  ISETP.GE.U32.AND P0, PT, R3.reuse, 0x2580, PT ;  /* 0x000025800300780c */ /* 0x040fe20003f06070 */
[----:B------:R-:W-:-:S05]  /*01f0*/  IMAD.HI.U32 R4, R3, -0x33333333, RZ ;  /* 0xcccccccd03047827 */ /* 0x000fca00078e00ff */
[----:B------:R-:W-:-:S04]  /*0200*/  LEA.HI R4, R4, 0x1, RZ, 0x17 ;  /* 0x0000000104047811 */ /* 0x000fc800078fb8ff */
[----:B------:R-:W-:-:S03]  /*0210*/  LOP3.LUT R5, R4, 0xf, RZ, 0xc0, !PT ;  /* 0x0000000f04057812 */ /* 0x000fc600078ec0ff */
[----:B------:R-:W-:Y:S05]  /*0220*/  @!P0 BRA `(.L_x_126) ;  /* 0x0000000400708947 */ /* 0x000fea0003800000 */
[----:B------:R-:W2:Y:S01]  /*0230*/  LDC.64 R12, c[0x0][0x380] ;  /* 0x0000e000ff0c7b82 */ /* 0x000ea20000000a00 */
[----:B------:R-:W-:Y:S01]  /*0240*/  LOP3.LUT R8, R4, 0xfffff0, RZ, 0xc0, !PT ;  /* 0x00fffff004087812 */ /* 0x000fe200078ec0ff */
[----:B------:R-:W-:Y:S01]  /*0250*/  BSSY.RECONVERGENT B3, `(.L_x_127) ;  /* 0x0000058000037945 */ /* 0x000fe20003800200 */
[C---:B------:R-:W-:Y:S02]  /*0260*/  VIADD R3, R9.reuse, 0x1400 ;  /* 0x0000140009037836 */ /* 0x040fe40000000000 */
[----:B0-----:R-:W-:Y:S02]  /*0270*/  VIADD R6, R9, UR6 ;  /* 0x0000000609067c36 */ /* 0x001fe40008000000 */
[----:B------:R-:W-:-:S07]  /*0280*/  IMAD.MOV R8, RZ, RZ, -R8 ;  /* 0x000000ffff087224 */ /* 0x000fce00078e0a08 */
.L_x_128:
[----:B--2---:R-:W-:-:S05]  /*0290*/  IMAD.WIDE.U32 R14, R6, 0x4, R12 ;  /* 0x00000004060e7825 */ /* 0x004fca00078e000c */
[----:B------:R0:W2:Y:S01]  /*02a0*/  LDG.E R25, desc[UR8][R14.64] ;  /* 0x000000080e197981 */ /* 0x0000a2000c1e1900 */
[----:B------:R-:W-:-:S04]  /*02b0*/  VIADD R17, R6, 0x280 ;  /* 0x0000028006117836 */ /* 0x000fc80000000000 */
[----:B------:R-:W-:-:S05]  /*02c0*/  IMAD.WIDE.U32 R16, R17, 0x4, R12 ;  /* 0x0000000411107825 */ /* 0x000fca00078e000c */
[----:B------:R3:W4:Y:S01]  /*02d0*/  LDG.E R24, desc[UR8][R16.64] ;  /* 0x0000000810187981 */ /* 0x000722000c1e1900 */
[----:B------:R-:W-:-:S04]  /*02e0*/  VIADD R21, R6, 0x500 ;  /* 0x0000050006157836 */ /* 0x000fc80000000000 */
[----:B------:R-:W-:-:S05]  /*02f0*/  IMAD.WIDE.U32 R20, R21, 0x4, R12 ;  /* 0x0000000415147825 */ /* 0x000fca00078e000c */
[----:B------:R-:W5:Y:S01]  /*0300*/  LDG.E R23, desc[UR8][R20.64] ;  /* 0x0000000814177981 */ /* 0x000f62000c1e1900 */
[----:B------:R-:W-:-:S04]  /*0310*/  VIADD R7, R6, 0x780 ;  /* 0x0000078006077836 */ /* 0x000fc80000000000 */
[----:B0-----:R-:W-:-:S05]  /*0320*/  IMAD.WIDE.U32 R14, R7, 0x4, R12 ;  /* 0x00000004070e7825 */ /* 0x001fca00078e000c */
[----:B------:R0:W5:Y:S01]  /*0330*/  LDG.E R9, desc[UR8][R14.64] ;  /* 0x000000080e097981 */ /* 0x000162000c1e1900 */
[C---:B------:R-:W-:Y:S02]  /*0340*/  VIADD R19, R6.reuse, 0xa00 ;  /* 0x00000a0006137836 */ /* 0x040fe40000000000 */
[----:B------:R-:W-:Y:S02]  /*0350*/  VIADD R29, R6, 0xc80 ;  /* 0x00000c80061d7836 */ /* 0x000fe40000000000 */
[----:B------:R-:W-:-:S05]  /*0360*/  IMAD.WIDE.U32 R18, R19, 0x4, R12 ;  /* 0x0000000413127825 */ /* 0x000fca00078e000c */
[----:B------:R1:W5:Y:S01]  /*0370*/  LDG.E R22, desc[UR8][R18.64] ;  /* 0x0000000812167981 */ /* 0x000362000c1e1900 */
[----:B------:R-:W-:-:S04]  /*0380*/  IMAD.WIDE.U32 R28, R29, 0x4, R12 ;  /* 0x000000041d1c7825 */ /* 0x000fc800078e000c */
[C---:B------:R-:W-:Y:S01]  /*0390*/  VIADD R27, R6.reuse, 0xf00 ;  /* 0x00000f00061b7836 */ /* 0x040fe20000000000 */
[----:B------:R1:W5:Y:S01]  /*03a0*/  LDG.E R7, desc[UR8][R28.64] ;  /* 0x000000081c077981 */ /* 0x000362000c1e1900 */
[----:B---3--:R-:W-:Y:S02]  /*03b0*/  VIADD R17, R6, 0x1180 ;  /* 0x0000118006117836 */ /* 0x008fe40000000000 */
[----:B------:R-:W-:-:S05]  /*03c0*/  IMAD.WIDE.U32 R26, R27, 0x4, R12 ;  /* 0x000000041b1a7825 */ /* 0x000fca00078e000c */
[----:B------:R-:W3:Y:S01]  /*03d0*/  LDG.E R21, desc[UR8][R26.64] ;  /* 0x000000081a157981 */ /* 0x000ee2000c1e1900 */
[----:B0-----:R-:W-:-:S04]  /*03e0*/  IMAD.WIDE.U32 R14, R17, 0x4, R12 ;  /* 0x00000004110e7825 */ /* 0x001fc800078e000c */
[C---:B------:R-:W-:Y:S01]  /*03f0*/  VIADD R17, R6.reuse, 0x1400 ;  /* 0x0000140006117836 */ /* 0x040fe20000000000 */
[----:B------:R-:W3:Y:S01]  /*0400*/  LDG.E R20, desc[UR8][R14.64] ;  /* 0x000000080e147981 */ /* 0x000ee2000c1e1900 */
[----:B-1----:R-:W-:Y:S02]  /*0410*/  VIADD R18, R6, 0x1680 ;  /* 0x0000168006127836 */ /* 0x002fe40000000000 */
[----:B------:R-:W-:-:S05]  /*0420*/  IMAD.WIDE.U32 R16, R17, 0x4, R12 ;  /* 0x0000000411107825 */ /* 0x000fca00078e000c */
[----:B------:R0:W3:Y:S01]  /*0430*/  LDG.E R19, desc[UR8][R16.64] ;  /* 0x0000000810137981 */ /* 0x0000e2000c1e1900 */
[----:B------:R-:W-:Y:S02]  /*0440*/  VIADD R29, R6, 0x1900 ;  /* 0x00001900061d7836 */ /* 0x000fe40000000000 */
[----:B0-----:R-:W-:-:S05]  /*0450*/  IMAD.WIDE.U32 R16, R18, 0x4, R12 ;  /* 0x0000000412107825 */ /* 0x001fca00078e000c */
[----:B------:R4:W3:Y:S01]  /*0460*/  LDG.E R18, desc[UR8][R16.64] ;  /* 0x0000000810127981 */ /* 0x0008e2000c1e1900 */
[----:B------:R-:W-:Y:S01]  /*0470*/  VIADD R27, R6, 0x1b80 ;  /* 0x00001b80061b7836 */ /* 0x000fe20000000000 */
[----:B--2---:R-:W0:Y:S08]  /*0480*/  F2F.F64.F32 R14, R25 ;  /* 0x00000019000e7310 */ /* 0x004e300000201800 */
[----:B----4-:R1:W2:Y:S01]  /*0490*/  F2F.F64.F32 R16, R24 ;  /* 0x0000001800107310 */ /* 0x0102a20000201800 */
[----:B0-----:R-:W-:Y:S01]  /*04a0*/  DADD R14, R14, R10 ;  /* 0x000000000e0e7229 */ /* 0x001fe2000000000a */
[----:B------:R-:W-:-:S06]  /*04b0*/  IMAD.WIDE.U32 R10, R29, 0x4, R12 ;  /* 0x000000041d0a7825 */ /* 0x000fcc00078e000c */
[----:B------:R-:W4:Y:S01]  /*04c0*/  LDG.E R11, desc[UR8][R10.64] ;  /* 0x000000080a0b7981 */ /* 0x000f22000c1e1900 */
[----:B-1----:R-:W-:Y:S01]  /*04d0*/  IMAD.WIDE.U32 R24, R27, 0x4, R12 ;  /* 0x000000041b187825 */ /* 0x002fe200078e000c */
[----:B--2---:R-:W-:-:S03]  /*04e0*/  DADD R16, R14, R16 ;  /* 0x000000000e107229 */ /* 0x004fc60000000010 */
[C---:B------:R-:W-:Y:S01]  /*04f0*/  VIADD R27, R6.reuse, 0x1e00 ;  /* 0x00001e00061b7836 */ /* 0x040fe20000000000 */
[----:B-----5:R0:W1:Y:S01]  /*0500*/  F2F.F64.F32 R14, R23 ;  /* 0x00000017000e7310 */ /* 0x0200620000201800 */
[----:B------:R2:W5:Y:S01]  /*0510*/  LDG.E R10, desc[UR8][R24.64] ;  /* 0x00000008180a7981 */ /* 0x000562000c1e1900 */
[----:B------:R-:W-:Y:S02]  /*0520*/  VIADD R29, R6, 0x2080 ;  /* 0x00002080061d7836 */ /* 0x000fe40000000000 */
[----:B--2---:R-:W-:-:S05]  /*0530*/  IMAD.WIDE.U32 R24, R27, 0x4, R12 ;  /* 0x000000041b187825 */ /* 0x004fca00078e000c */
[----:B0-----:R0:W2:Y:S01]  /*0540*/  LDG.E R23, desc[UR8][R24.64] ;  /* 0x0000000818177981 */ /* 0x0010a2000c1e1900 */
[----:B------:R-:W-:Y:S01]  /*0550*/  VIADD R27, R6, 0x2300 ;  /* 0x00002300061b7836 */ /* 0x000fe20000000000 */
[----:B-1----:R-:W-:Y:S01]  /*0560*/  DADD R14, R16, R14 ;  /* 0x00000000100e7229 */ /* 0x002fe2000000000e */
[----:B0-----:R-:W-:-:S06]  /*0570*/  IMAD.WIDE.U32 R24, R29, 0x4, R12 ;  /* 0x000000041d187825 */ /* 0x001fcc00078e000c */
[----:B------:R-:W2:Y:S01]  /*0580*/  LDG.E R24, desc[UR8][R24.64] ;  /* 0x0000000818187981 */ /* 0x000ea2000c1e1900 */
[----:B------:R-:W-:-:S04]  /*0590*/  IMAD.WIDE.U32 R16, R27, 0x4, R12 ;  /* 0x000000041b107825 */ /* 0x000fc800078e000c */
[----:B------:R-:W-:Y:S01]  /*05a0*/  VIADD R27, R6, 0x2580 ;  /* 0x00002580061b7836 */ /* 0x000fe20000000000 */
[----:B------:R0:W2:Y:S03]  /*05b0*/  LDG.E R25, desc[UR8][R16.64] ;  /* 0x0000000810197981 */ /* 0x0000a6000c1e1900 */
[----:B0-----:R-:W-:-:S05]  /*05c0*/  IMAD.WIDE.U32 R16, R27, 0x4, R12 ;  /* 0x000000041b107825 */ /* 0x001fca00078e000c */
[----:B------:R0:W2:Y:S02]  /*05d0*/  LDG.E R26, desc[UR8][R16.64] ;  /* 0x00000008101a7981 */ /* 0x0000a4000c1e1900 */
[----:B0-----:R-:W0:Y:S02]  /*05e0*/  F2F.F64.F32 R16, R9 ;  /* 0x0000000900107310 */ /* 0x001e240000201800 */
[----:B0-----:R-:W-:-:S06]  /*05f0*/  DADD R14, R14, R16 ;  /* 0x000000000e0e7229 */ /* 0x001fcc0000000010 */
[----:B------:R-:W0:Y:S08]  /*0600*/  F2F.F64.F32 R16, R22 ;  /* 0x0000001600107310 */ /* 0x000e300000201800 */
[----:B------:R-:W1:Y:S01]  /*0610*/  F2F.F64.F32 R28, R7 ;  /* 0x00000007001c7310 */ /* 0x000e620000201800 */
[----:B0-----:R-:W-:-:S07]  /*0620*/  DADD R14, R14, R16 ;  /* 0x000000000e0e7229 */ /* 0x001fce0000000010 */
[----:B---3--:R-:W0:Y:S01]  /*0630*/  F2F.F64.F32 R16, R21 ;  /* 0x0000001500107310 */ /* 0x008e220000201800 */
        /* <DEDUP_REMOVED lines=8> */
[----:B------:R-:W-:-:S05]  /*06c0*/  VIADD R8, R8, 0x10 ;  /* 0x0000001008087836 */ /* 0x000fca0000000000 */
[----:B------:R-:W-:Y:S01]  /*06d0*/  ISETP.NE.AND P0, PT, R8, RZ, PT ;  /* 0x000000ff0800720c */ /* 0x000fe20003f05270 */
[----:B------:R-:W-:Y:S02]  /*06e0*/  VIADD R3, R3, 0x2800 ;  /* 0x0000280003037836 */ /* 0x000fe40000000000 */
[----:B------:R-:W-:Y:S01]  /*06f0*/  VIADD R6, R6, 0x2800 ;  /* 0x0000280006067836 */ /* 0x000fe20000000000 */
[----:B----4-:R-:W0:Y:S08]  /*0700*/  F2F.F64.F32 R16, R11 ;  /* 0x0000000b00107310 */ /* 0x010e300000201800 */
[----:B-----5:R-:W1:Y:S01]  /*0710*/  F2F.F64.F32 R10, R10 ;  /* 0x0000000a000a7310 */ /* 0x020e620000201800 */
[----:B0-----:R-:W-:-:S07]  /*0720*/  DADD R14, R14, R16 ;  /* 0x000000000e0e7229 */ /* 0x001fce0000000010 */
[----:B--2---:R-:W0:Y:S01]  /*0730*/  F2F.F64.F32 R16, R23 ;  /* 0x0000001700107310 */ /* 0x004e220000201800 */
        /* <DEDUP_REMOVED lines=9> */
[----:B------:R-:W-:Y:S05]  /*07d0*/  BSYNC.RECONVERGENT B3 ;  /* 0x0000000000037941 */ /* 0x000fea0003800200 */
.L_x_127:
[----:B------:R-:W-:-:S07]  /*07e0*/  VIADD R9, R3, 0xffffec00 ;  /* 0xffffec0003097836 */ /* 0x000fce0000000000 */
.L_x_126:
[----:B------:R-:W-:Y:S05]  /*07f0*/  BSYNC.RECONVERGENT B2 ;  /* 0x0000000000027941 */ /* 0x000fea0003800200 */
.L_x_125:
[----:B------:R-:W-:-:S13]  /*0800*/  ISETP.NE.AND P0, PT, R5, RZ, PT ;  /* 0x000000ff0500720c */ /* 0x000fda0003f05270 */
[----:B------:R-:W-:Y:S05]  /*0810*/  @!P0 BRA `(.L_x_124) ;  /* 0x0000000400648947 */ /* 0x000fea0003800000 */
[----:B------:R-:W-:Y:S01]  /*0820*/  ISETP.GE.U32.AND P0, PT, R5, 0x8, PT ;  /* 0x000000080500780c */ /* 0x000fe20003f06070 */
[----:B------:R-:W-:Y:S01]  /*0830*/  BSSY.RECONVERGENT B2, `(.L_x_129) ;  /* 0x000002e000027945 */ /* 0x000fe20003800200 */
[----:B------:R-:W-:-:S04]  /*0840*/  LOP3.LUT R20, R4, 0x7, RZ, 0xc0, !PT ;  /* 0x0000000704147812 */ /* 0x000fc800078ec0ff */
[----:B------:R-:W-:-:S07]  /*0850*/  ISETP.NE.AND P1, PT, R20, RZ, PT ;  /* 0x000000ff1400720c */ /* 0x000fce0003f25270 */
[----:B------:R-:W-:Y:S06]  /*0860*/  @!P0 BRA `(.L_x_130) ;  /* 0x0000000000a88947 */ /* 0x000fec0003800000 */
[----:B0-----:R-:W0:Y:S01]  /*0870*/  LDC.64 R6, c[0x0][0x380] ;  /* 0x0000e000ff067b82 */ /* 0x001e220000000a00 */
[----:B------:R-:W-:-:S04]  /*0880*/  VIADD R15, R9, UR6 ;  /* 0x00000006090f7c36 */ /* 0x000fc80008000000 */
[C---:B------:R-:W-:Y:S02]  /*0890*/  VIADD R25, R15.reuse, 0x280 ;  /* 0x000002800f197836 */ /* 0x040fe40000000000 */
[C---:B------:R-:W-:Y:S02]  /*08a0*/  VIADD R17, R15.reuse, 0x500 ;  /* 0x000005000f117836 */ /* 0x040fe40000000000 */
[----:B0-----:R-:W-:-:S05]  /*08b0*/  IMAD.WIDE.U32 R12, R15, 0x4, R6 ;  /* 0x000000040f0c7825 */ /* 0x001fca00078e0006 */
[----:B------:R0:W2:Y:S01]  /*08c0*/  LDG.E R19, desc[UR8][R12.64] ;  /* 0x000000080c137981 */ /* 0x0000a2000c1e1900 */
[----:B------:R-:W-:-:S05]  /*08d0*/  IMAD.WIDE.U32 R24, R25, 0x4, R6 ;  /* 0x0000000419187825 */ /* 0x000fca00078e0006 */
[----:B------:R3:W4:Y:S01]  /*08e0*/  LDG.E R14, desc[UR8][R24.64] ;  /* 0x00000008180e7981 */ /* 0x000722000c1e1900 */
[----:B------:R-:W-:-:S04]  /*08f0*/  IMAD.WIDE.U32 R16, R17, 0x4, R6 ;  /* 0x0000000411107825 */ /* 0x000fc800078e0006 */
[C---:B------:R-:W-:Y:S02]  /*0900*/  VIADD R27, R15.reuse, 0x780 ;  /* 0x000007800f1b7836 */ /* 0x040fe40000000000 */
[----:B------:R-:W5:Y:S01]  /*0910*/  LDG.E R16, desc[UR8][R16.64] ;  /* 0x0000000810107981 */ /* 0x000f62000c1e1900 */
[----:B------:R-:W-:Y:S02]  /*0920*/  VIADD R29, R15, 0xa00 ;  /* 0x00000a000f1d7836 */ /* 0x000fe40000000000 */
[----:B------:R-:W-:-:S05]  /*0930*/  IMAD.WIDE.U32 R26, R27, 0x4, R6 ;  /* 0x000000041b1a7825 */ /* 0x000fca00078e0006 */
[----:B------:R-:W5:Y:S01]  /*0940*/  LDG.E R5, desc[UR8][R26.64] ;  /* 0x000000081a057981 */ /* 0x000f62000c1e1900 */
[----:B------:R-:W-:-:S04]  /*0950*/  IMAD.WIDE.U32 R28, R29, 0x4, R6 ;  /* 0x000000041d1c7825 */ /* 0x000fc800078e0006 */
[C---:B------:R-:W-:Y:S01]  /*0960*/  VIADD R23, R15.reuse, 0xc80 ;  /* 0x00000c800f177836 */ /* 0x040fe20000000000 */
[----:B------:R-:W5:Y:S01]  /*0970*/  LDG.E R3, desc[UR8][R28.64] ;  /* 0x000000081c037981 */ /* 0x000f62000c1e1900 */
[----:B0-----:R-:W-:Y:S02]  /*0980*/  VIADD R13, R15, 0xf00 ;  /* 0x00000f000f0d7836 */ /* 0x001fe40000000000 */
[----:B------:R-:W-:-:S05]  /*0990*/  IMAD.WIDE.U32 R22, R23, 0x4, R6 ;  /* 0x0000000417167825 */ /* 0x000fca00078e0006 */
[----:B------:R0:W5:Y:S01]  /*09a0*/  LDG.E R8, desc[UR8][R22.64] ;  /* 0x0000000816087981 */ /* 0x000162000c1e1900 */
[----:B------:R-:W-:-:S04]  /*09b0*/  IMAD.WIDE.U32 R12, R13, 0x4, R6 ;  /* 0x000000040d0c7825 */ /* 0x000fc800078e0006 */
[----:B---3--:R-:W-:Y:S02]  /*09c0*/  VIADD R25, R15, 0x1180 ;  /* 0x000011800f197836 */ /* 0x008fe40000000000 */
[----:B------:R-:W3:Y:S02]  /*09d0*/  LDG.E R12, desc[UR8][R12.64] ;  /* 0x000000080c0c7981 */ /* 0x000ee4000c1e1900 */
[----:B------:R-:W-:-:S05]  /*09e0*/  IMAD.WIDE.U32 R24, R25, 0x4, R6 ;  /* 0x0000000419187825 */ /* 0x000fca00078e0006 */
[----:B------:R-:W3:Y:S01]  /*09f0*/  LDG.E R18, desc[UR8][R24.64] ;  /* 0x0000000818127981 */ /* 0x000ee2000c1e1900 */
[----:B------:R-:W-:Y:S01]  /*0a00*/  VIADD R9, R9, 0x1400 ;  /* 0x0000140009097836 */ /* 0x000fe20000000000 */
[----:B--2---:R-:W1:Y:S08]  /*0a10*/  F2F.F64.F32 R6, R19 ;  /* 0x0000001300067310 */ /* 0x004e700000201800 */
[----:B----4-:R-:W2:Y:S01]  /*0a20*/  F2F.F64.F32 R14, R14 ;  /* 0x0000000e000e7310 */ /* 0x010ea20000201800 */
[----:B-1----:R-:W-:-:S07]  /*0a30*/  DADD R6, R10, R6 ;  /* 0x000000000a067229 */ /* 0x002fce0000000006 */
[----:B-----5:R-:W1:Y:S01]  /*0a40*/  F2F.F64.F32 R16, R16 ;  /* 0x0000001000107310 */ /* 0x020e620000201800 */
[----:B--2---:R-:W-:-:S07]  /*0a50*/  DADD R6, R6, R14 ;  /* 0x0000000006067229 */ /* 0x004fce000000000e */
[----:B------:R-:W2:Y:S01]  /*0a60*/  F2F.F64.F32 R10, R5 ;  /* 0x00000005000a7310 */ /* 0x000ea20000201800 */
[----:B-1----:R-:W-:-:S07]  /*0a70*/  DADD R6, R6, R16 ;  /* 0x0000000006067229 */ /* 0x002fce0000000010 */
[----:B0-----:R-:W0:Y:S01]  /*0a80*/  F2F.F64.F32 R22, R3 ;  /* 0x0000000300167310 */ /* 0x001e220000201800 */
[----:B--2---:R-:W-:-:S07]  /*0a90*/  DADD R6, R6, R10 ;  /* 0x0000000006067229 */ /* 0x004fce000000000a */
[----:B------:R-:W1:Y:S01]  /*0aa0*/  F2F.F64.F32 R10, R8 ;  /* 0x00000008000a7310 */ /* 0x000e620000201800 */
[----:B0-----:R-:W-:-:S07]  /*0ab0*/  DADD R6, R6, R22 ;  /* 0x0000000006067229 */ /* 0x001fce0000000016 */
[----:B---3--:R-:W0:Y:S01]  /*0ac0*/  F2F.F64.F32 R12, R12 ;  /* 0x0000000c000c7310 */ /* 0x008e220000201800 */
[----:B-1----:R-:W-:-:S07]  /*0ad0*/  DADD R6, R6, R10 ;  /* 0x0000000006067229 */ /* 0x002fce000000000a */
[----:B------:R-:W1:Y:S01]  /*0ae0*/  F2F.F64.F32 R18, R18 ;  /* 0x0000001200127310 */ /* 0x000e620000201800 */
[----:B0-----:R-:W-:-:S08]  /*0af0*/  DADD R6, R6, R12 ;  /* 0x0000000006067229 */ /* 0x001fd0000000000c */
[----:B-1----:R-:W-:-:S11]  /*0b00*/  DADD R10, R6, R18 ;  /* 0x00000000060a7229 */ /* 0x002fd60000000012 */
.L_x_130:
[----:B------:R-:W-:Y:S05]  /*0b10*/  BSYNC.RECONVERGENT B2 ;  /* 0x0000000000027941 */ /* 0x000fea0003800200 */
.L_x_129:
[----:B------:R-:W-:Y:S05]  /*0b20*/  @!P1 BRA `(.L_x_124) ;  /* 0x0000000000a09947 */ /* 0x000fea0003800000 */
[----:B------:R-:W-:Y:S01]  /*0b30*/  ISETP.GE.U32.AND P0, PT, R20, 0x4, PT ;  /* 0x000000041400780c */ /* 0x000fe20003f06070 */
[----:B------:R-:W-:Y:S01]  /*0b40*/  BSSY.RECONVERGENT B2, `(.L_x_131) ;  /* 0x000001a000027945 */ /* 0x000fe20003800200 */
[----:B------:R-:W-:-:S04]  /*0b50*/  LOP3.LUT R4, R4, 0x3, RZ, 0xc0, !PT ;  /* 0x0000000304047812 */ /* 0x000fc800078ec0ff */
[----:B------:R-:W-:-:S07]  /*0b60*/  ISETP.NE.AND P1, PT, R4, RZ, PT ;  /* 0x000000ff0400720c */ /* 0x000fce0003f25270 */
[----:B------:R-:W-:Y:S06]  /*0b70*/  @!P0 BRA `(.L_x_132) ;  /* 0x0000000000588947 */ /* 0x000fec0003800000 */
[----:B0-----:R-:W0:Y:S01]  /*0b80*/  LDC.64 R6, c[0x0][0x380] ;  /* 0x0000e000ff067b82 */ /* 0x001e220000000a00 */
[----:B------:R-:W-:-:S05]  /*0b90*/  IADD3 R3, PT, PT, R9, UR6, RZ ;  /* 0x0000000609037c10 */ /* 0x000fca000fffe0ff */
[C---:B------:R-:W-:Y:S02]  /*0ba0*/  VIADD R15, R3.reuse, 0x280 ;  /* 0x00000280030f7836 */ /* 0x040fe40000000000 */
[C---:B------:R-:W-:Y:S02]  /*0bb0*/  VIADD R19, R3.reuse, 0x500 ;  /* 0x0000050003137836 */ /* 0x040fe40000000000 */
[----:B0-----:R-:W-:-:S05]  /*0bc0*/  IMAD.WIDE.U32 R12, R3, 0x4, R6 ;  /* 0x00000004030c7825 */ /* 0x001fca00078e0006 */
[----:B------:R-:W2:Y:S01]  /*0bd0*/  LDG.E R5, desc[UR8][R12.64] ;  /* 0x000000080c057981 */ /* 0x000ea2000c1e1900 */
[----:B------:R-:W-:-:S04]  /*0be0*/  IMAD.WIDE.U32 R14, R15, 0x4, R6 ;  /* 0x000000040f0e7825 */ /* 0x000fc800078e0006 */
[--C-:B------:R-:W-:Y:S02]  /*0bf0*/  IMAD.WIDE.U32 R18, R19, 0x4, R6.reuse ;  /* 0x0000000413127825 */ /* 0x100fe400078e0006 */
[----:B------:R-:W3:Y:S02]  /*0c00*/  LDG.E R14, desc[UR8][R14.64] ;  /* 0x000000080e0e7981 */ /* 0x000ee4000c1e1900 */
[----:B------:R-:W-:Y:S02]  /*0c10*/  VIADD R21, R3, 0x780 ;  /* 0x0000078003157836 */ /* 0x000fe40000000000 */
[----:B------:R-:W4:Y:S02]  /*0c20*/  LDG.E R18, desc[UR8][R18.64] ;  /* 0x0000000812127981 */ /* 0x000f24000c1e1900 */
[----:B------:R-:W-:-:S06]  /*0c30*/  IMAD.WIDE.U32 R20, R21, 0x4, R6 ;  /* 0x0000000415147825 */ /* 0x000fcc00078e0006 */
        /* <DEDUP_REMOVED lines=10> */
.L_x_132:
[----:B------:R-:W-:Y:S05]  /*0ce0*/  BSYNC.RECONVERGENT B2 ;  /* 0x0000000000027941 */ /* 0x000fea0003800200 */
.L_x_131:
[----:B------:R-:W-:Y:S05]  /*0cf0*/  @!P1 BRA `(.L_x_124) ;  /* 0x00000000002c9947 */ /* 0x000fea0003800000 */
[----:B------:R-:W2:Y:S01]  /*0d00*/  LDC.64 R12, c[0x0][0x380] ;  /* 0x0000e000ff0c7b82 */ /* 0x000ea20000000a00 */
[----:B------:R-:W-:Y:S02]  /*0d10*/  VIADD R3, R9, UR6 ;  /* 0x0000000609037c36 */ /* 0x000fe40008000000 */
[----:B------:R-:W-:-:S07]  /*0d20*/  IMAD.MOV R8, RZ, RZ, -R4 ;  /* 0x000000ffff087224 */ /* 0x000fce00078e0a04 */
.L_x_133:
[----:B--2---:R-:W-:-:S06]  /*0d30*/  IMAD.WIDE.U32 R4, R3, 0x4, R12 ;  /* 0x0000000403047825 */ /* 0x004fcc00078e000c */
[----:B------:R-:W0:Y:S01]  /*0d40*/  LDG.E R4, desc[UR8][R4.64] ;  /* 0x0000000804047981 */ /* 0x000e22000c1e1900 */
[----:B------:R-:W-:Y:S02]  /*0d50*/  VIADD R8, R8, 0x1 ;  /* 0x0000000108087836 */ /* 0x000fe40000000000 */
[----:B------:R-:W-:-:S03]  /*0d60*/  VIADD R3, R3, 0x280 ;  /* 0x0000028003037836 */ /* 0x000fc60000000000 */
[----:B------:R-:W-:Y:S01]  /*0d70*/  ISETP.NE.AND P0, PT, R8, RZ, PT ;  /* 0x000000ff0800720c */ /* 0x000fe20003f05270 */
[----:B0-----:R-:W1:Y:S02]  /*0d80*/  F2F.F64.F32 R6, R4 ;  /* 0x0000000400067310 */ /* 0x001e640000201800 */
[----:B-1----:R-:W-:-:S10]  /*0d90*/  DADD R10, R6, R10 ;  /* 0x00000000060a7229 */ /* 0x002fd4000000000a */
[----:B------:R-:W-:Y:S05]  /*0da0*/  @P0 BRA `(.L_x_133) ;  /* 0xfffffffc00e00947 */ /* 0x000fea000383ffff */
.L_x_124:
[----:B------:R-:W-:Y:S05]  /*0db0*/  BSYNC.RECONVERGENT B1 ;  /* 0x0000000000017941 */ /* 0x000fea0003800200 */
.L_x_123:
[----:B------:R-:W-:-:S13]  /*0dc0*/  ISETP.GE.U32.AND P0, PT, R2, 0x280, PT ;  /* 0x000002800200780c */ /* 0x000fda0003f06070 */
        /* <DEDUP_REMOVED lines=50> */
[----:B------:R-:W1:Y:S05]  /*10f0*/  LDS.128 R4, [UR4+0x50] ;  /* 0x00005004ff047984 */ /* 0x000e6a0008000c00 */
[----:B------:R-:W-:-:S08]  /*1100*/  DADD R16, R16, R18 ;  /* 0x0000000010107229 */ /* 0x000fd00000000012 */
[----:B--2---:R-:W-:-:S08]  /*1110*/  DADD R12, R16, R12 ;  /* 0x00000000100c7229 */ /* 0x004fd0000000000c */
[----:B------:R-:W-:Y:S02]  /*1120*/  DADD R2, R12, R14 ;  /* 0x000000000c027229 */ /* 0x000fe4000000000e */
[----:B------:R-:W2:Y:S06]  /*1130*/  LDS.128 R12, [UR4+0x60] ;  /* 0x00006004ff0c7984 */ /* 0x000eac0008000c00 */
[----:B0-----:R-:W-:-:S08]  /*1140*/  DADD R2, R2, R8 ;  /* 0x0000000002027229 */ /* 0x001fd00000000008 */
[----:B------:R-:W-:Y:S01]  /*1150*/  DADD R2, R2, R10 ;  /* 0x0000000002027229 */ /* 0x000fe2000000000a */
[----:B------:R-:W0:Y:S07]  /*1160*/  LDS.128 R8, [UR4+0x70] ;  /* 0x00007004ff087984 */ /* 0x000e2e0008000c00 */
        /* <DEDUP_REMOVED lines=16> */
[----:B-1----:R-:W-:Y:S01]  /*1270*/  DADD R4, R2, R4 ;  /* 0x0000000002047229 */ /* 0x002fe20000000004 */
[----:B------:R-:W-:Y:S10]  /*1280*/  BRA `(.L_x_135) ;  /* 0x0000001c00e47947 */ /* 0x000ff40003800000 */
.L_x_134:
[----:B------:R-:W-:-:S05]  /*1290*/  LOP3.LUT R3, R0, 0x3e0, RZ, 0xc0, !PT ;  /* 0x000003e000037812 */ /* 0x000fca00078ec0ff */
[----:B------:R-:W-:Y:S01]  /*12a0*/  VIADD R5, R3, 0x20 ;  /* 0x0000002003057836 */ /* 0x000fe20000000000 */
[----:B------:R-:W-:-:S04]  /*12b0*/  LOP3.LUT R3, RZ, R3, RZ, 0x33, !PT ;  /* 0x00000003ff037212 */ /* 0x000fc800078e33ff */
[----:B------:R-:W-:Y:S01]  /*12c0*/  ISETP.GT.U32.AND P0, PT, R5, R2, PT ;  /* 0x000000020500720c */ /* 0x000fe20003f04070 */
[----:B------:R-:W-:-:S05]  /*12d0*/  IMAD.IADD R3, R2, 0x1, R3 ;  /* 0x0000000102037824 */ /* 0x000fca00078e0203 */
[----:B------:R-:W-:Y:S02]  /*12e0*/  SEL R7, R3, 0x1f, P0 ;  /* 0x0000001f03077807 */ /* 0x000fe40000000000 */
[----:B------:R-:W2:Y:S03]  /*12f0*/  S2R R3, SR_LANEID ;  /* 0x0000000000037919 */ /* 0x000ea60000000000 */
[----:B-1----:R-:W-:Y:S04]  /*1300*/  SHFL.DOWN PT, R4, R10, 0x1, R7 ;  /* 0x082000000a047989 */ /* 0x002fe800000e0007 */
[----:B------:R-:W1:Y:S02]  /*1310*/  SHFL.DOWN PT, R5, R11, 0x1, R7 ;  /* 0x082000000b057989 */ /* 0x000e6400000e0007 */
[----:B-1----:R-:W-:Y:S01]  /*1320*/  DADD R4, R4, R10 ;  /* 0x0000000004047229 */ /* 0x002fe2000000000a */
[C---:B--2---:R-:W-:Y:S01]  /*1330*/  ISETP.GE.AND P0, PT, R3.reuse, R7, PT ;  /* 0x000000070300720c */ /* 0x044fe20003f06270 */
[----:B0-----:R-:W-:-:S08]  /*1340*/  VIADD R6, R3, 0x2 ;  /* 0x0000000203067836 */ /* 0x001fd00000000000 */
[----:B------:R-:W-:Y:S02]  /*1350*/  FSEL R8, R4, R10, !P0 ;  /* 0x0000000a04087208 */ /* 0x000fe40004000000 */
[----:B------:R-:W-:Y:S02]  /*1360*/  FSEL R9, R5, R11, !P0 ;  /* 0x0000000b05097208 */ /* 0x000fe40004000000 */
[----:B------:R-:W-:Y:S01]  /*1370*/  ISETP.GT.AND P0, PT, R6, R7, PT ;  /* 0x000000070600720c */ /* 0x000fe20003f04270 */
[----:B------:R-:W-:Y:S01]  /*1380*/  SHFL.DOWN PT, R4, R8, 0x2, R7 ;  /* 0x0840000008047989 */ /* 0x000fe200000e0007 */
[----:B------:R-:W-:-:S03]  /*1390*/  VIADD R6, R3, 0x4 ;  /* 0x0000000403067836 */ /* 0x000fc60000000000 */
[----:B------:R-:W0:Y:S02]  /*13a0*/  SHFL.DOWN PT, R5, R9, 0x2, R7 ;  /* 0x0840000009057989 */ /* 0x000e2400000e0007 */
[----:B0-----:R-:W-:-:S10]  /*13b0*/  DADD R4, R4, R8 ;  /* 0x0000000004047229 */ /* 0x001fd40000000008 */
[----:B------:R-:W-:Y:S02]  /*13c0*/  FSEL R12, R8, R4, P0 ;  /* 0x00000004080c7208 */ /* 0x000fe40000000000 */
[----:B------:R-:W-:Y:S02]  /*13d0*/  FSEL R13, R9, R5, P0 ;  /* 0x00000005090d7208 */ /* 0x000fe40000000000 */
[----:B------:R-:W-:Y:S01]  /*13e0*/  ISETP.GT.AND P0, PT, R6, R7, PT ;  /* 0x000000070600720c */ /* 0x000fe20003f04270 */
[----:B------:R-:W-:Y:S01]  /*13f0*/  SHFL.DOWN PT, R4, R12, 0x4, R7 ;  /* 0x088000000c047989 */ /* 0x000fe200000e0007 */
[----:B------:R-:W-:-:S03]  /*1400*/  VIADD R6, R3, 0x8 ;  /* 0x0000000803067836 */ /* 0x000fc60000000000 */
[----:B------:R-:W0:Y:S02]  /*1410*/  SHFL.DOWN PT, R5, R13, 0x4, R7 ;  /* 0x088000000d057989 */ /* 0x000e2400000e0007 */
[----:B------:R-:W-:Y:S01]  /*1420*/  ISETP.GT.AND P1, PT, R6, R7, PT ;  /* 0x000000070600720c */ /* 0x000fe20003f24270 */
[----:B------:R-:W-:Y:S01]  /*1430*/  VIADD R6, R3, 0x10 ;  /* 0x0000001003067836 */ /* 0x000fe20000000000 */
[----:B0-----:R-:W-:-:S10]  /*1440*/  DADD R4, R4, R12 ;  /* 0x0000000004047229 */ /* 0x001fd4000000000c */
[----:B------:R-:W-:Y:S02]  /*1450*/  FSEL R8, R12, R4, P0 ;  /* 0x000000040c087208 */ /* 0x000fe40000000000 */
[----:B------:R-:W-:Y:S02]  /*1460*/  FSEL R9, R13, R5, P0 ;  /* 0x000000050d097208 */ /* 0x000fe40000000000 */
[----:B------:R-:W-:Y:S01]  /*1470*/  ISETP.NE.AND P0, PT, R3, RZ, PT ;  /* 0x000000ff0300720c */ /* 0x000fe20003f05270 */
[----:B------:R-:W-:Y:S04]  /*1480*/  SHFL.DOWN PT, R4, R8, 0x8, R7 ;  /* 0x0900000008047989 */ /* 0x000fe800000e0007 */
[----:B------:R-:W0:Y:S08]  /*1490*/  SHFL.DOWN PT, R5, R9, 0x8, R7 ;  /* 0x0900000009057989 */ /* 0x000e3000000e0007 */
[----:B------:R-:W1:Y:S01]  /*14a0*/  @!P0 S2R R13, SR_CgaCtaId ;  /* 0x00000000000d8919 */ /* 0x000e620000008800 */
[----:B------:R-:W-:-:S04]  /*14b0*/  @!P0 SHF.R.U32.HI R3, RZ, 0x2, R0 ;  /* 0x00000002ff038819 */ /* 0x000fc80000011600 */
        /* <DEDUP_REMOVED lines=19> */
[----:B------:R-:W-:Y:S01]  /*15f0*/  ISETP.GT.U32.AND P1, PT, R2, 0x20, PT ;  /* 0x000000200200780c */ /* 0x000fe20003f24070 */
[----:B0-----:R-:W-:-:S09]  /*1600*/  ULEA UR4, UR5, UR4, 0x18 ;  /* 0x0000000405047291 */ /* 0x001fd2000f8ec0ff */
[----:B------:R-:W0:Y:S04]  /*1610*/  LDS.128 R12, [UR4+0x20] ;  /* 0x00002004ff0c7984 */ /* 0x000e280008000c00 */
[----:B------:R-:W1:Y:S01]  /*1620*/  LDS.128 R8, [UR4+0x30] ;  /* 0x00003004ff087984 */ /* 0x000e620008000c00 */
[----:B0-----:R-:W-:-:S10]  /*1630*/  DADD R12, R4, R12 ;  /* 0x00000000040c7229 */ /* 0x001fd4000000000c */
[----:B------:R-:W-:Y:S02]  /*1640*/  FSEL R4, R12, R4, P1 ;  /* 0x000000040c047208 */ /* 0x000fe40000800000 */
[----:B------:R-:W-:Y:S02]  /*1650*/  FSEL R5, R13, R5, P1 ;  /* 0x000000050d057208 */ /* 0x000fe40000800000 */
[----:B------:R-:W-:-:S04]  /*1660*/  ISETP.GT.U32.AND P1, PT, R2, 0x40, PT ;  /* 0x000000400200780c */ /* 0x000fc80003f24070 */
[----:B------:R-:W-:-:S10]  /*1670*/  DADD R14, R4, R14 ;  /* 0x00000000040e7229 */ /* 0x000fd4000000000e */
[----:B------:R-:W-:Y:S02]  /*1680*/  FSEL R12, R14, R4, P1 ;  /* 0x000000040e0c7208 */ /* 0x000fe40000800000 */
[----:B------:R-:W-:Y:S02]  /*1690*/  FSEL R13, R15, R5, P1 ;  /* 0x000000050f0d7208 */ /* 0x000fe40000800000 */
[----:B------:R-:W0:Y:S01]  /*16a0*/  LDS.128 R4, [UR4+0x40] ;  /* 0x00004004ff047984 */ /* 0x000e220008000c00 */
[----:B------:R-:W-:-:S03]  /*16b0*/  ISETP.GT.U32.AND P1, PT, R2, 0x60, PT ;  /* 0x000000600200780c */ /* 0x000fc60003f24070 */
[----:B-1----:R-:W-:-:S10]  /*16c0*/  DADD R8, R8, R12 ;  /* 0x0000000008087229 */ /* 0x002fd4000000000c */
[----:B------:R-:W-:Y:S02]  /*16d0*/  FSEL R8, R8, R12, P1 ;  /* 0x0000000c08087208 */ /* 0x000fe40000800000 */
[----:B------:R-:W-:Y:S02]  /*16e0*/  FSEL R9, R9, R13, P1 ;  /* 0x0000000d09097208 */ /* 0x000fe40000800000 */
[----:B------:R-:W-:-:S04]  /*16f0*/  ISETP.GT.U32.AND P1, PT, R2, 0x80, PT ;  /* 0x000000800200780c */ /* 0x000fc80003f24070 */
[----:B------:R-:W-:-:S10]  /*1700*/  DADD R10, R8, R10 ;  /* 0x00000000080a7229 */ /* 0x000fd4000000000a */
[----:B------:R-:W-:Y:S02]  /*1710*/  FSEL R12, R10, R8, P1 ;  /* 0x000000080a0c7208 */ /* 0x000fe40000800000 */
[----:B------:R-:W-:Y:S02]  /*1720*/  FSEL R13, R11, R9, P1 ;  /* 0x000000090b0d7208 */ /* 0x000fe40000800000 */
[----:B------:R-:W1:Y:S01]  /*1730*/  LDS.128 R8, [UR4+0x50] ;  /* 0x00005004ff087984 */ /* 0x000e620008000c00 */
[----:B------:R-:W-:-:S03]  /*1740*/  ISETP.GT.U32.AND P1, PT, R2, 0xa0, PT ;  /* 0x000000a00200780c */ /* 0x000fc60003f24070 */
        /* <DEDUP_REMOVED lines=52> */
[----:B------:R-:W1:Y:S01]  /*1a90*/  LDS.64 R8, [UR4+0xb0] ;  /* 0x0000b004ff087984 */ /* 0x000e620008000a00 */
        /* <DEDUP_REMOVED lines=8> */
[----:B------:R-:W-:-:S04]  /*1b20*/  ISETP.GT.U32.AND P1, PT, R2, 0x260, PT ;  /* 0x000002600200780c */ /* 0x000fc80003f24070 */
[----:B-1----:R-:W-:-:S10]  /*1b30*/  DADD R8, R8, R4 ;  /* 0x0000000008087229 */ /* 0x002fd40000000004 */
[----:B------:R-:W-:Y:S02]  /*1b40*/  FSEL R4, R8, R4, P1 ;  /* 0x0000000408047208 */ /* 0x000fe40000800000 */
[----:B------:R-:W-:Y:S01]  /*1b50*/  FSEL R5, R9, R5, P1 ;  /* 0x0000000509057208 */ /* 0x000fe20000800000 */
[----:B------:R-:W-:Y:S06]  /*1b60*/  BRA `(.L_x_135) ;  /* 0x0000001400ac7947 */ /* 0x000fec0003800000 */
.L_x_120:
[----:B------:R-:W0:Y:S01]  /*1b70*/  S2R R0, SR_TID.X ;  /* 0x0000000000007919 */ /* 0x000e220000002100 */
[----:B------:R-:W1:Y:S02]  /*1b80*/  LDCU.64 UR14, c[0x0][0x380] ;  /* 0x00007000ff0e77ac */ /* 0x000e640008000a00 */
[----:B-1----:R-:W-:Y:S02]  /*1b90*/  IMAD.U32 R12, RZ, RZ, UR14 ;  /* 0x0000000eff0c7e24 */ /* 0x002fe4000f8e00ff */
[----:B------:R-:W-:Y:S02]  /*1ba0*/  IMAD.U32 R13, RZ, RZ, UR15 ;  /* 0x0000000fff0d7e24 */ /* 0x000fe4000f8e00ff */
[----:B0-----:R-:W-:-:S04]  /*1bb0*/  VIADD R17, R0, UR6 ;  /* 0x0000000600117c36 */ /* 0x001fc80008000000 */
[----:B------:R-:W-:-:S05]  /*1bc0*/  IMAD.WIDE.U32 R16, R17, 0x4, R12 ;  /* 0x0000000411107825 */ /* 0x000fca00078e000c */
        /* <DEDUP_REMOVED lines=8> */
[----:B------:R-:W-:Y:S01]  /*1c50*/  ISETP.GE.U32.AND P0, PT, R2, UR4, PT ;  /* 0x0000000402007c0c */ /* 0x000fe2000bf06070 */
        /* <DEDUP_REMOVED lines=8> */
[----:B0-----:R-:W-:-:S08]  /*1ce0*/  DADD R8, R8, R14 ;  /* 0x0000000008087229 */ /* 0x001fd0000000000e */
[----:B-1----:R-:W-:Y:S02]  /*1cf0*/  DADD R10, R10, R8 ;  /* 0x000000000a0a7229 */ /* 0x002fe40000000008 */
[----:B------:R-:W0:Y:S06]  /*1d00*/  F2F.F64.F32 R8, R5 ;  /* 0x0000000500087310 */ /* 0x000e2c0000201800 */
[----:B------:R-:W-:Y:S02]  /*1d10*/  DADD R14, R6, R10 ;  /* 0x00000000060e7229 */ /* 0x000fe4000000000a */
[----:B------:R-:W1:Y:S06]  /*1d20*/  F2F.F64.F32 R10, R3 ;  /* 0x00000003000a7310 */ /* 0x000e6c0000201800 */
[----:B0-----:R-:W-:-:S08]  /*1d30*/  DADD R8, R8, R14 ;  /* 0x0000000008087229 */ /* 0x001fd0000000000e */
[----:B-1----:R-:W-:Y:S01]  /*1d40*/  DADD R10, R10, R8 ;  /* 0x000000000a0a7229 */ /* 0x002fe20000000008 */
[----:B------:R-:W-:Y:S10]  /*1d50*/  @!P0 BRA `(.L_x_136) ;  /* 0x0000001000008947 */ /* 0x000ff40003800000 */
[----:B------:R-:W-:Y:S01]  /*1d60*/  UIMAD UR11, UR13, 0x1400, UR6 ;  /* 0x000014000d0b78a4 */ /* 0x000fe2000f8e0206 */
[----:B------:R-:W-:Y:S01]  /*1d70*/  VIADD R19, R4, 0xffffec00 ;  /* 0xffffec0004137836 */ /* 0x000fe20000000000 */
[----:B------:R-:W-:Y:S01]  /*1d80*/  UIADD3 UR5, UPT, UPT, UR10, UR13, URZ ;  /* 0x0000000d0a057290 */ /* 0x000fe2000fffe0ff */
[----:B------:R-:W-:-:S03]  /*1d90*/  LOP3.LUT R3, RZ, R0, RZ, 0x33, !PT ;  /* 0x00000000ff037212 */ /* 0x000fc600078e33ff */
[----:B------:R-:W-:Y:S01]  /*1da0*/  ISETP.LT.U32.AND P0, PT, R19, UR11, PT ;  /* 0x0000000b13007c0c */ /* 0x000fe2000bf01070 */
[----:B------:R-:W-:Y:S01]  /*1db0*/  UIMAD UR5, UR5, 0x1400, URZ ;  /* 0x00001400050578a4 */ /* 0x000fe2000f8e02ff */
[----:B------:R-:W-:Y:S01]  /*1dc0*/  IADD3 R3, PT, PT, R4, -UR4, R3 ;  /* 0x8000000404037c10 */ /* 0x000fe2000fffe003 */
[----:B------:R-:W-:-:S04]  /*1dd0*/  UMOV UR4, URZ ;  /* 0x000000ff00047c82 */ /* 0x000fc80008000000 */
[----:B------:R-:W-:Y:S02]  /*1de0*/  IMAD.U32 R7, RZ, RZ, UR5 ;  /* 0x00000005ff077e24 */ /* 0x000fe4000f8e00ff */
[----:B------:R-:W-:Y:S01]  /*1df0*/  VIADD R3, R3, -UR6 ;  /* 0x8000000603037c36 */ /* 0x000fe20008000000 */
[----:B------:R-:W-:Y:S02]  /*1e00*/  UMOV UR6, UR5 ;  /* 0x0000000500067c82 */ /* 0x000fe40008000000 */
[----:B------:R-:W-:Y:S01]  /*1e10*/  IADD3 R7, PT, PT, R7, 0x1400, R0 ;  /* 0x0000140007077810 */ /* 0x000fe20007ffe000 */
[----:B------:R-:W-:Y:S06]  /*1e20*/  @P0 BRA `(.L_x_137) ;  /* 0x0000000000a40947 */ /* 0x000fec0003800000 */
[----:B------:R-:W0:Y:S01]  /*1e30*/  LDC.64 R12, c[0x0][0x380] ;  /* 0x0000e000ff0c7b82 */ /* 0x000e220000000a00 */
[----:B------:R-:W1:Y:S01]  /*1e40*/  LDCU.64 UR12, c[0x0][0x3a8] ;  /* 0x00007500ff0c77ac */ /* 0x000e620008000a00 */
[----:B------:R-:W-:Y:S01]  /*1e50*/  NOP ;  /* 0x0000000000007918 */ /* 0x000fe20000000000 */
.L_x_138:
[----:B------:R-:W-:-:S04]  /*1e60*/  VIADD R17, R0, UR11 ;  /* 0x0000000b00117c36 */ /* 0x000fc80008000000 */
[----:B0-----:R-:W-:-:S05]  /*1e70*/  IMAD.WIDE.U32 R16, R17, 0x4, R12 ;  /* 0x0000000411107825 */ /* 0x001fca00078e000c */
[----:B------:R-:W2:Y:S04]  /*1e80*/  LDG.E R20, desc[UR8][R16.64] ;  /* 0x0000000810147981 */ /* 0x000ea8000c1e1900 */
[----:B------:R-:W3:Y:S04]  /*1e90*/  LDG.E R21, desc[UR8][R16.64+0xa00] ;  /* 0x000a000810157981 */ /* 0x000ee8000c1e1900 */
[----:B------:R-:W4:Y:S04]  /*1ea0*/  LDG.E R22, desc[UR8][R16.64+0x1400] ;  /* 0x0014000810167981 */ /* 0x000f28000c1e1900 */
[----:B------:R-:W5:Y:S04]  /*1eb0*/  LDG.E R18, desc[UR8][R16.64+0x1e00] ;  /* 0x001e000810127981 */ /* 0x000f68000c1e1900 */
[----:B------:R-:W5:Y:S04]  /*1ec0*/  LDG.E R15, desc[UR8][R16.64+0x2800] ;  /* 0x00280008100f7981 */ /* 0x000f68000c1e1900 */
[----:B------:R-:W5:Y:S04]  /*1ed0*/  LDG.E R14, desc[UR8][R16.64+0x3200] ;  /* 0x00320008100e7981 */ /* 0x000f68000c1e1900 */
[----:B------:R-:W5:Y:S04]  /*1ee0*/  LDG.E R2, desc[UR8][R16.64+0x3c00] ;  /* 0x003c000810027981 */ /* 0x000f68000c1e1900 */
[----:B------:R0:W5:Y:S01]  /*1ef0*/  LDG.E R6, desc[UR8][R16.64+0x4600] ;  /* 0x0046000810067981 */ /* 0x000162000c1e1900 */
[----:B-1----:R-:W-:-:S04]  /*1f00*/  UIMAD UR7, UR13, 0x1400, URZ ;  /* 0x000014000d0778a4 */ /* 0x002fc8000f8e02ff */
[----:B------:R-:W-:Y:S02]  /*1f10*/  UIADD3 UR6, UPT, UPT, UR7, UR6, URZ ;  /* 0x0000000607067290 */ /* 0x000fe4000fffe0ff */
[----:B------:R-:W-:Y:S02]  /*1f20*/  VIADD R3, R3, -UR7 ;  /* 0x8000000703037c36 */ /* 0x000fe40008000000 */
[----:B------:R-:W-:Y:S01]  /*1f30*/  VIADD R7, R7, UR7 ;  /* 0x0000000707077c36 */ /* 0x000fe20008000000 */
[----:B--2---:R-:W1:Y:S08]  /*1f40*/  F2F.F64.F32 R8, R20 ;  /* 0x0000001400087310 */ /* 0x004e700000201800 */
[----:B---3--:R-:W2:Y:S01]  /*1f50*/  F2F.F64.F32 R4, R21 ;  /* 0x0000001500047310 */ /* 0x008ea20000201800 */
[----:B-1----:R-:W-:-:S07]  /*1f60*/  DADD R10, R8, R10 ;  /* 0x00000000080a7229 */ /* 0x002fce000000000a */
[----:B----4-:R-:W1:Y:S01]  /*1f70*/  F2F.F64.F32 R8, R22 ;  /* 0x0000001600087310 */ /* 0x010e620000201800 */
[----:B--2---:R-:W-:-:S07]  /*1f80*/  DADD R10, R4, R10 ;  /* 0x00000000040a7229 */ /* 0x004fce000000000a */
[----:B-----5:R-:W2:Y:S01]  /*1f90*/  F2F.F64.F32 R4, R18 ;  /* 0x0000001200047310 */ /* 0x020ea20000201800 */
[----:B-1----:R-:W-:-:S07]  /*1fa0*/  DADD R10, R8, R10 ;  /* 0x00000000080a7229 */ /* 0x002fce000000000a */
[----:B------:R-:W1:Y:S01]  /*1fb0*/  F2F.F64.F32 R8, R15 ;  /* 0x0000000f00087310 */ /* 0x000e620000201800 */
[----:B--2---:R-:W-:-:S07]  /*1fc0*/  DADD R10, R4, R10 ;  /* 0x00000000040a7229 */ /* 0x004fce000000000a */
[----:B------:R-:W0:Y:S01]  /*1fd0*/  F2F.F64.F32 R4, R14 ;  /* 0x0000000e00047310 */ /* 0x000e220000201800 */
[----:B-1----:R-:W-:-:S07]  /*1fe0*/  DADD R10, R8, R10 ;  /* 0x00000000080a7229 */ /* 0x002fce000000000a */
[----:B------:R-:W1:Y:S01]  /*1ff0*/  F2F.F64.F32 R8, R2 ;  /* 0x0000000200087310 */ /* 0x000e620000201800 */
[----:B0-----:R-:W-:Y:S01]  /*2000*/  DADD R16, R4, R10 ;  /* 0x0000000004107229 */ /* 0x001fe2000000000a */
[----:B------:R-:W-:-:S06]  /*2010*/  IMAD.U32 R4, RZ, RZ, UR12 ;  /* 0x0000000cff047e24 */ /* 0x000fcc000f8e00ff */
[----:B------:R-:W0:Y:S01]  /*2020*/  F2F.F64.F32 R10, R6 ;  /* 0x00000006000a7310 */ /* 0x000e220000201800 */
[----:B------:R-:W-:Y:S01]  /*2030*/  IADD3 R5, PT, PT, R4, -UR11, RZ ;  /* 0x8000000b04057c10 */ /* 0x000fe2000fffe0ff */
[----:B-1----:R-:W-:-:S03]  /*2040*/  DADD R8, R8, R16 ;  /* 0x0000000008087229 */ /* 0x002fc60000000010 */
[----:B------:R-:W-:-:S05]  /*2050*/  ISETP.GE.U32.AND P0, PT, R5, UR7, PT ;  /* 0x0000000705007c0c */ /* 0x000fca000bf06070 */
[----:B0-----:R-:W-:-:S08]  /*2060*/  DADD R10, R10, R8 ;  /* 0x000000000a0a7229 */ /* 0x001fd00000000008 */
[----:B------:R-:W-:Y:S05]  /*2070*/  @!P0 BRA `(.L_x_136) ;  /* 0x0000000c00388947 */ /* 0x000fea0003800000 */
[----:B------:R-:W-:Y:S02]  /*2080*/  UIMAD UR11, UR13, 0x1400, UR11 ;  /* 0x000014000d0b78a4 */ /* 0x000fe4000f8e020b */
[----:B------:R-:W-:-:S04]  /*2090*/  UIADD3 UR4, UPT, UPT, UR4, 0x1, URZ ;  /* 0x0000000104047890 */ /* 0x000fc8000fffe0ff */
[----:B------:R-:W-:-:S13]  /*20a0*/  ISETP.LT.U32.AND P0, PT, R19, UR11, PT ;  /* 0x0000000b13007c0c */ /* 0x000fda000bf01070 */
[----:B------:R-:W-:Y:S05]  /*20b0*/  @!P0 BRA `(.L_x_138) ;  /* 0xfffffffc00688947 */ /* 0x000fea000383ffff */
.L_x_137:
[----:B------:R-:W-:Y:S01]  /*20c0*/  VIADD R5, R4, -UR11 ;  /* 0x8000000b04057c36 */ /* 0x000fe20008000000 */
[----:B------:R-:W-:Y:S04]  /*20d0*/  BSSY.RECONVERGENT B1, `(.L_x_136) ;  /* 0x00000c8000017945 */ /* 0x000fe80003800200 */
[----:B------:R-:W-:-:S04]  /*20e0*/  ISETP.GE.AND P0, PT, R0, R5, PT ;  /* 0x000000050000720c */ /* 0x000fc80003f06270 */
[----:B------:R-:W-:-:S13]  /*20f0*/  ISETP.LE.U32.OR P0, PT, R4, UR11, P0 ;  /* 0x0000000b04007c0c */ /* 0x000fda0008703470 */
[----:B------:R-:W-:Y:S05]  /*2100*/  @P0 BRA `(.L_x_139) ;  /* 0x0000000c00100947 */ /* 0x000fea0003800000 */
[----:B------:R-:W-:Y:S01]  /*2110*/  UIMAD UR7, UR4, UR13, URZ ;  /* 0x0000000d040772a4 */ /* 0x000fe2000f8e02ff */
[----:B------:R-:W-:Y:S01]  /*2120*/  LOP3.LUT R5, RZ, R0, RZ, 0x33, !PT ;  /* 0x00000000ff057212 */ /* 0x000fe200078e33ff */
[----:B------:R-:W-:Y:S01]  /*2130*/  BSSY.RECONVERGENT B2, `(.L_x_140) ;  /* 0x0000066000027945 */ /* 0x000fe20003800200 */
[----:B------:R-:W-:Y:S02]  /*2140*/  IMAD.MOV.U32 R2, RZ, RZ, R0 ;  /* 0x000000ffff027224 */ /* 0x000fe400078e0000 */
[----:B------:R-:W-:Y:S01]  /*2150*/  IADD3 R4, PT, PT, R4, -UR5, R5 ;  /* 0x8000000504047c10 */ /* 0x000fe2000fffe005 */
[----:B------:R-:W-:-:S04]  /*2160*/  IMAD.U32 R5, RZ, RZ, UR7 ;  /* 0x00000007ff057e24 */ /* 0x000fc8000f8e00ff */
[----:B------:R-:W-:-:S04]  /*2170*/  IMAD R4, R5, -0x1400, R4 ;  /* 0xffffec0005047824 */ /* 0x000fc800078e0204 */
[C---:B------:R-:W-:Y:S01]  /*2180*/  IMAD.HI.U32 R5, R4.reuse, -0x33333333, RZ ;  /* 0xcccccccd04057827 */ /* 0x040fe200078e00ff */
[----:B------:R-:W-:-:S04]  /*2190*/  ISETP.GE.U32.AND P0, PT, R4, 0x2580, PT ;  /* 0x000025800400780c */ /* 0x000fc80003f06070 */
[----:B------:R-:W-:-:S04]  /*21a0*/  LEA.HI R5, R5, 0x1, RZ, 0x17 ;  /* 0x0000000105057811 */ /* 0x000fc800078fb8ff */
[----:B------:R-:W-:-:S05]  /*21b0*/  LOP3.LUT R6, R5, 0xf, RZ, 0xc0, !PT ;  /* 0x0000000f05067812 */ /* 0x000fca00078ec0ff */
[----:B------:R-:W-:Y:S05]  /*21c0*/  @!P0 BRA `(.L_x_141) ;  /* 0x0000000400708947 */ /* 0x000fea0003800000 */
[----:B------:R-:W-:Y:S01]  /*21d0*/  IMAD.HI.U32 R2, R3, -0x33333333, RZ ;  /* 0xcccccccd03027827 */ /* 0x000fe200078e00ff */
[----:B------:R-:W-:Y:S04]  /*21e0*/  BSSY.RECONVERGENT B3, `(.L_x_142) ;  /* 0x0000059000037945 */ /* 0x000fe80003800200 */
[----:B------:R-:W-:-:S04]  /*21f0*/  LEA.HI R2, R2, 0x1, RZ, 0x17 ;  /* 0x0000000102027811 */ /* 0x000fc800078fb8ff */
[----:B------:R-:W-:Y:S02]  /*2200*/  LOP3.LUT R8, R2, 0xfffff0, RZ, 0xc0, !PT ;  /* 0x00fffff002087812 */ /* 0x000fe400078ec0ff */
[----:B------:R-:W-:-:S03]  /*2210*/  LOP3.LUT R2, R0, 0x1400, RZ, 0xfc, !PT ;  /* 0x0000140000027812 */ /* 0x000fc600078efcff */
[----:B------:R-:W-:-:S07]  /*2220*/  IMAD.MOV R8, RZ, RZ, -R8 ;  /* 0x000000ffff087224 */ /* 0x000fce00078e0a08 */
.L_x_143:
[----:B------:R-:W-:-:S04]  /*2230*/  VIADD R15, R7, 0xffffec00 ;  /* 0xffffec00070f7836 */ /* 0x000fc80000000000 */
[----:B------:R-:W-:-:S05]  /*2240*/  IMAD.WIDE.U32 R14, R15, 0x4, R12 ;  /* 0x000000040f0e7825 */ /* 0x000fca00078e000c */
[----:B------:R0:W2:Y:S01]  /*2250*/  LDG.E R25, desc[UR8][R14.64] ;  /* 0x000000080e197981 */ /* 0x0000a2000c1e1900 */
[----:B------:R-:W-:-:S04]  /*2260*/  VIADD R17, R7, 0xffffee80 ;  /* 0xffffee8007117836 */ /* 0x000fc80000000000 */
[----:B------:R-:W-:-:S05]  /*2270*/  IMAD.WIDE.U32 R16, R17, 0x4, R12 ;  /* 0x0000000411107825 */ /* 0x000fca00078e000c */
[----:B------:R1:W3:Y:S01]  /*2280*/  LDG.E R24, desc[UR8][R16.64] ;  /* 0x0000000810187981 */ /* 0x0002e2000c1e1900 */
[----:B------:R-:W-:-:S04]  /*2290*/  VIADD R21, R7, 0xfffff100 ;  /* 0xfffff10007157836 */ /* 0x000fc80000000000 */
[----:B------:R-:W-:-:S05]  /*22a0*/  IMAD.WIDE.U32 R20, R21, 0x4, R12 ;  /* 0x0000000415147825 */ /* 0x000fca00078e000c */
[----:B------:R-:W4:Y:S01]  /*22b0*/  LDG.E R23, desc[UR8][R20.64] ;  /* 0x0000000814177981 */ /* 0x000f22000c1e1900 */
[----:B------:R-:W-:-:S04]  /*22c0*/  VIADD R29, R7, 0xfffff380 ;  /* 0xfffff380071d7836 */ /* 0x000fc80000000000 */
[----:B------:R-:W-:-:S05]  /*22d0*/  IMAD.WIDE.U32 R28, R29, 0x4, R12 ;  /* 0x000000041d1c7825 */ /* 0x000fca00078e000c */
[----:B------:R-:W5:Y:S01]  /*22e0*/  LDG.E R9, desc[UR8][R28.64] ;  /* 0x000000081c097981 */ /* 0x000f62000c1e1900 */
[C---:B------:R-:W-:Y:S02]  /*22f0*/  VIADD R19, R7.reuse, 0xfffff600 ;  /* 0xfffff60007137836 */ /* 0x040fe40000000000 */
[----:B------:R-:W-:Y:S02]  /*2300*/  VIADD R27, R7, 0xfffff880 ;  /* 0xfffff880071b7836 */ /* 0x000fe40000000000 */
[----:B------:R-:W-:-:S05]  /*2310*/  IMAD.WIDE.U32 R18, R19, 0x4, R12 ;  /* 0x0000000413127825 */ /* 0x000fca00078e000c */
[----:B------:R-:W5:Y:S01]  /*2320*/  LDG.E R22, desc[UR8][R18.64] ;  /* 0x0000000812167981 */ /* 0x000f62000c1e1900 */
[----:B------:R-:W-:-:S04]  /*2330*/  IMAD.WIDE.U32 R26, R27, 0x4, R12 ;  /* 0x000000041b1a7825 */ /* 0x000fc800078e000c */
[C---:B0-----:R-:W-:Y:S01]  /*2340*/  VIADD R15, R7.reuse, 0xfffffb00 ;  /* 0xfffffb00070f7836 */ /* 0x041fe20000000000 */
[----:B------:R-:W5:Y:S01]  /*2350*/  LDG.E R4, desc[UR8][R26.64] ;  /* 0x000000081a047981 */ /* 0x000f62000c1e1900 */
[----:B-1----:R-:W-:Y:S02]  /*2360*/  VIADD R17, R7, 0xfffffd80 ;  /* 0xfffffd8007117836 */ /* 0x002fe40000000000 */
[----:B------:R-:W-:-:S05]  /*2370*/  IMAD.WIDE.U32 R14, R15, 0x4, R12 ;  /* 0x000000040f0e7825 */ /* 0x000fca00078e000c */
[----:B------:R0:W5:Y:S02]  /*2380*/  LDG.E R21, desc[UR8][R14.64] ;  /* 0x000000080e157981 */ /* 0x000164000c1e1900 */
[----:B0-----:R-:W-:-:S05]  /*2390*/  IMAD.WIDE.U32 R14, R17, 0x4, R12 ;  /* 0x00000004110e7825 */ /* 0x001fca00078e000c */
[----:B------:R-:W5:Y:S01]  /*23a0*/  LDG.E R20, desc[UR8][R14.64] ;  /* 0x000000080e147981 */ /* 0x000f62000c1e1900 */
[----:B------:R-:W-:-:S04]  /*23b0*/  IMAD.WIDE.U32 R16, R7, 0x4, R12 ;  /* 0x0000000407107825 */ /* 0x000fc800078e000c */
[C---:B------:R-:W-:Y:S01]  /*23c0*/  VIADD R29, R7.reuse, 0x280 ;  /* 0x00000280071d7836 */ /* 0x040fe20000000000 */
[----:B------:R0:W5:Y:S01]  /*23d0*/  LDG.E R19, desc[UR8][R16.64] ;  /* 0x0000000810137981 */ /* 0x000162000c1e1900 */
[----:B------:R-:W-:Y:S02]  /*23e0*/  VIADD R27, R7, 0x500 ;  /* 0x00000500071b7836 */ /* 0x000fe40000000000 */
[----:B0-----:R-:W-:-:S05]  /*23f0*/  IMAD.WIDE.U32 R16, R29, 0x4, R12 ;  /* 0x000000041d107825 */ /* 0x001fca00078e000c */
[----:B------:R3:W5:Y:S01]  /*2400*/  LDG.E R18, desc[UR8][R16.64] ;  /* 0x0000000810127981 */ /* 0x000762000c1e1900 */
[----:B------:R-:W-:Y:S01]  /*2410*/  VIADD R29, R7, 0xc80 ;  /* 0x00000c80071d7836 */ /* 0x000fe20000000000 */
[----:B--2---:R-:W0:Y:S08]  /*2420*/  F2F.F64.F32 R14, R25 ;  /* 0x00000019000e7310 */ /* 0x004e300000201800 */
[----:B---3--:R1:W2:Y:S01]  /*2430*/  F2F.F64.F32 R16, R24 ;  /* 0x0000001800107310 */ /* 0x0082a20000201800 */
[----:B0-----:R-:W-:Y:S01]  /*2440*/  DADD R14, R14, R10 ;  /* 0x000000000e0e7229 */ /* 0x001fe2000000000a */
[----:B------:R-:W-:-:S04]  /*2450*/  IMAD.WIDE.U32 R10, R27, 0x4, R12 ;  /* 0x000000041b0a7825 */ /* 0x000fc800078e000c */
[----:B------:R-:W-:Y:S02]  /*2460*/  VIADD R27, R7, 0x780 ;  /* 0x00000780071b7836 */ /* 0x000fe40000000000 */
[----:B------:R-:W3:Y:S02]  /*2470*/  LDG.E R11, desc[UR8][R10.64] ;  /* 0x000000080a0b7981 */ /* 0x000ee4000c1e1900 */
[----:B-1----:R-:W-:Y:S01]  /*2480*/  IMAD.WIDE.U32 R24, R27, 0x4, R12 ;  /* 0x000000041b187825 */ /* 0x002fe200078e000c */
[----:B--2---:R-:W-:-:S03]  /*2490*/  DADD R16, R14, R16 ;  /* 0x000000000e107229 */ /* 0x004fc60000000010 */
[----:B------:R-:W-:Y:S01]  /*24a0*/  VIADD R27, R7, 0xa00 ;  /* 0x00000a00071b7836 */ /* 0x000fe20000000000 */
[----:B------:R0:W2:Y:S01]  /*24b0*/  LDG.E R10, desc[UR8][R24.64] ;  /* 0x00000008180a7981 */ /* 0x0000a2000c1e1900 */
[----:B----4-:R1:W4:Y:S02]  /*24c0*/  F2F.F64.F32 R14, R23 ;  /* 0x00000017000e7310 */ /* 0x0103240000201800 */
[----:B0-----:R-:W-:-:S05]  /*24d0*/  IMAD.WIDE.U32 R24, R27, 0x4, R12 ;  /* 0x000000041b187825 */ /* 0x001fca00078e000c */
[----:B-1----:R0:W2:Y:S01]  /*24e0*/  LDG.E R23, desc[UR8][R24.64] ;  /* 0x0000000818177981 */ /* 0x0020a2000c1e1900 */
[----:B------:R-:W-:Y:S01]  /*24f0*/  VIADD R27, R7, 0xf00 ;  /* 0x00000f00071b7836 */ /* 0x000fe20000000000 */
[----:B----4-:R-:W-:Y:S01]  /*2500*/  DADD R14, R16, R14 ;  /* 0x00000000100e7229 */ /* 0x010fe2000000000e */
[----:B0-----:R-:W-:-:S06]  /*2510*/  IMAD.WIDE.U32 R24, R29, 0x4, R12 ;  /* 0x000000041d187825 */ /* 0x001fcc00078e000c */
[----:B------:R-:W4:Y:S01]  /*2520*/  LDG.E R24, desc[UR8][R24.64] ;  /* 0x0000000818187981 */ /* 0x000f22000c1e1900 */
[----:B------:R-:W-:-:S04]  /*2530*/  IMAD.WIDE.U32 R16, R27, 0x4, R12 ;  /* 0x000000041b107825 */ /* 0x000fc800078e000c */
[----:B------:R-:W-:Y:S01]  /*2540*/  VIADD R27, R7, 0x1180 ;  /* 0x00001180071b7836 */ /* 0x000fe20000000000 */
[----:B------:R0:W4:Y:S03]  /*2550*/  LDG.E R25, desc[UR8][R16.64] ;  /* 0x0000000810197981 */ /* 0x000126000c1e1900 */
[----:B0-----:R-:W-:-:S05]  /*2560*/  IMAD.WIDE.U32 R16, R27, 0x4, R12 ;  /* 0x000000041b107825 */ /* 0x001fca00078e000c */
[----:B------:R5:W4:Y:S02]  /*2570*/  LDG.E R26, desc[UR8][R16.64] ;  /* 0x00000008101a7981 */ /* 0x000b24000c1e1900 */
[----:B-----5:R-:W0:Y:S02]  /*2580*/  F2F.F64.F32 R16, R9 ;  /* 0x0000000900107310 */ /* 0x020e240000201800 */
[----:B0-----:R-:W-:-:S06]  /*2590*/  DADD R14, R14, R16 ;  /* 0x000000000e0e7229 */ /* 0x001fcc0000000010 */
[----:B------:R-:W0:Y:S08]  /*25a0*/  F2F.F64.F32 R16, R22 ;  /* 0x0000001600107310 */ /* 0x000e300000201800 */
        /* <DEDUP_REMOVED lines=15> */
[----:B---3--:R-:W0:Y:S08]  /*26a0*/  F2F.F64.F32 R16, R11 ;  /* 0x0000000b00107310 */ /* 0x008e300000201800 */
[----:B--2---:R-:W1:Y:S01]  /*26b0*/  F2F.F64.F32 R10, R10 ;  /* 0x0000000a000a7310 */ /* 0x004e620000201800 */
[----:B0-----:R-:W-:-:S07]  /*26c0*/  DADD R14, R14, R16 ;  /* 0x000000000e0e7229 */ /* 0x001fce0000000010 */
[----:B------:R-:W0:Y:S01]  /*26d0*/  F2F.F64.F32 R16, R23 ;  /* 0x0000001700107310 */ /* 0x000e220000201800 */
[----:B-1----:R-:W-:-:S07]  /*26e0*/  DADD R20, R14, R10 ;  /* 0x000000000e147229 */ /* 0x002fce000000000a */
[----:B----4-:R-:W1:Y:S01]  /*26f0*/  F2F.F64.F32 R14, R24 ;  /* 0x00000018000e7310 */ /* 0x010e620000201800 */
        /* <DEDUP_REMOVED lines=8> */
.L_x_142:
[----:B------:R-:W-:-:S07]  /*2780*/  IADD3 R2, PT, PT, R2, -0x1400, RZ ;  /* 0xffffec0002027810 */ /* 0x000fce0007ffe0ff */
.L_x_141:
[----:B------:R-:W-:Y:S05]  /*2790*/  BSYNC.RECONVERGENT B2 ;  /* 0x0000000000027941 */ /* 0x000fea0003800200 */
.L_x_140:
[----:B------:R-:W-:-:S13]  /*27a0*/  ISETP.NE.AND P0, PT, R6, RZ, PT ;  /* 0x000000ff0600720c */ /* 0x000fda0003f05270 */
[----:B------:R-:W-:Y:S05]  /*27b0*/  @!P0 BRA `(.L_x_139) ;  /* 0x0000000400648947 */ /* 0x000fea0003800000 */
[----:B------:R-:W-:Y:S01]  /*27c0*/  ISETP.GE.U32.AND P0, PT, R6, 0x8, PT ;  /* 0x000000080600780c */ /* 0x000fe20003f06070 */
[----:B------:R-:W-:Y:S01]  /*27d0*/  BSSY.RECONVERGENT B2, `(.L_x_144) ;  /* 0x000002d000027945 */ /* 0x000fe20003800200 */
[----:B------:R-:W-:-:S04]  /*27e0*/  LOP3.LUT R21, R5, 0x7, RZ, 0xc0, !PT ;  /* 0x0000000705157812 */ /* 0x000fc800078ec0ff */
[----:B------:R-:W-:-:S07]  /*27f0*/  ISETP.NE.AND P1, PT, R21, RZ, PT ;  /* 0x000000ff1500720c */ /* 0x000fce0003f25270 */
[----:B------:R-:W-:Y:S06]  /*2800*/  @!P0 BRA `(.L_x_145) ;  /* 0x0000000000a48947 */ /* 0x000fec0003800000 */
[----:B------:R-:W-:-:S04]  /*2810*/  VIADD R7, R2, UR11 ;  /* 0x0000000b02077c36 */ /* 0x000fc80008000000 */
[----:B------:R-:W-:-:S04]  /*2820*/  IMAD.WIDE.U32 R22, R7, 0x4, R12 ;  /* 0x0000000407167825 */ /* 0x000fc800078e000c */
[C---:B------:R-:W-:Y:S02]  /*2830*/  VIADD R9, R7.reuse, 0x280 ;  /* 0x0000028007097836 */ /* 0x040fe40000000000 */
[----:B------:R-:W2:Y:S01]  /*2840*/  LDG.E R22, desc[UR8][R22.64] ;  /* 0x0000000816167981 */ /* 0x000ea2000c1e1900 */
[----:B------:R-:W-:Y:S02]  /*2850*/  VIADD R15, R7, 0x500 ;  /* 0x00000500070f7836 */ /* 0x000fe40000000000 */
[----:B------:R-:W-:-:S05]  /*2860*/  IMAD.WIDE.U32 R8, R9, 0x4, R12 ;  /* 0x0000000409087825 */ /* 0x000fca00078e000c */
[----:B------:R-:W3:Y:S01]  /*2870*/  LDG.E R6, desc[UR8][R8.64] ;  /* 0x0000000808067981 */ /* 0x000ee2000c1e1900 */
[----:B------:R-:W-:-:S04]  /*2880*/  IMAD.WIDE.U32 R14, R15, 0x4, R12 ;  /* 0x000000040f0e7825 */ /* 0x000fc800078e000c */
[C---:B------:R-:W-:Y:S01]  /*2890*/  VIADD R27, R7.reuse, 0x780 ;  /* 0x00000780071b7836 */ /* 0x040fe20000000000 */
[----:B------:R0:W4:Y:S01]  /*28a0*/  LDG.E R20, desc[UR8][R14.64] ;  /* 0x000000080e147981 */ /* 0x000122000c1e1900 */
[----:B------:R-:W-:Y:S02]  /*28b0*/  VIADD R29, R7, 0xa00 ;  /* 0x00000a00071d7836 */ /* 0x000fe40000000000 */
[----:B------:R-:W-:-:S05]  /*28c0*/  IMAD.WIDE.U32 R26, R27, 0x4, R12 ;  /* 0x000000041b1a7825 */ /* 0x000fca00078e000c */
[----:B------:R1:W5:Y:S01]  /*28d0*/  LDG.E R4, desc[UR8][R26.64] ;  /* 0x000000081a047981 */ /* 0x000362000c1e1900 */
[----:B------:R-:W-:-:S04]  /*28e0*/  IMAD.WIDE.U32 R28, R29, 0x4, R12 ;  /* 0x000000041d1c7825 */ /* 0x000fc800078e000c */
[C---:B------:R-:W-:Y:S01]  /*28f0*/  VIADD R25, R7.reuse, 0xc80 ;  /* 0x00000c8007197836 */ /* 0x040fe20000000000 */
[----:B------:R-:W5:Y:S01]  /*2900*/  LDG.E R16, desc[UR8][R28.64] ;  /* 0x000000081c107981 */ /* 0x000f62000c1e1900 */
[----:B------:R-:W-:Y:S02]  /*2910*/  VIADD R19, R7, 0xf00 ;  /* 0x00000f0007137836 */ /* 0x000fe40000000000 */
[----:B------:R-:W-:-:S05]  /*2920*/  IMAD.WIDE.U32 R24, R25, 0x4, R12 ;  /* 0x0000000419187825 */ /* 0x000fca00078e000c */
[----:B------:R5:W5:Y:S01]  /*2930*/  LDG.E R17, desc[UR8][R24.64] ;  /* 0x0000000818117981 */ /* 0x000b62000c1e1900 */
[----:B------:R-:W-:-:S04]  /*2940*/  IMAD.WIDE.U32 R18, R19, 0x4, R12 ;  /* 0x0000000413127825 */ /* 0x000fc800078e000c */
[----:B0-----:R-:W-:Y:S02]  /*2950*/  VIADD R15, R7, 0x1180 ;  /* 0x00001180070f7836 */ /* 0x001fe40000000000 */
[----:B------:R-:W5:Y:S02]  /*2960*/  LDG.E R18, desc[UR8][R18.64] ;  /* 0x0000000812127981 */ /* 0x000f64000c1e1900 */
[----:B------:R-:W-:-:S06]  /*2970*/  IMAD.WIDE.U32 R14, R15, 0x4, R12 ;  /* 0x000000040f0e7825 */ /* 0x000fcc00078e000c */
        /* <DEDUP_REMOVED lines=18> */
.L_x_145:
[----:B------:R-:W-:Y:S05]  /*2aa0*/  BSYNC.RECONVERGENT B2 ;  /* 0x0000000000027941 */ /* 0x000fea0003800200 */
.L_x_144:
[----:B------:R-:W-:Y:S05]  /*2ab0*/  @!P1 BRA `(.L_x_139) ;  /* 0x0000000000a49947 */ /* 0x000fea0003800000 */
[----:B------:R-:W-:Y:S01]  /*2ac0*/  ISETP.GE.U32.AND P0, PT, R21, 0x4, PT ;  /* 0x000000041500780c */ /* 0x000fe20003f06070 */
[----:B------:R-:W-:Y:S01]  /*2ad0*/  BSSY.RECONVERGENT B2, `(.L_x_146) ;  /* 0x0000018000027945 */ /* 0x000fe20003800200 */
[----:B------:R-:W-:-:S11]  /*2ae0*/  LOP3.LUT P1, RZ, R5, 0x3, RZ, 0xc0, !PT ;  /* 0x0000000305ff7812 */ /* 0x000fd6000782c0ff */
[----:B------:R-:W-:Y:S05]  /*2af0*/  @!P0 BRA `(.L_x_147) ;  /* 0x0000000000548947 */ /* 0x000fea0003800000 */
[----:B------:R-:W-:-:S04]  /*2b00*/  VIADD R7, R2, UR11 ;  /* 0x0000000b02077c36 */ /* 0x000fc80008000000 */
[----:B------:R-:W-:-:S04]  /*2b10*/  IMAD.WIDE.U32 R4, R7, 0x4, R12 ;  /* 0x0000000407047825 */ /* 0x000fc800078e000c */
[C---:B------:R-:W-:Y:S01]  /*2b20*/  VIADD R9, R7.reuse, 0x280 ;  /* 0x0000028007097836 */ /* 0x040fe20000000000 */
[----:B------:R-:W2:Y:S01]  /*2b30*/  LDG.E R20, desc[UR8][R4.64] ;  /* 0x0000000804147981 */ /* 0x000ea2000c1e1900 */
[----:B------:R-:W-:Y:S02]  /*2b40*/  VIADD R17, R7, 0x500 ;  /* 0x0000050007117836 */ /* 0x000fe40000000000 */
        /* <DEDUP_REMOVED lines=16> */
.L_x_147:
[----:B------:R-:W-:Y:S05]  /*2c50*/  BSYNC.RECONVERGENT B2 ;  /* 0x0000000000027941 */ /* 0x000fea0003800200 */
.L_x_146:
[----:B------:R-:W-:Y:S05]  /*2c60*/  @!P1 BRA `(.L_x_139) ;  /* 0x0000000000389947 */ /* 0x000fea0003800000 */
[----:B------:R-:W-:-:S04]  /*2c70*/  IMAD.HI.U32 R3, R3, -0x33333333, RZ ;  /* 0xcccccccd03037827 */ /* 0x000fc800078e00ff */
[----:B------:R-:W-:Y:S01]  /*2c80*/  VIADD R7, R2, UR6 ;  /* 0x0000000602077c36 */ /* 0x000fe20008000000 */
[----:B------:R-:W-:-:S04]  /*2c90*/  LOP3.LUT R3, R3, 0xffff, RZ, 0xc0, !PT ;  /* 0x0000ffff03037812 */ /* 0x000fc800078ec0ff */
[----:B------:R-:W-:-:S04]  /*2ca0*/  LEA.HI R3, R3, 0x1, RZ, 0x17 ;  /* 0x0000000103037811 */ /* 0x000fc800078fb8ff */
[----:B------:R-:W-:-:S05]  /*2cb0*/  LOP3.LUT R3, R3, 0x3, RZ, 0xc0, !PT ;  /* 0x0000000303037812 */ /* 0x000fca00078ec0ff */
[----:B------:R-:W-:-:S07]  /*2cc0*/  IMAD.MOV R6, RZ, RZ, -R3 ;  /* 0x000000ffff067224 */ /* 0x000fce00078e0a03 */
.L_x_148:
[----:B------:R-:W-:-:S06]  /*2cd0*/  IMAD.WIDE.U32 R2, R7, 0x4, R12 ;  /* 0x0000000407027825 */ /* 0x000fcc00078e000c */
[----:B------:R-:W2:Y:S01]  /*2ce0*/  LDG.E R2, desc[UR8][R2.64] ;  /* 0x0000000802027981 */ /* 0x000ea2000c1e1900 */
[----:B------:R-:W-:Y:S02]  /*2cf0*/  VIADD R6, R6, 0x1 ;  /* 0x0000000106067836 */ /* 0x000fe40000000000 */
[----:B------:R-:W-:-:S03]  /*2d00*/  VIADD R7, R7, 0x280 ;  /* 0x0000028007077836 */ /* 0x000fc60000000000 */
[----:B------:R-:W-:Y:S01]  /*2d10*/  ISETP.NE.AND P0, PT, R6, RZ, PT ;  /* 0x000000ff0600720c */ /* 0x000fe20003f05270 */
[----:B--2---:R-:W0:Y:S02]  /*2d20*/  F2F.F64.F32 R4, R2 ;  /* 0x0000000200047310 */ /* 0x004e240000201800 */
[----:B0-----:R-:W-:-:S10]  /*2d30*/  DADD R10, R4, R10 ;  /* 0x00000000040a7229 */ /* 0x001fd4000000000a */
[----:B------:R-:W-:Y:S05]  /*2d40*/  @P0 BRA `(.L_x_148) ;  /* 0xfffffffc00e00947 */ /* 0x000fea000383ffff */
.L_x_139:
[----:B------:R-:W-:Y:S05]  /*2d50*/  BSYNC.RECONVERGENT B1 ;  /* 0x0000000000017941 */ /* 0x000fea0003800200 */
.L_x_136:
        /* <DEDUP_REMOVED lines=47> */
[----:B------:R-:W0:Y:S04]  /*3050*/  LDS.128 R16, [UR4+0x20] ;  /* 0x00002004ff107984 */ /* 0x000e280008000c00 */
[----:B------:R-:W1:Y:S04]  /*3060*/  LDS.128 R12, [UR4+0x30] ;  /* 0x00003004ff0c7984 */ /* 0x000e680008000c00 */
[----:B------:R-:W2:Y:S01]  /*3070*/  LDS.128 R8, [UR4+0x40] ;  /* 0x00004004ff087984 */ /* 0x000ea20008000c00 */
[----:B0-----:R-:W-:-:S03]  /*3080*/  DADD R16, R4, R16 ;  /* 0x0000000004107229 */ /* 0x001fc60000000010 */
[----:B------:R-:W0:Y:S05]  /*3090*/  LDS.128 R4, [UR4+0x50] ;  /* 0x00005004ff047984 */ /* 0x000e2a0008000c00 */
[----:B------:R-:W-:-:S08]  /*30a0*/  DADD R16, R16, R18 ;  /* 0x0000000010107229 */ /* 0x000fd00000000012 */
[----:B-1----:R-:W-:-:S08]  /*30b0*/  DADD R12, R16, R12 ;  /* 0x00000000100c7229 */ /* 0x002fd0000000000c */
[----:B------:R-:W-:Y:S02]  /*30c0*/  DADD R2, R12, R14 ;  /* 0x000000000c027229 */ /* 0x000fe4000000000e */
[----:B------:R-:W1:Y:S06]  /*30d0*/  LDS.128 R12, [UR4+0x60] ;  /* 0x00006004ff0c7984 */ /* 0x000e6c0008000c00 */
        /* <DEDUP_REMOVED lines=12> */
[----:B0-----:R-:W-:Y:S01]  /*31a0*/  DADD R2, R2, R4 ;  /* 0x0000000002027229 */ /* 0x001fe20000000004 */
[----:B------:R-:W0:Y:S07]  /*31b0*/  LDS.64 R4, [UR4+0xb0] ;  /* 0x0000b004ff047984 */ /* 0x000e2e0008000a00 */
[----:B------:R-:W-:-:S08]  /*31c0*/  DADD R2, R2, R6 ;  /* 0x0000000002027229 */ /* 0x000fd00000000006 */
[----:B-1----:R-:W-:-:S08]  /*31d0*/  DADD R2, R2, R12 ;  /* 0x0000000002027229 */ /* 0x002fd0000000000c */
[----:B------:R-:W-:-:S08]  /*31e0*/  DADD R2, R2, R14 ;  /* 0x0000000002027229 */ /* 0x000fd0000000000e */
[----:B--2---:R-:W-:-:S08]  /*31f0*/  DADD R2, R2, R8 ;  /* 0x0000000002027229 */ /* 0x004fd00000000008 */
[----:B------:R-:W-:-:S08]  /*3200*/  DADD R2, R2, R10 ;  /* 0x0000000002027229 */ /* 0x000fd0000000000a */
[----:B0-----:R-:W-:-:S11]  /*3210*/  DADD R4, R2, R4 ;  /* 0x0000000002047229 */ /* 0x001fd60000000004 */
.L_x_135:
[----:B------:R-:W-:Y:S05]  /*3220*/  BSYNC.RECONVERGENT B0 ;  /* 0x0000000000007941 */ /* 0x000fea0003800200 */
.L_x_119:
[----:B------:R-:W-:Y:S05]  /*3230*/  @P0 EXIT ;  /* 0x000000000000094d */ /* 0x000fea0003800000 */
[----:B------:R-:W1:Y:S02]  /*3240*/  LDCU.64 UR4, c[0x0][0x388] ;  /* 0x00007100ff0477ac */ /* 0x000e640008000a00 */
[----:B-1----:R-:W-:-:S06]  /*3250*/  UIMAD.WIDE.U32 UR4, UR10, 0x8, UR4 ;  /* 0x000000080a0478a5 */ /* 0x002fcc000f8e0004 */
[----:B------:R-:W-:Y:S02]  /*3260*/  IMAD.U32 R2, RZ, RZ, UR4 ;  /* 0x00000004ff027e24 */ /* 0x000fe4000f8e00ff */
[----:B0-----:R-:W-:-:S05]  /*3270*/  IMAD.U32 R3, RZ, RZ, UR5 ;  /* 0x00000005ff037e24 */ /* 0x001fca000f8e00ff */
[----:B------:R-:W-:Y:S01]  /*3280*/  STG.E.64 desc[UR8][R2.64], R4 ;  /* 0x0000000402007986 */ /* 0x000fe2000c101b08 */
[----:B------:R-:W-:Y:S05]  /*3290*/  EXIT ;  /* 0x000000000000794d */ /* 0x000fea0003800000 */
.L_x_149:
        /* <DEDUP_REMOVED lines=14> */
.L_x_446:


//--------------------- .text._ZN3cub18CUB_300001_SM_10006detail6reduce28DeviceReduceSingleTileKernelINS2_10policy_hubIdjN4cuda3std3__44plusIdEEE10Policy1000EN6thrust24THRUST_300001_SM_1000_NS10device_ptrIfEEPdjS9_ddNS7_10__identityEEEvT0_T1_T2_T3_T4_T6_ --------------------------
	.section	.text._ZN3cub18CUB_300001_SM_10006detail6reduce28DeviceReduceSingleTileKernelINS2_10policy_hubIdjN4cuda3std3__44plusIdEEE10Policy1000EN6thrust24THRUST_300001_SM_1000_NS10device_ptrIfEEPdjS9_ddNS7_10__identityEEEvT0_T1_T2_T3_T4_T6_,"ax",@progbits
	.align	128
        .global         _ZN3cub18CUB_300001_SM_10006detail6reduce28DeviceReduceSingleTileKernelINS2_10policy_hubIdjN4cuda3std3__44plusIdEEE10Policy1000EN6thrust24THRUST_300001_SM_1000_NS10device_ptrIfEEPdjS9_ddNS7_10__identityEEEvT0_T1_T2_T3_T4_T6_
        .type           _ZN3cub18CUB_300001_SM_10006detail6reduce28DeviceReduceSingleTileKernelINS2_10policy_hubIdjN4cuda3std3__44plusIdEEE10Policy1000EN6thrust24THRUST_300001_SM_1000_NS10device_ptrIfEEPdjS9_ddNS7_10__identityEEEvT0_T1_T2_T3_T4_T6_,@function
        .size           _ZN3cub18CUB_300001_SM_10006detail6reduce28DeviceReduceSingleTileKernelINS2_10policy_hubIdjN4cuda3std3__44plusIdEEE10Policy1000EN6thrust24THRUST_300001_SM_1000_NS10device_ptrIfEEPdjS9_ddNS7_10__identityEEEvT0_T1_T2_T3_T4_T6_,(.L_x_447 - _ZN3cub18CUB_300001_SM_10006detail6reduce28DeviceReduceSingleTileKernelINS2_10policy_hubIdjN4cuda3std3__44plusIdEEE10Policy1000EN6thrust24THRUST_300001_SM_1000_NS10device_ptrIfEEPdjS9_ddNS7_10__identityEEEvT0_T1_T2_T3_T4_T6_)
        .other          _ZN3cub18CUB_300001_SM_10006detail6reduce28DeviceReduceSingleTileKernelINS2_10policy_hubIdjN4cuda3std3__44plusIdEEE10Policy1000EN6thrust24THRUST_300001_SM_1000_NS10device_ptrIfEEPdjS9_ddNS7_10__identityEEEvT0_T1_T2_T3_T4_T6_,@"STO_CUDA_ENTRY STV_DEFAULT"
_ZN3cub18CUB_300001_SM_10006detail6reduce28DeviceReduceSingleTileKernelINS2_10policy_hubIdjN4cuda3std3__44plusIdEEE10Policy1000EN6thrust24THRUST_300001_SM_1000_NS10device_ptrIfEEPdjS9_ddNS7_10__identityEEEvT0_T1_T2_T3_T4_T6_:
.text._ZN3cub18CUB_300001_SM_10006detail6reduce28DeviceReduceSingleTileKernelINS2_10policy_hubIdjN4cuda3std3__44plusIdEEE10Policy1000EN6thrust24THRUST_300001_SM_1000_NS10device_ptrIfEEPdjS9_ddNS7_10__identityEEEvT0_T1_T2_T3_T4_T6_:
        /* <DEDUP_REMOVED lines=13> */
.L_x_150:
[----:B------:R-:W-:Y:S01]  /*00d0*/  ISETP.GT.U32.AND P0, PT, R2, 0x13ff, PT ;  /* 0x000013ff0200780c */ /* 0x000fe20003f04070 */
[----:B------:R-:W-:-:S12]  /*00e0*/  BSSY.RECONVERGENT B0, `(.L_x_151) ;  /* 0x00002cb000007945 */ /* 0x000fd80003800200 */
        /* <DEDUP_REMOVED lines=12> */
.L_x_154:
[----:B------:R-:W-:Y:S05]  /*01b0*/  BSYNC.RECONVERGENT B1 ;  /* 0x0000000000017941 */ /* 0x000fea0003800200 */
.L_x_153:
[----:B------:R-:W-:Y:S01]  /*01c0*/  ISETP.GE.U32.AND P0, PT, R5, R2, PT ;  /* 0x000000020500720c */ /* 0x000fe20003f06070 */
[----:B------:R-:W-:-:S12]  /*01d0*/  BSSY.RECONVERGENT B1, `(.L_x_155) ;  /* 0x000008e000017945 */ /* 0x000fd80003800200 */
[----:B------:R-:W-:Y:S05]  /*01e0*/  @P0 BRA `(.L_x_156) ;  /* 0x0000000800300947 */ /* 0x000fea0003800000 */
[----:B------:R-:W-:Y:S01]  /*01f0*/  LOP3.LUT R7, RZ, R5, RZ, 0x33, !PT ;  /* 0x00000005ff077212 */ /* 0x000fe200078e33ff */
[----:B------:R-:W-:Y:S04]  /*0200*/  BSSY.RECONVERGENT B2, `(.L_x_157) ;  /* 0x0000044000027945 */ /* 0x000fe80003800200 */
[----:B------:R-:W-:-:S04]  /*0210*/  IMAD.IADD R7, R7, 0x1, R2 ;  /* 0x0000000107077824 */ /* 0x000fc800078e0202 */
[C---:B------:R-:W-:Y:S01]  /*0220*/  IMAD.HI.U32 R0, R7.reuse, -0x33333333, RZ ;  /* 0xcccccccd07007827 */ /* 0x040fe200078e00ff */
[----:B------:R-:W-:-:S04]  /*0230*/  ISETP.GE.U32.AND P1, PT, R7, 0x2580, PT ;  /* 0x000025800700780c */ /* 0x000fc80003f26070 */
[----:B------:R-:W-:-:S04]  /*0240*/  LEA.HI R0, R0, 0x1, RZ, 0x17 ;  /* 0x0000000100007811 */ /* 0x000fc800078fb8ff */
[----:B------:R-:W-:-:S04]  /*0250*/  LOP3.LUT R4, R0, 0xf, RZ, 0xc0, !PT ;  /* 0x0000000f00047812 */ /* 0x000fc800078ec0ff */
[----:B------:R-:W-:Y:S01]  /*0260*/  ISETP.NE.AND P0, PT, R4, RZ, PT ;  /* 0x000000ff0400720c */ /* 0x000fe20003f05270 */
[----:B------:R-:W-:-:S12]  /*0270*/  @!P1 BRA `(.L_x_158) ;  /* 0x0000000000f09947 */ /* 0x000fd80003800000 */
[----:B0-----:R-:W0:Y:S02]  /*0280*/  LDC.64 R6, c[0x0][0x380] ;  /* 0x0000e000ff067b82 */ /* 0x001e240000000a00 */
[----:B0-----:R-:W-:-:S03]  /*0290*/  IMAD.WIDE.U32 R6, R5, 0x4, R6 ;  /* 0x0000000405067825 */ /* 0x001fc600078e0006 */
[----:B------:R-:W-:Y:S02]  /*02a0*/  IADD3 R12, P1, PT, R6, 0x5000, RZ ;  /* 0x00005000060c7810 */ /* 0x000fe40007f3e0ff */
[----:B------:R-:W-:-:S03]  /*02b0*/  LOP3.LUT R6, R0, 0xfffff0, RZ, 0xc0, !PT ;  /* 0x00fffff000067812 */ /* 0x000fc600078ec0ff */
[----:B------:R-:W-:Y:S02]  /*02c0*/  IMAD.X R13, RZ, RZ, R7, P1 ;  /* 0x000000ffff0d7224 */ /* 0x000fe400008e0607 */
[----:B------:R-:W-:-:S07]  /*02d0*/  IMAD.MOV R6, RZ, RZ, -R6 ;  /* 0x000000ffff067224 */ /* 0x000fce00078e0a06 */
.L_x_159:
        /* <DEDUP_REMOVED lines=54> */
.L_x_158:
[----:B------:R-:W-:Y:S05]  /*0640*/  BSYNC.RECONVERGENT B2 ;  /* 0x0000000000027941 */ /* 0x000fea0003800200 */
.L_x_157:
[----:B------:R-:W-:Y:S05]  /*0650*/  @!P0 BRA `(.L_x_156) ;  /* 0x0000000400148947 */ /* 0x000fea0003800000 */
[----:B------:R-:W-:Y:S01]  /*0660*/  ISETP.GE.U32.AND P0, PT, R4, 0x8, PT ;  /* 0x000000080400780c */ /* 0x000fe20003f06070 */
[----:B------:R-:W-:Y:S01]  /*0670*/  BSSY.RECONVERGENT B2, `(.L_x_160) ;  /* 0x000001f000027945 */ /* 0x000fe20003800200 */
[----:B------:R-:W-:-:S04]  /*0680*/  LOP3.LUT R9, R0, 0x7, RZ, 0xc0, !PT ;  /* 0x0000000700097812 */ /* 0x000fc800078ec0ff */
[----:B------:R-:W-:-:S07]  /*0690*/  ISETP.NE.AND P1, PT, R9, RZ, PT ;  /* 0x000000ff0900720c */ /* 0x000fce0003f25270 */
[----:B------:R-:W-:Y:S06]  /*06a0*/  @!P0 BRA `(.L_x_161) ;  /* 0x00000000006c8947 */ /* 0x000fec0003800000 */
[----:B0-----:R-:W0:Y:S02]  /*06b0*/  LDC.64 R6, c[0x0][0x380] ;  /* 0x0000e000ff067b82 */ /* 0x001e240000000a00 */
        /* <DEDUP_REMOVED lines=26> */
.L_x_161:
[----:B------:R-:W-:Y:S05]  /*0860*/  BSYNC.RECONVERGENT B2 ;  /* 0x0000000000027941 */ /* 0x000fea0003800200 */
.L_x_160:
        /* <DEDUP_REMOVED lines=21> */
.L_x_163:
[----:B------:R-:W-:Y:S05]  /*09c0*/  BSYNC.RECONVERGENT B2 ;  /* 0x0000000000027941 */ /* 0x000fea0003800200 */
.L_x_162:
[----:B------:R-:W-:Y:S05]  /*09d0*/  @!P1 BRA `(.L_x_156) ;  /* 0x0000000000349947 */ /* 0x000fea0003800000 */
[----:B0-----:R-:W0:Y:S01]  /*09e0*/  LDC.64 R6, c[0x0][0x380] ;  /* 0x0000e000ff067b82 */ /* 0x001e220000000a00 */
[----:B------:R-:W-:Y:S02]  /*09f0*/  IMAD.MOV R0, RZ, RZ, -R0 ;  /* 0x000000ffff007224 */ /* 0x000fe400078e0a00 */
[----:B0-----:R-:W-:-:S04]  /*0a00*/  IMAD.WIDE.U32 R4, R5, 0x4, R6 ;  /* 0x0000000405047825 */ /* 0x001fc800078e0006 */
[----:B------:R-:W-:Y:S02]  /*0a10*/  IMAD.MOV.U32 R6, RZ, RZ, R4 ;  /* 0x000000ffff067224 */ /* 0x000fe400078e0004 */
[----:B------:R-:W-:-:S07]  /*0a20*/  IMAD.MOV.U32 R7, RZ, RZ, R5 ;  /* 0x000000ffff077224 */ /* 0x000fce00078e0005 */
.L_x_164:
[----:B------:R0:W2:Y:S01]  /*0a30*/  LDG.E R4, desc[UR6][R6.64] ;  /* 0x0000000606047981 */ /* 0x0000a2000c1e1900 */
[----:B------:R-:W-:-:S05]  /*0a40*/  VIADD R0, R0, 0x1 ;  /* 0x0000000100007836 */ /* 0x000fca0000000000 */
[----:B------:R-:W-:Y:S02]  /*0a50*/  ISETP.NE.AND P0, PT, R0, RZ, PT ;  /* 0x000000ff0000720c */ /* 0x000fe40003f05270 */
[----:B0-----:R-:W-:-:S05]  /*0a60*/  IADD3 R6, P1, PT, R6, 0xa00, RZ ;  /* 0x00000a0006067810 */ /* 0x001fca0007f3e0ff */
[----:B------:R-:W-:Y:S01]  /*0a70*/  IMAD.X R7, RZ, RZ, R7, P1 ;  /* 0x000000ffff077224 */ /* 0x000fe200008e0607 */
[----:B--2---:R-:W1:Y:S02]  /*0a80*/  F2F.F64.F32 R4, R4 ;  /* 0x0000000400047310 */ /* 0x004e640000201800 */
[----:B-1----:R-:W-:-:S03]  /*0a90*/  DADD R14, R4, R14 ;  /* 0x00000000040e7229 */ /* 0x002fc6000000000e */
[----:B------:R-:W-:Y:S08]  /*0aa0*/  @P0 BRA `(.L_x_164) ;  /* 0xfffffffc00e00947 */ /* 0x000ff0000383ffff */
.L_x_156:
[----:B------:R-:W-:Y:S05]  /*0ab0*/  BSYNC.RECONVERGENT B1 ;  /* 0x0000000000017941 */ /* 0x000fea0003800200 */
.L_x_155:
        /* <DEDUP_REMOVED lines=48> */
[----:B------:R-:W2:Y:S04]  /*0dc0*/  LDS.128 R12, [UR4+0x30] ;  /* 0x00003004ff0c7984 */ /* 0x000ea80008000c00 */
[----:B-1----:R-:W1:Y:S01]  /*0dd0*/  LDS.128 R8, [UR4+0x40] ;  /* 0x00004004ff087984 */ /* 0x002e620008000c00 */
[----:B0-----:R-:W-:-:S03]  /*0de0*/  DADD R16, R4, R16 ;  /* 0x0000000004107229 */ /* 0x001fc60000000010 */
[----:B------:R-:W0:Y:S05]  /*0df0*/  LDS.128 R4, [UR4+0x50] ;  /* 0x00005004ff047984 */ /* 0x000e2a0008000c00 */
[----:B------:R-:W-:-:S08]  /*0e00*/  DADD R16, R16, R18 ;  /* 0x0000000010107229 */ /* 0x000fd00000000012 */
[----:B--2---:R-:W-:-:S08]  /*0e10*/  DADD R12, R16, R12 ;  /* 0x00000000100c7229 */ /* 0x004fd0000000000c */
[----:B------:R-:W-:Y:S02]  /*0e20*/  DADD R2, R12, R14 ;  /* 0x000000000c027229 */ /* 0x000fe4000000000e */
[----:B------:R-:W2:Y:S06]  /*0e30*/  LDS.128 R12, [UR4+0x60] ;  /* 0x00006004ff0c7984 */ /* 0x000eac0008000c00 */
[----:B-1----:R-:W-:-:S08]  /*0e40*/  DADD R2, R2, R8 ;  /* 0x0000000002027229 */ /* 0x002fd00000000008 */
[----:B------:R-:W-:Y:S01]  /*0e50*/  DADD R2, R2, R10 ;  /* 0x0000000002027229 */ /* 0x000fe2000000000a */
[----:B------:R-:W1:Y:S07]  /*0e60*/  LDS.128 R8, [UR4+0x70] ;  /* 0x00007004ff087984 */ /* 0x000e6e0008000c00 */
[----:B0-----:R-:W-:-:S08]  /*0e70*/  DADD R2, R2, R4 ;  /* 0x0000000002027229 */ /* 0x001fd00000000004 */
[----:B------:R-:W-:Y:S01]  /*0e80*/  DADD R2, R2, R6 ;  /* 0x0000000002027229 */ /* 0x000fe20000000006 */
[----:B------:R-:W0:Y:S07]  /*0e90*/  LDS.128 R4, [UR4+0x80] ;  /* 0x00008004ff047984 */ /* 0x000e2e0008000c00 */
[----:B--2---:R-:W-:-:S08]  /*0ea0*/  DADD R2, R2, R12 ;  /* 0x0000000002027229 */ /* 0x004fd0000000000c */
        /* <DEDUP_REMOVED lines=14> */
.L_x_165:
        /* <DEDUP_REMOVED lines=10> */
[C---:B0-----:R-:W-:Y:S01]  /*1030*/  VIADD R6, R0.reuse, 0x2 ;  /* 0x0000000200067836 */ /* 0x041fe20000000000 */
        /* <DEDUP_REMOVED lines=14> */
[C---:B------:R-:W-:Y:S02]  /*1120*/  VIADD R6, R0.reuse, 0x8 ;  /* 0x0000000800067836 */ /* 0x040fe40000000000 */
[----:B------:R-:W-:Y:S01]  /*1130*/  VIADD R0, R0, 0x10 ;  /* 0x0000001000007836 */ /* 0x000fe20000000000 */
[----:B------:R-:W1:Y:S02]  /*1140*/  SHFL.DOWN PT, R5, R11, 0x4, R7 ;  /* 0x088000000b057989 */ /* 0x000e6400000e0007 */
[----:B-1----:R-:W-:-:S10]  /*1150*/  DADD R4, R4, R10 ;  /* 0x0000000004047229 */ /* 0x002fd4000000000a */
[----:B------:R-:W-:Y:S02]  /*1160*/  FSEL R8, R10, R4, P0 ;  /* 0x000000040a087208 */ /* 0x000fe40000000000 */
[----:B------:R-:W-:Y:S02]  /*1170*/  FSEL R9, R11, R5, P0 ;  /* 0x000000050b097208 */ /* 0x000fe40000000000 */
[----:B------:R-:W-:Y:S01]  /*1180*/  ISETP.GT.AND P0, PT, R6, R7, PT ;  /* 0x000000070600720c */ /* 0x000fe20003f04270 */
[----:B------:R-:W-:Y:S01]  /*1190*/  SHFL.DOWN PT, R4, R8, 0x8, R7 ;  /* 0x0900000008047989 */ /* 0x000fe200000e0007 */
[----:B------:R-:W-:-:S03]  /*11a0*/  @!P1 SHF.R.U32.HI R6, RZ, 0x2, R3 ;  /* 0x00000002ff069819 */ /* 0x000fc60000011603 */
[----:B------:R-:W1:Y:S01]  /*11b0*/  SHFL.DOWN PT, R5, R9, 0x8, R7 ;  /* 0x0900000009057989 */ /* 0x000e6200000e0007 */
[----:B------:R-:W-:Y:S01]  /*11c0*/  @!P1 LOP3.LUT R6, R6, 0xf8, RZ, 0xc0, !PT ;  /* 0x000000f806069812 */ /* 0x000fe200078ec0ff */
[----:B-1----:R-:W-:-:S10]  /*11d0*/  DADD R4, R4, R8 ;  /* 0x0000000004047229 */ /* 0x002fd40000000008 */
[----:B------:R-:W-:Y:S02]  /*11e0*/  FSEL R10, R8, R4, P0 ;  /* 0x00000004080a7208 */ /* 0x000fe40000000000 */
[----:B------:R-:W-:Y:S02]  /*11f0*/  FSEL R11, R9, R5, P0 ;  /* 0x00000005090b7208 */ /* 0x000fe40000000000 */
[----:B------:R-:W-:Y:S01]  /*1200*/  ISETP.GT.AND P0, PT, R0, R7, PT ;  /* 0x000000070000720c */ /* 0x000fe20003f04270 */
[----:B------:R-:W-:Y:S01]  /*1210*/  SHFL.DOWN PT, R4, R10, 0x10, R7 ;  /* 0x0a0000000a047989 */ /* 0x000fe200000e0007 */
[----:B------:R-:W-:-:S03]  /*1220*/  @!P1 MOV R8, 0x400 ;  /* 0x0000040000089802 */ /* 0x000fc60000000f00 */
[----:B------:R-:W1:Y:S01]  /*1230*/  SHFL.DOWN PT, R5, R11, 0x10, R7 ;  /* 0x0a0000000b057989 */ /* 0x000e6200000e0007 */
[----:B0-----:R-:W-:-:S05]  /*1240*/  @!P1 LEA R13, R13, R8, 0x18 ;  /* 0x000000080d0d9211 */ /* 0x001fca00078ec0ff */
        /* <DEDUP_REMOVED lines=10> */
[----:B------:R-:W-:Y:S01]  /*12f0*/  ISETP.GT.U32.AND P1, PT, R2, 0x20, PT ;  /* 0x000000200200780c */ /* 0x000fe20003f24070 */
[----:B-1----:R-:W-:-:S09]  /*1300*/  ULEA UR4, UR5, UR4, 0x18 ;  /* 0x0000000405047291 */ /* 0x002fd2000f8ec0ff */
[----:B0-----:R-:W0:Y:S04]  /*1310*/  LDS.128 R12, [UR4+0x20] ;  /* 0x00002004ff0c7984 */ /* 0x001e280008000c00 */
        /* <DEDUP_REMOVED lines=85> */
.L_x_152:
[----:B------:R-:W0:Y:S01]  /*1870*/  S2R R0, SR_TID.X ;  /* 0x0000000000007919 */ /* 0x000e220000002100 */
[----:B------:R-:W1:Y:S02]  /*1880*/  LDCU.64 UR4, c[0x0][0x380] ;  /* 0x00007000ff0477ac */ /* 0x000e640008000a00 */
[----:B-1----:R-:W-:Y:S02]  /*1890*/  IMAD.U32 R12, RZ, RZ, UR4 ;  /* 0x00000004ff0c7e24 */ /* 0x002fe4000f8e00ff */
[----:B------:R-:W-:Y:S02]  /*18a0*/  IMAD.U32 R13, RZ, RZ, UR5 ;  /* 0x00000005ff0d7e24 */ /* 0x000fe4000f8e00ff */
        /* <DEDUP_REMOVED lines=9> */
[----:B------:R-:W-:Y:S01]  /*1940*/  UMOV UR4, 0x1400 ;  /* 0x0000140000047882 */ /* 0x000fe20000000000 */
        /* <DEDUP_REMOVED lines=10> */
[----:B-1----:R-:W-:-:S07]  /*19f0*/  DADD R8, R10, R8 ;  /* 0x000000000a087229 */ /* 0x002fce0000000008 */
[----:B------:R-:W1:Y:S01]  /*1a00*/  F2F.F64.F32 R14, R3 ;  /* 0x00000003000e7310 */ /* 0x000e620000201800 */
[----:B------:R-:W-:-:S08]  /*1a10*/  DADD R8, R6, R8 ;  /* 0x0000000006087229 */ /* 0x000fd00000000008 */
[----:B0-----:R-:W-:Y:S01]  /*1a20*/  DADD R8, R4, R8 ;  /* 0x0000000004087229 */ /* 0x001fe20000000008 */
[----:B------:R-:W-:-:S05]  /*1a30*/  VIADD R4, R2, 0xffffec00 ;  /* 0xffffec0002047836 */ /* 0x000fca0000000000 */
[----:B------:R-:W-:Y:S02]  /*1a40*/  ISETP.GE.U32.AND P0, PT, R4, 0x1400, PT ;  /* 0x000014000400780c */ /* 0x000fe40003f06070 */
[----:B-1----:R-:W-:-:S11]  /*1a50*/  DADD R14, R14, R8 ;  /* 0x000000000e0e7229 */ /* 0x002fd60000000008 */
[----:B------:R-:W-:Y:S05]  /*1a60*/  @!P0 BRA `(.L_x_167) ;  /* 0x00000000008c8947 */ /* 0x000fea0003800000 */
[----:B------:R-:W0:Y:S01]  /*1a70*/  LDC R2, c[0x0][0x390] ;  /* 0x0000e400ff027b82 */ /* 0x000e220000000800 */
[----:B------:R-:W-:-:S07]  /*1a80*/  UMOV UR4, 0x1400 ;  /* 0x0000140000047882 */ /* 0x000fce0000000000 */
[----:B------:R-:W1:Y:S02]  /*1a90*/  LDC.64 R12, c[0x0][0x380] ;  /* 0x0000e000ff0c7b82 */ /* 0x000e640000000a00 */
.L_x_169:
[----:B------:R-:W-:-:S04]  /*1aa0*/  VIADD R17, R0, UR4 ;  /* 0x0000000400117c36 */ /* 0x000fc80008000000 */
[----:B-1----:R-:W-:-:S05]  /*1ab0*/  IMAD.WIDE.U32 R16, R17, 0x4, R12 ;  /* 0x0000000411107825 */ /* 0x002fca00078e000c */
        /* <DEDUP_REMOVED lines=17> */
[----:B------:R-:W2:Y:S01]  /*1bd0*/  F2F.F64.F32 R8, R6 ;  /* 0x0000000600087310 */ /* 0x000ea20000201800 */
[----:B-1----:R-:W-:-:S07]  /*1be0*/  DADD R14, R10, R14 ;  /* 0x000000000a0e7229 */ /* 0x002fce000000000e */
[----:B------:R-:W1:Y:S01]  /*1bf0*/  F2F.F64.F32 R10, R5 ;  /* 0x00000005000a7310 */ /* 0x000e620000201800 */
[----:B--2---:R-:W-:-:S07]  /*1c00*/  DADD R8, R8, R14 ;  /* 0x0000000008087229 */ /* 0x004fce000000000e */
[----:B------:R-:W2:Y:S01]  /*1c10*/  F2F.F64.F32 R14, R3 ;  /* 0x00000003000e7310 */ /* 0x000ea20000201800 */
[----:B-1----:R-:W-:Y:S01]  /*1c20*/  DADD R8, R10, R8 ;  /* 0x000000000a087229 */ /* 0x002fe20000000008 */
[----:B0-----:R-:W-:-:S05]  /*1c30*/  VIADD R10, R2, -UR4 ;  /* 0x80000004020a7c36 */ /* 0x001fca0008000000 */
[----:B------:R-:W-:Y:S02]  /*1c40*/  ISETP.GE.U32.AND P0, PT, R10, 0x1400, PT ;  /* 0x000014000a00780c */ /* 0x000fe40003f06070 */
[----:B--2---:R-:W-:-:S11]  /*1c50*/  DADD R14, R14, R8 ;  /* 0x000000000e0e7229 */ /* 0x004fd60000000008 */
[----:B------:R-:W-:Y:S05]  /*1c60*/  @!P0 BRA `(.L_x_168) ;  /* 0x0000000c00188947 */ /* 0x000fea0003800000 */
[----:B------:R-:W-:-:S06]  /*1c70*/  UIADD3 UR4, UPT, UPT, UR4, 0x1400, URZ ;  /* 0x0000140004047890 */ /* 0x000fcc000fffe0ff */
[----:B------:R-:W-:-:S13]  /*1c80*/  ISETP.LT.U32.AND P0, PT, R4, UR4, PT ;  /* 0x0000000404007c0c */ /* 0x000fda000bf01070 */
[----:B------:R-:W-:Y:S05]  /*1c90*/  @!P0 BRA `(.L_x_169) ;  /* 0xfffffffc00808947 */ /* 0x000fea000383ffff */
.L_x_167:
[----:B------:R-:W-:Y:S01]  /*1ca0*/  VIADD R3, R2, -UR4 ;  /* 0x8000000402037c36 */ /* 0x000fe20008000000 */
[----:B------:R-:W-:Y:S04]  /*1cb0*/  BSSY.RECONVERGENT B1, `(.L_x_168) ;  /* 0x00000c1000017945 */ /* 0x000fe80003800200 */
[----:B------:R-:W-:-:S04]  /*1cc0*/  ISETP.GE.AND P0, PT, R0, R3, PT ;  /* 0x000000030000720c */ /* 0x000fc80003f06270 */
[----:B------:R-:W-:-:S13]  /*1cd0*/  ISETP.LE.U32.OR P0, PT, R2, UR4, P0 ;  /* 0x0000000402007c0c */ /* 0x000fda0008703470 */
[----:B------:R-:W-:Y:S05]  /*1ce0*/  @P0 BRA `(.L_x_170) ;  /* 0x0000000800f40947 */ /* 0x000fea0003800000 */
[----:B------:R-:W-:Y:S01]  /*1cf0*/  LOP3.LUT R3, RZ, R0, RZ, 0x33, !PT ;  /* 0x00000000ff037212 */ /* 0x000fe200078e33ff */
[----:B------:R-:W-:Y:S03]  /*1d00*/  BSSY.RECONVERGENT B2, `(.L_x_171) ;  /* 0x0000063000027945 */ /* 0x000fe60003800200 */
[----:B------:R-:W-:-:S04]  /*1d10*/  IADD3 R3, PT, PT, R2, -UR4, R3 ;  /* 0x8000000402037c10 */ /* 0x000fc8000fffe003 */
[C---:B------:R-:W-:Y:S01]  /*1d20*/  ISETP.GE.U32.AND P0, PT, R3.reuse, 0x2580, PT ;  /* 0x000025800300780c */ /* 0x040fe20003f06070 */
[----:B------:R-:W-:-:S05]  /*1d30*/  IMAD.HI.U32 R2, R3, -0x33333333, RZ ;  /* 0xcccccccd03027827 */ /* 0x000fca00078e00ff */
[----:B------:R-:W-:Y:S01]  /*1d40*/  LEA.HI R3, R2, 0x1, RZ, 0x17 ;  /* 0x0000000102037811 */ /* 0x000fe200078fb8ff */
[----:B------:R-:W-:-:S03]  /*1d50*/  IMAD.MOV.U32 R2, RZ, RZ, R0 ;  /* 0x000000ffff027224 */ /* 0x000fc600078e0000 */
[----:B------:R-:W-:-:S03]  /*1d60*/  LOP3.LUT R4, R3, 0xf, RZ, 0xc0, !PT ;  /* 0x0000000f03047812 */ /* 0x000fc600078ec0ff */
[----:B------:R-:W-:Y:S05]  /*1d70*/  @!P0 BRA `(.L_x_172) ;  /* 0x00000004006c8947 */ /* 0x000fea0003800000 */
[----:B------:R-:W-:Y:S01]  /*1d80*/  LOP3.LUT R6, R3, 0xfffff0, RZ, 0xc0, !PT ;  /* 0x00fffff003067812 */ /* 0x000fe200078ec0ff */
[----:B------:R-:W-:Y:S01]  /*1d90*/  BSSY.RECONVERGENT B3, `(.L_x_173) ;  /* 0x0000058000037945 */ /* 0x000fe20003800200 */
[C---:B------:R-:W-:Y:S01]  /*1da0*/  LOP3.LUT R2, R0.reuse, 0x1400, RZ, 0xfc, !PT ;  /* 0x0000140000027812 */ /* 0x040fe200078efcff */
[----:B------:R-:W-:Y:S02]  /*1db0*/  VIADD R5, R0, UR4 ;  /* 0x0000000400057c36 */ /* 0x000fe40008000000 */
[----:B------:R-:W-:-:S07]  /*1dc0*/  IMAD.MOV R6, RZ, RZ, -R6 ;  /* 0x000000ffff067224 */ /* 0x000fce00078e0a06 */
.L_x_174:
[----:B------:R-:W-:-:S04]  /*1dd0*/  IMAD.WIDE.U32 R16, R5, 0x4, R12 ;  /* 0x0000000405107825 */ /* 0x000fc800078e000c */
[C---:B------:R-:W-:Y:S02]  /*1de0*/  VIADD R19, R5.reuse, 0x280 ;  /* 0x0000028005137836 */ /* 0x040fe40000000000 */
[----:B------:R-:W2:Y:S01]  /*1df0*/  LDG.E R16, desc[UR6][R16.64] ;  /* 0x0000000610107981 */ /* 0x000ea2000c1e1900 */
[----:B------:R-:W-:Y:S02]  /*1e00*/  VIADD R23, R5, 0x500 ;  /* 0x0000050005177836 */ /* 0x000fe40000000000 */
[----:B------:R-:W-:-:S06]  /*1e10*/  IMAD.WIDE.U32 R18, R19, 0x4, R12 ;  /* 0x0000000413127825 */ /* 0x000fcc00078e000c */
[----:B------:R-:W3:Y:S01]  /*1e20*/  LDG.E R18, desc[UR6][R18.64] ;  /* 0x0000000612127981 */ /* 0x000ee2000c1e1900 */
[----:B------:R-:W-:-:S04]  /*1e30*/  IMAD.WIDE.U32 R22, R23, 0x4, R12 ;  /* 0x0000000417167825 */ /* 0x000fc800078e000c */
[C---:B------:R-:W-:Y:S01]  /*1e40*/  VIADD R25, R5.reuse, 0x780 ;  /* 0x0000078005197836 */ /* 0x040fe20000000000 */
[----:B------:R-:W4:Y:S01]  /*1e50*/  LDG.E R7, desc[UR6][R22.64] ;  /* 0x0000000616077981 */ /* 0x000f22000c1e1900 */
[----:B------:R-:W-:Y:S02]  /*1e60*/  VIADD R21, R5, 0xa00 ;  /* 0x00000a0005157836 */ /* 0x000fe40000000000 */
[----:B------:R-:W-:-:S05]  /*1e70*/  IMAD.WIDE.U32 R24, R25, 0x4, R12 ;  /* 0x0000000419187825 */ /* 0x000fca00078e000c */
[----:B------:R-:W5:Y:S01]  /*1e80*/  LDG.E R8, desc[UR6][R24.64] ;  /* 0x0000000618087981 */ /* 0x000f62000c1e1900 */
[----:B------:R-:W-:-:S04]  /*1e90*/  IMAD.WIDE.U32 R20, R21, 0x4, R12 ;  /* 0x0000000415147825 */ /* 0x000fc800078e000c */
[C---:B------:R-:W-:Y:S01]  /*1ea0*/  VIADD R11, R5.reuse, 0xc80 ;  /* 0x00000c80050b7836 */ /* 0x040fe20000000000 */
[----:B------:R0:W5:Y:S01]  /*1eb0*/  LDG.E R9, desc[UR6][R20.64] ;  /* 0x0000000614097981 */ /* 0x000162000c1e1900 */
[----:B------:R-:W-:Y:S02]  /*1ec0*/  VIADD R27, R5, 0xf00 ;  /* 0x00000f00051b7836 */ /* 0x000fe40000000000 */
[----:B0-----:R-:W-:-:S05]  /*1ed0*/  IMAD.WIDE.U32 R20, R11, 0x4, R12 ;  /* 0x000000040b147825 */ /* 0x001fca00078e000c */
[----:B------:R0:W5:Y:S01]  /*1ee0*/  LDG.E R10, desc[UR6][R20.64] ;  /* 0x00000006140a7981 */ /* 0x000162000c1e1900 */
[----:B------:R-:W-:-:S04]  /*1ef0*/  IMAD.WIDE.U32 R26, R27, 0x4, R12 ;  /* 0x000000041b1a7825 */ /* 0x000fc800078e000c */
[C---:B------:R-:W-:Y:S01]  /*1f00*/  VIADD R23, R5.reuse, 0x1180 ;  /* 0x0000118005177836 */ /* 0x040fe20000000000 */
[----:B------:R1:W5:Y:S01]  /*1f10*/  LDG.E R11, desc[UR6][R26.64] ;  /* 0x000000061a0b7981 */ /* 0x000362000c1e1900 */
[----:B------:R-:W-:Y:S02]  /*1f20*/  VIADD R29, R5, 0x1400 ;  /* 0x00001400051d7836 */ /* 0x000fe40000000000 */
[----:B------:R-:W-:-:S06]  /*1f30*/  IMAD.WIDE.U32 R22, R23, 0x4, R12 ;  /* 0x0000000417167825 */ /* 0x000fcc00078e000c */
[----:B------:R-:W5:Y:S01]  /*1f40*/  LDG.E R22, desc[UR6][R22.64] ;  /* 0x0000000616167981 */ /* 0x000f62000c1e1900 */
[----:B------:R-:W-:-:S04]  /*1f50*/  IMAD.WIDE.U32 R28, R29, 0x4, R12 ;  /* 0x000000041d1c7825 */ /* 0x000fc800078e000c */
[----:B------:R-:W-:Y:S01]  /*1f60*/  VIADD R25, R5, 0x1680 ;  /* 0x0000168005197836 */ /* 0x000fe20000000000 */
[----:B------:R1:W5:Y:S03]  /*1f70*/  LDG.E R23, desc[UR6][R28.64] ;  /* 0x000000061c177981 */ /* 0x000366000c1e1900 */
[----:B------:R-:W-:-:S04]  /*1f80*/  IMAD.WIDE.U32 R24, R25, 0x4, R12 ;  /* 0x0000000419187825 */ /* 0x000fc800078e000c */
[C---:B0-----:R-:W-:Y:S02]  /*1f90*/  VIADD R21, R5.reuse, 0x1900 ;  /* 0x0000190005157836 */ /* 0x041fe40000000000 */
[----:B------:R-:W5:Y:S01]  /*1fa0*/  LDG.E R24, desc[UR6][R24.64] ;  /* 0x0000000618187981 */ /* 0x000f62000c1e1900 */
[----:B-1----:R-:W-:Y:S02]  /*1fb0*/  VIADD R27, R5, 0x1b80 ;  /* 0x00001b80051b7836 */ /* 0x002fe40000000000 */
[----:B------:R-:W-:-:S04]  /*1fc0*/  IMAD.WIDE.U32 R20, R21, 0x4, R12 ;  /* 0x0000000415147825 */ /* 0x000fc800078e000c */
[--C-:B------:R-:W-:Y:S01]  /*1fd0*/  IMAD.WIDE.U32 R26, R27, 0x4, R12.reuse ;  /* 0x000000041b1a7825 */ /* 0x100fe200078e000c */
[----:B------:R0:W5:Y:S03]  /*1fe0*/  LDG.E R25, desc[UR6][R20.64] ;  /* 0x0000000614197981 */ /* 0x000166000c1e1900 */
[C---:B------:R-:W-:Y:S02]  /*1ff0*/  VIADD R17, R5.reuse, 0x1e00 ;  /* 0x00001e0005117836 */ /* 0x040fe40000000000 */
[----:B------:R-:W5:Y:S01]  /*2000*/  LDG.E R26, desc[UR6][R26.64] ;  /* 0x000000061a1a7981 */ /* 0x000f62000c1e1900 */
[----:B------:R-:W-:Y:S02]  /*2010*/  VIADD R29, R5, 0x2080 ;  /* 0x00002080051d7836 */ /* 0x000fe40000000000 */
[----:B0-----:R-:W-:-:S05]  /*2020*/  IMAD.WIDE.U32 R20, R17, 0x4, R12 ;  /* 0x0000000411147825 */ /* 0x001fca00078e000c */
[----:B------:R0:W5:Y:S01]  /*2030*/  LDG.E R27, desc[UR6][R20.64] ;  /* 0x00000006141b7981 */ /* 0x000162000c1e1900 */
[----:B------:R-:W-:-:S04]  /*2040*/  IMAD.WIDE.U32 R28, R29, 0x4, R12 ;  /* 0x000000041d1c7825 */ /* 0x000fc800078e000c */
[----:B------:R-:W-:Y:S02]  /*2050*/  VIADD R17, R5, 0x2300 ;  /* 0x0000230005117836 */ /* 0x000fe40000000000 */
[----:B------:R-:W5:Y:S02]  /*2060*/  LDG.E R28, desc[UR6][R28.64] ;  /* 0x000000061c1c7981 */ /* 0x000f64000c1e1900 */
[----:B0-----:R-:W-:-:S04]  /*2070*/  IMAD.WIDE.U32 R20, R17, 0x4, R12 ;  /* 0x0000000411147825 */ /* 0x001fc800078e000c */
[----:B------:R-:W-:Y:S01]  /*2080*/  VIADD R17, R5, 0x2580 ;  /* 0x0000258005117836 */ /* 0x000fe20000000000 */
[----:B------:R0:W5:Y:S03]  /*2090*/  LDG.E R29, desc[UR6][R20.64] ;  /* 0x00000006141d7981 */ /* 0x000166000c1e1900 */
[----:B0-----:R-:W-:-:S06]  /*20a0*/  IMAD.WIDE.U32 R20, R17, 0x4, R12 ;  /* 0x0000000411147825 */ /* 0x001fcc00078e000c */
[----:B------:R-:W5:Y:S01]  /*20b0*/  LDG.E R20, desc[UR6][R20.64] ;  /* 0x0000000614147981 */ /* 0x000f62000c1e1900 */
[----:B------:R-:W-:Y:S02]  /*20c0*/  VIADD R6, R6, 0x10 ;  /* 0x0000001006067836 */ /* 0x000fe40000000000 */
[----:B------:R-:W-:Y:S02]  /*20d0*/  VIADD R2, R2, 0x2800 ;  /* 0x0000280002027836 */ /* 0x000fe40000000000 */
[----:B------:R-:W-:Y:S01]  /*20e0*/  VIADD R5, R5, 0x2800 ;  /* 0x0000280005057836 */ /* 0x000fe20000000000 */
[----:B------:R-:W-:Y:S01]  /*20f0*/  ISETP.NE.AND P0, PT, R6, RZ, PT ;  /* 0x000000ff0600720c */ /* 0x000fe20003f05270 */
        /* <DEDUP_REMOVED lines=34> */
.L_x_173:
[----:B------:R-:W-:-:S07]  /*2320*/  VIADD R2, R2, 0xffffec00 ;  /* 0xffffec0002027836 */ /* 0x000fce0000000000 */
.L_x_172:
[----:B------:R-:W-:Y:S05]  /*2330*/  BSYNC.RECONVERGENT B2 ;  /* 0x0000000000027941 */ /* 0x000fea0003800200 */
.L_x_171:
        /* <DEDUP_REMOVED lines=24> */
[----:B------:R-:W-:-:S05]  /*24c0*/  IMAD.WIDE.U32 R28, R29, 0x4, R12 ;  /* 0x000000041d1c7825 */ /* 0x000fca00078e000c */
[----:B------:R-:W5:Y:S01]  /*24d0*/  LDG.E R8, desc[UR6][R28.64] ;  /* 0x000000061c087981 */ /* 0x000f62000c1e1900 */
[----:B------:R-:W-:-:S04]  /*24e0*/  IMAD.WIDE.U32 R20, R21, 0x4, R12 ;  /* 0x0000000415147825 */ /* 0x000fc800078e000c */
[----:B------:R-:W-:Y:S01]  /*24f0*/  VIADD R5, R5, 0x1180 ;  /* 0x0000118005057836 */ /* 0x000fe20000000000 */
[----:B------:R1:W5:Y:S03]  /*2500*/  LDG.E R11, desc[UR6][R20.64] ;  /* 0x00000006140b7981 */ /* 0x000366000c1e1900 */
[----:B0-----:R-:W-:-:S05]  /*2510*/  IMAD.WIDE.U32 R26, R5, 0x4, R12 ;  /* 0x00000004051a7825 */ /* 0x001fca00078e000c */
[----:B------:R-:W5:Y:S01]  /*2520*/  LDG.E R10, desc[UR6][R26.64] ;  /* 0x000000061a0a7981 */ /* 0x000f62000c1e1900 */
[----:B------:R-:W-:Y:S01]  /*2530*/  VIADD R2, R2, 0x1400 ;  /* 0x0000140002027836 */ /* 0x000fe20000000000 */
[----:B--2---:R-:W0:Y:S08]  /*2540*/  F2F.F64.F32 R4, R18 ;  /* 0x0000001200047310 */ /* 0x004e300000201800 */
[----:B---3--:R-:W2:Y:S01]  /*2550*/  F2F.F64.F32 R6, R6 ;  /* 0x0000000600067310 */ /* 0x008ea20000201800 */
[----:B0-----:R-:W-:-:S07]  /*2560*/  DADD R14, R14, R4 ;  /* 0x000000000e0e7229 */ /* 0x001fce0000000004 */
[----:B----4-:R-:W0:Y:S01]  /*2570*/  F2F.F64.F32 R4, R17 ;  /* 0x0000001100047310 */ /* 0x010e220000201800 */
[----:B--2---:R-:W-:-:S07]  /*2580*/  DADD R14, R14, R6 ;  /* 0x000000000e0e7229 */ /* 0x004fce0000000006 */
[----:B-----5:R-:W2:Y:S01]  /*2590*/  F2F.F64.F32 R24, R16 ;  /* 0x0000001000187310 */ /* 0x020ea20000201800 */
[----:B0-----:R-:W-:-:S07]  /*25a0*/  DADD R4, R14, R4 ;  /* 0x000000000e047229 */ /* 0x001fce0000000004 */
[----:B------:R-:W0:Y:S01]  /*25b0*/  F2F.F64.F32 R14, R9 ;  /* 0x00000009000e7310 */ /* 0x000e220000201800 */
[----:B--2---:R-:W-:-:S07]  /*25c0*/  DADD R4, R4, R24 ;  /* 0x0000000004047229 */ /* 0x004fce0000000018 */
[----:B-1----:R-:W1:Y:S01]  /*25d0*/  F2F.F64.F32 R20, R8 ;  /* 0x0000000800147310 */ /* 0x002e620000201800 */
[----:B0-----:R-:W-:-:S07]  /*25e0*/  DADD R4, R4, R14 ;  /* 0x0000000004047229 */ /* 0x001fce000000000e */
[----:B------:R-:W0:Y:S01]  /*25f0*/  F2F.F64.F32 R14, R11 ;  /* 0x0000000b000e7310 */ /* 0x000e220000201800 */
[----:B-1----:R-:W-:-:S07]  /*2600*/  DADD R4, R4, R20 ;  /* 0x0000000004047229 */ /* 0x002fce0000000014 */
[----:B------:R-:W1:Y:S01]  /*2610*/  F2F.F64.F32 R6, R10 ;  /* 0x0000000a00067310 */ /* 0x000e620000201800 */
[----:B0-----:R-:W-:-:S08]  /*2620*/  DADD R14, R4, R14 ;  /* 0x00000000040e7229 */ /* 0x001fd0000000000e */
[----:B-1----:R-:W-:-:S11]  /*2630*/  DADD R14, R14, R6 ;  /* 0x000000000e0e7229 */ /* 0x002fd60000000006 */
.L_x_176:
[----:B------:R-:W-:Y:S05]  /*2640*/  BSYNC.RECONVERGENT B2 ;  /* 0x0000000000027941 */ /* 0x000fea0003800200 */
.L_x_175:
        /* <DEDUP_REMOVED lines=27> */
.L_x_178:
[----:B------:R-:W-:Y:S05]  /*2800*/  BSYNC.RECONVERGENT B2 ;  /* 0x0000000000027941 */ /* 0x000fea0003800200 */
.L_x_177:
[----:B------:R-:W-:Y:S05]  /*2810*/  @!P1 BRA `(.L_x_170) ;  /* 0x0000000000289947 */ /* 0x000fea0003800000 */
[----:B------:R-:W-:Y:S02]  /*2820*/  VIADD R7, R2, UR4 ;  /* 0x0000000402077c36 */ /* 0x000fe40008000000 */
[----:B------:R-:W-:-:S07]  /*2830*/  IMAD.MOV R6, RZ, RZ, -R3 ;  /* 0x000000ffff067224 */ /* 0x000fce00078e0a03 */
.L_x_179:
        /* <DEDUP_REMOVED lines=8> */
.L_x_170:
[----:B------:R-:W-:Y:S05]  /*28c0*/  BSYNC.RECONVERGENT B1 ;  /* 0x0000000000017941 */ /* 0x000fea0003800200 */
.L_x_168:
        /* <DEDUP_REMOVED lines=76> */
.L_x_166:
[----:B------:R-:W-:Y:S05]  /*2d90*/  BSYNC.RECONVERGENT B0 ;  /* 0x0000000000007941 */ /* 0x000fea0003800200 */
.L_x_151:
[----:B------:R-:W-:Y:S05]  /*2da0*/  @P0 EXIT ;  /* 0x000000000000094d */ /* 0x000fea0003800000 */
[----:B------:R-:W0:Y:S01]  /*2db0*/  LDCU.64 UR4, c[0x0][0x398] ;  /* 0x00007300ff0477ac */ /* 0x000e220008000a00 */
[----:B------:R-:W2:Y:S01]  /*2dc0*/  LDC.64 R2, c[0x0][0x388] ;  /* 0x0000e200ff027b82 */ /* 0x000ea20000000a00 */
[----:B0-----:R-:W-:-:S07]  /*2dd0*/  DADD R4, R4, UR4 ;  /* 0x0000000404047e29 */ /* 0x001fce0008000000 */
[----:B--2---:R-:W-:Y:S01]  /*2de0*/  STG.E.64 desc[UR6][R2.64], R4 ;  /* 0x0000000402007986 */ /* 0x004fe2000c101b06 */
[----:B------:R-:W-:Y:S05]  /*2df0*/  EXIT ;  /* 0x000000000000794d */ /* 0x000fea0003800000 */
.L_x_180:
        /* <DEDUP_REMOVED lines=16> */
.L_x_447:


//--------------------- .text._ZN3cub18CUB_300001_SM_10006detail10radix_sort29DeviceRadixSortOnesweepKernelINS1_5radix10policy_hubIfNS0_8NullTypeEyE10Policy1000ELNS0_9SortOrderE0EfS6_yiiNS1_21identity_decomposer_tEEEvPT5_SC_PT3_PKSD_PT1_PKSH_PT2_PKSL_T4_iiT6_ --------------------------
	.section	.text._ZN3cub18CUB_300001_SM_10006detail10radix_sort29DeviceRadixSortOnesweepKernelINS1_5radix10policy_hubIfNS0_8NullTypeEyE10Policy1000ELNS0_9SortOrderE0EfS6_yiiNS1_21identity_decomposer_tEEEvPT5_SC_PT3_PKSD_PT1_PKSH_PT2_PKSL_T4_iiT6_,"ax",@progbits
	.align	128
        .global         _ZN3cub18CUB_300001_SM_10006detail10radix_sort29DeviceRadixSortOnesweepKernelINS1_5radix10policy_hubIfNS0_8NullTypeEyE10Policy1000ELNS0_9SortOrderE0EfS6_yiiNS1_21identity_decomposer_tEEEvPT5_SC_PT3_PKSD_PT1_PKSH_PT2_PKSL_T4_iiT6_
        .type           _ZN3cub18CUB_300001_SM_10006detail10radix_sort29DeviceRadixSortOnesweepKernelINS1_5radix10policy_hubIfNS0_8NullTypeEyE10Policy1000ELNS0_9SortOrderE0EfS6_yiiNS1_21identity_decomposer_tEEEvPT5_SC_PT3_PKSD_PT1_PKSH_PT2_PKSL_T4_iiT6_,@function
        .size           _ZN3cub18CUB_300001_SM_10006detail10radix_sort29DeviceRadixSortOnesweepKernelINS1_5radix10policy_hubIfNS0_8NullTypeEyE10Policy1000ELNS0_9SortOrderE0EfS6_yiiNS1_21identity_decomposer_tEEEvPT5_SC_PT3_PKSD_PT1_PKSH_PT2_PKSL_T4_iiT6_,(.L_x_448 - _ZN3cub18CUB_300001_SM_10006detail10radix_sort29DeviceRadixSortOnesweepKernelINS1_5radix10policy_hubIfNS0_8NullTypeEyE10Policy1000ELNS0_9SortOrderE0EfS6_yiiNS1_21identity_decomposer_tEEEvPT5_SC_PT3_PKSD_PT1_PKSH_PT2_PKSL_T4_iiT6_)
        .other          _ZN3cub18CUB_300001_SM_10006detail10radix_sort29DeviceRadixSortOnesweepKernelINS1_5radix10policy_hubIfNS0_8NullTypeEyE10Policy1000ELNS0_9SortOrderE0EfS6_yiiNS1_21identity_decomposer_tEEEvPT5_SC_PT3_PKSD_PT1_PKSH_PT2_PKSL_T4_iiT6_,@"STO_CUDA_ENTRY STV_DEFAULT"
_ZN3cub18CUB_300001_SM_10006detail10radix_sort29DeviceRadixSortOnesweepKernelINS1_5radix10policy_hubIfNS0_8NullTypeEyE10Policy1000ELNS0_9SortOrderE0EfS6_yiiNS1_21identity_decomposer_tEEEvPT5_SC_PT3_PKSD_PT1_PKSH_PT2_PKSL_T4_iiT6_:
.text._ZN3cub18CUB_300001_SM_10006detail10radix_sort29DeviceRadixSortOnesweepKernelINS1_5radix10policy_hubIfNS0_8NullTypeEyE10Policy1000ELNS0_9SortOrderE0EfS6_yiiNS1_21identity_decomposer_tEEEvPT5_SC_PT3_PKSD_PT1_PKSH_PT2_PKSL_T4_iiT6_:
[----:B------:R-:W-:Y:S01]  /*0000*/  LDC R1, c[0x0][0x37c] ;  /* 0x0000df00ff017b82 */ /* 0x000fe20000000800 */
[----:B------:R-:W0:Y:S01]  /*0010*/  S2R R3, SR_TID.X ;  /* 0x0000000000037919 */ /* 0x000e220000002100 */
[----:B------:R-:W-:Y:S01]  /*0020*/  MOV R29, 0x400 ;  /* 0x00000400001d7802 */ /* 0x000fe20000000f00 */
[----:B------:R-:W1:Y:S01]  /*0030*/  LDCU.64 UR6, c[0x0][0x358] ;  /* 0x00006b00ff0677ac */ /* 0x000e620008000a00 */
[----:B------:R-:W-:Y:S01]  /*0040*/  BSSY.RECONVERGENT B0, `(.L_x_181) ;  /* 0x000000c000007945 */ /* 0x000fe20003800200 */
[----:B------:R-:W2:Y:S01]  /*0050*/  S2R R0, SR_CgaCtaId ;  /* 0x0000000000007919 */ /* 0x000ea20000008800 */
[----:B0-----:R-:W-:Y:S02]  /*0060*/  ISETP.NE.AND P0, PT, R3, RZ, PT ;  /* 0x000000ff0300720c */ /* 0x001fe40003f05270 */
[----:B--2---:R-:W-:-:S11]  /*0070*/  LEA R29, R0, R29, 0x18 ;  /* 0x0000001d001d7211 */ /* 0x004fd600078ec0ff */
[----:B-1----:R-:W-:Y:S05]  /*0080*/  @P0 BRA `(.L_x_182) ;  /* 0x00000000001c0947 */ /* 0x002fea0003800000 */
[----:B------:R-:W0:Y:S01]  /*0090*/  LDC.64 R4, c[0x0][0x388] ;  /* 0x0000e200ff047b82 */ /* 0x000e220000000a00 */
[----:B------:R-:W-:-:S05]  /*00a0*/  IMAD.MOV.U32 R7, RZ, RZ, 0x1 ;  /* 0x00000001ff077424 */ /* 0x000fca00078e00ff */
[----:B0-----:R-:W2:Y:S02]  /*00b0*/  ATOMG.E.ADD.STRONG.GPU PT, R4, desc[UR6][R4.64], R7 ;  /* 0x80000007040479a8 */ /* 0x001ea400081ef106 */
[----:B------:R-:W0:Y:S01]  /*00c0*/  S2UR UR5, SR_CgaCtaId ;  /* 0x00000000000579c3 */ /* 0x000e220000008800 */
[----:B------:R-:W-:Y:S02]  /*00d0*/  UMOV UR4, 0x400 ;  /* 0x0000040000047882 */ /* 0x000fe40000000000 */
[----:B0-----:R-:W-:-:S09]  /*00e0*/  ULEA UR4, UR5, UR4, 0x18 ;  /* 0x0000000405047291 */ /* 0x001fd2000f8ec0ff */
[----:B--2---:R0:W-:Y:S03]  /*00f0*/  STS [UR4+0x6c00], R4 ;  /* 0x006c0004ff007988 */ /* 0x0041e60008000804 */
.L_x_182:
[----:B------:R-:W-:Y:S05]  /*0100*/  BSYNC.RECONVERGENT B0 ;  /* 0x0000000000007941 */ /* 0x000fea0003800200 */
.L_x_181:
[----:B------:R-:W-:Y:S01]  /*0110*/  BAR.SYNC.DEFER_BLOCKING 0x0 ;  /* 0x0000000000007b1d */ /* 0x000fe20000010000 */
[----:B------:R-:W-:-:S05]  /*0120*/  SHF.R.U32.HI R0, RZ, 0x5, R3 ;  /* 0x00000005ff007819 */ /* 0x000fca0000011603 */
[----:B------:R-:W1:Y:S01]  /*0130*/  LDCU UR4, c[0x0][0x3c0] ;  /* 0x00007800ff0477ac */ /* 0x000e620008000800 */
[----:B------:R-:W2:Y:S01]  /*0140*/  S2R R26, SR_LANEID ;  /* 0x00000000001a7919 */ /* 0x000ea20000000000 */
[----:B------:R-:W0:Y:S02]  /*0150*/  LDS R27, [R29+0x6c00] ;  /* 0x006c00001d1b7984 */ /* 0x000e240000000800 */
[----:B0-----:R-:W-:-:S04]  /*0160*/  IMAD R4, R27, 0x1b00, RZ ;  /* 0x00001b001b047824 */ /* 0x001fc800078e02ff */
[----:B------:R-:W-:Y:S01]  /*0170*/  VIADD R28, R4, 0x1b00 ;  /* 0x00001b00041c7836 */ /* 0x000fe20000000000 */
[----:B------:R-:W-:-:S04]  /*0180*/  SHF.R.S32.HI R8, RZ, 0x1f, R4 ;  /* 0x0000001fff087819 */ /* 0x000fc80000011404 */
[----:B-1----:R-:W-:-:S13]  /*0190*/  ISETP.GT.AND P0, PT, R28, UR4, PT ;  /* 0x000000041c007c0c */ /* 0x002fda000bf04270 */
[----:B--2---:R-:W-:Y:S05]  /*01a0*/  @P0 BRA `(.L_x_183) ;  /* 0x00000000006c0947 */ /* 0x004fea0003800000 */
[----:B------:R-:W0:Y:S01]  /*01b0*/  LDCU.64 UR4, c[0x0][0x3a8] ;  /* 0x00007500ff0477ac */ /* 0x000e220008000a00 */
[C---:B------:R-:W-:Y:S02]  /*01c0*/  LOP3.LUT R5, R3.reuse, 0x1f, RZ, 0xc0, !PT ;  /* 0x0000001f03057812 */ /* 0x040fe400078ec0ff */
[----:B------:R-:W-:-:S05]  /*01d0*/  LOP3.LUT R6, R3, 0x3e0, RZ, 0xc0, !PT ;  /* 0x000003e003067812 */ /* 0x000fca00078ec0ff */
[----:B------:R-:W-:-:S05]  /*01e0*/  IMAD R5, R6, 0x12, R5 ;  /* 0x0000001206057824 */ /* 0x000fca00078e0205 */
[----:B------:R-:W-:-:S05]  /*01f0*/  IADD3 R5, P0, PT, R4, R5, RZ ;  /* 0x0000000504057210 */ /* 0x000fca0007f1e0ff */
[----:B------:R-:W-:Y:S01]  /*0200*/  IMAD.X R8, RZ, RZ, R8, P0 ;  /* 0x000000ffff087224 */ /* 0x000fe200000e0608 */
[----:B0-----:R-:W-:-:S04]  /*0210*/  LEA R4, P0, R5, UR4, 0x2 ;  /* 0x0000000405047c11 */ /* 0x001fc8000f8010ff */
[----:B------:R-:W-:-:S05]  /*0220*/  LEA.HI.X R5, R5, UR5, R8, 0x2, P0 ;  /* 0x0000000505057c11 */ /* 0x000fca00080f1408 */
[----:B------:R0:W5:Y:S04]  /*0230*/  LDG.E R25, desc[UR6][R4.64] ;  /* 0x0000000604197981 */ /* 0x000168000c1e1900 */
        /* <DEDUP_REMOVED lines=16> */
[----:B------:R0:W5:Y:S01]  /*0340*/  LDG.E R8, desc[UR6][R4.64+0x880] ;  /* 0x0008800604087981 */ /* 0x000162000c1e1900 */
[----:B------:R-:W-:Y:S05]  /*0350*/  BRA `(.L_x_184) ;  /* 0x0000000400407947 */ /* 0x000fea0003800000 */
.L_x_183:
[----:B------:R-:W0:Y:S01]  /*0360*/  LDCU.64 UR8, c[0x0][0x3a8] ;  /* 0x00007500ff0877ac */ /* 0x000e220008000a00 */
[C---:B------:R-:W-:Y:S01]  /*0370*/  LOP3.LUT R5, R3.reuse, 0x1f, RZ, 0xc0, !PT ;  /* 0x0000001f03057812 */ /* 0x040fe200078ec0ff */
[----:B------:R-:W-:Y:S01]  /*0380*/  IMAD.MOV.U32 R25, RZ, RZ, 0x7fffffff ;  /* 0x7fffffffff197424 */ /* 0x000fe200078e00ff */
[----:B------:R-:W-:Y:S01]  /*0390*/  LOP3.LUT R6, R3, 0x3e0, RZ, 0xc0, !PT ;  /* 0x000003e003067812 */ /* 0x000fe200078ec0ff */
[----:B------:R-:W-:-:S04]  /*03a0*/  IMAD.MOV.U32 R24, RZ, RZ, 0x7fffffff ;  /* 0x7fffffffff187424 */ /* 0x000fc800078e00ff */
[----:B------:R-:W-:Y:S01]  /*03b0*/  IMAD R11, R6, 0x12, R5 ;  /* 0x00000012060b7824 */ /* 0x000fe200078e0205 */
[----:B------:R-:W-:-:S03]  /*03c0*/  IADD3 R6, PT, PT, -R4, UR4, RZ ;  /* 0x0000000404067c10 */ /* 0x000fc6000fffe1ff */
[C---:B------:R-:W-:Y:S01]  /*03d0*/  VIADD R5, R11.reuse, 0x20 ;  /* 0x000000200b057836 */ /* 0x040fe20000000000 */
[----:B------:R-:W-:Y:S01]  /*03e0*/  IADD3 R10, P0, PT, R4, R11, RZ ;  /* 0x0000000b040a7210 */ /* 0x000fe20007f1e0ff */
[C---:B------:R-:W-:Y:S01]  /*03f0*/  VIADD R7, R11.reuse, 0x40 ;  /* 0x000000400b077836 */ /* 0x040fe20000000000 */
[CC--:B------:R-:W-:Y:S01]  /*0400*/  ISETP.GE.AND P4, PT, R11.reuse, R6.reuse, PT ;  /* 0x000000060b00720c */ /* 0x0c0fe20003f86270 */
[----:B------:R-:W-:Y:S01]  /*0410*/  VIADD R9, R11, 0x60 ;  /* 0x000000600b097836 */ /* 0x000fe20000000000 */
[-C--:B------:R-:W-:Y:S01]  /*0420*/  ISETP.GE.AND P3, PT, R5, R6.reuse, PT ;  /* 0x000000060500720c */ /* 0x080fe20003f66270 */
[----:B------:R-:W-:Y:S01]  /*0430*/  VIADD R5, R11, 0x80 ;  /* 0x000000800b057836 */ /* 0x000fe20000000000 */
[-C--:B------:R-:W-:Y:S01]  /*0440*/  ISETP.GE.AND P2, PT, R7, R6.reuse, PT ;  /* 0x000000060700720c */ /* 0x080fe20003f46270 */
[----:B------:R-:W-:Y:S01]  /*0450*/  VIADD R7, R11, 0xa0 ;  /* 0x000000a00b077836 */ /* 0x000fe20000000000 */
[----:B0-----:R-:W-:Y:S01]  /*0460*/  LEA R4, P5, R10, UR8, 0x2 ;  /* 0x000000080a047c11 */ /* 0x001fe2000f8a10ff */
[----:B------:R-:W-:Y:S01]  /*0470*/  IMAD.X R13, RZ, RZ, R8, P0 ;  /* 0x000000ffff0d7224 */ /* 0x000fe200000e0608 */
[----:B------:R-:W-:-:S02]  /*0480*/  ISETP.GE.AND P0, PT, R5, R6, PT ;  /* 0x000000060500720c */ /* 0x000fc40003f06270 */
[-C--:B------:R-:W-:Y:S01]  /*0490*/  ISETP.GE.AND P6, PT, R7, R6.reuse, PT ;  /* 0x000000060700720c */ /* 0x080fe20003fc6270 */
[----:B------:R-:W-:Y:S01]  /*04a0*/  VIADD R7, R11, 0xe0 ;  /* 0x000000e00b077836 */ /* 0x000fe20000000000 */
[----:B------:R-:W-:Y:S01]  /*04b0*/  LEA.HI.X R5, R10, UR9, R13, 0x2, P5 ;  /* 0x000000090a057c11 */ /* 0x000fe2000a8f140d */
[----:B------:R-:W-:Y:S01]  /*04c0*/  IMAD.MOV.U32 R23, RZ, RZ, 0x7fffffff ;  /* 0x7fffffffff177424 */ /* 0x000fe200078e00ff */
[-C--:B------:R-:W-:Y:S01]  /*04d0*/  ISETP.GE.AND P1, PT, R9, R6.reuse, PT ;  /* 0x000000060900720c */ /* 0x080fe20003f26270 */
[----:B------:R-:W-:Y:S02]  /*04e0*/  VIADD R9, R11, 0xc0 ;  /* 0x000000c00b097836 */ /* 0x000fe40000000000 */
[----:B------:R1:W5:Y:S01]  /*04f0*/  @!P4 LDG.E R25, desc[UR6][R4.64] ;  /* 0x000000060419c981 */ /* 0x000362000c1e1900 */
[-C--:B------:R-:W-:Y:S01]  /*0500*/  ISETP.GE.AND P4, PT, R7, R6.reuse, PT ;  /* 0x000000060700720c */ /* 0x080fe20003f86270 */
[----:B------:R-:W-:Y:S01]  /*0510*/  VIADD R7, R11, 0x120 ;  /* 0x000001200b077836 */ /* 0x000fe20000000000 */
[-C--:B------:R-:W-:Y:S01]  /*0520*/  ISETP.GE.AND P5, PT, R9, R6.reuse, PT ;  /* 0x000000060900720c */ /* 0x080fe20003fa6270 */
[----:B------:R-:W-:Y:S01]  /*0530*/  IMAD.MOV.U32 R21, RZ, RZ, 0x7fffffff ;  /* 0x7fffffffff157424 */ /* 0x000fe200078e00ff */
[----:B------:R1:W5:Y:S01]  /*0540*/  @!P2 LDG.E R23, desc[UR6][R4.64+0x100] ;  /* 0x000100060417a981 */ /* 0x000362000c1e1900 */
[----:B------:R-:W-:Y:S01]  /*0550*/  VIADD R9, R11, 0x100 ;  /* 0x000001000b097836 */ /* 0x000fe20000000000 */
[----:B------:R-:W-:Y:S01]  /*0560*/  ISETP.GE.AND P2, PT, R7, R6, PT ;  /* 0x000000060700720c */ /* 0x000fe20003f46270 */
[----:B------:R-:W-:Y:S01]  /*0570*/  VIADD R7, R11, 0x160 ;  /* 0x000001600b077836 */ /* 0x000fe20000000000 */
[----:B------:R1:W5:Y:S01]  /*0580*/  @!P3 LDG.E R24, desc[UR6][R4.64+0x80] ;  /* 0x000080060418b981 */ /* 0x000362000c1e1900 */
[----:B------:R-:W-:-:S03]  /*0590*/  IMAD.MOV.U32 R20, RZ, RZ, 0x7fffffff ;  /* 0x7fffffffff147424 */ /* 0x000fc600078e00ff */
[----:B------:R1:W5:Y:S01]  /*05a0*/  @!P0 LDG.E R21, desc[UR6][R4.64+0x200] ;  /* 0x0002000604158981 */ /* 0x000362000c1e1900 */
[-C--:B------:R-:W-:Y:S01]  /*05b0*/  ISETP.GE.AND P0, PT, R7, R6.reuse, PT ;  /* 0x000000060700720c */ /* 0x080fe20003f06270 */
[----:B------:R-:W-:Y:S01]  /*05c0*/  VIADD R7, R11, 0x180 ;  /* 0x000001800b077836 */ /* 0x000fe20000000000 */
[-C--:B------:R-:W-:Y:S01]  /*05d0*/  ISETP.GE.AND P3, PT, R9, R6.reuse, PT ;  /* 0x000000060900720c */ /* 0x080fe20003f66270 */
[----:B------:R-:W-:Y:S01]  /*05e0*/  IMAD.MOV.U32 R22, RZ, RZ, 0x7fffffff ;  /* 0x7fffffffff167424 */ /* 0x000fe200078e00ff */
[----:B------:R1:W5:Y:S01]  /*05f0*/  @!P6 LDG.E R20, desc[UR6][R4.64+0x280] ;  /* 0x000280060414e981 */ /* 0x000362000c1e1900 */
[----:B------:R-:W-:Y:S01]  /*0600*/  VIADD R9, R11, 0x140 ;  /* 0x000001400b097836 */ /* 0x000fe20000000000 */
[-C--:B------:R-:W-:Y:S01]  /*0610*/  ISETP.GE.AND P6, PT, R7, R6.reuse, PT ;  /* 0x000000060700720c */ /* 0x080fe20003fc6270 */
[----:B------:R-:W-:Y:S02]  /*0620*/  IMAD.MOV.U32 R18, RZ, RZ, 0x7fffffff ;  /* 0x7fffffffff127424 */ /* 0x000fe400078e00ff */
[----:B------:R-:W-:Y:S01]  /*0630*/  VIADD R7, R11, 0x1c0 ;  /* 0x000001c00b077836 */ /* 0x000fe20000000000 */
[----:B------:R1:W5:Y:S01]  /*0640*/  @!P1 LDG.E R22, desc[UR6][R4.64+0x180] ;  /* 0x0001800604169981 */ /* 0x000362000c1e1900 */
[----:B------:R-:W-:Y:S01]  /*0650*/  ISETP.GE.AND P1, PT, R9, R6, PT ;  /* 0x000000060900720c */ /* 0x000fe20003f26270 */
[----:B------:R-:W-:-:S02]  /*0660*/  IMAD.MOV.U32 R19, RZ, RZ, 0x7fffffff ;  /* 0x7fffffffff137424 */ /* 0x000fc400078e00ff */
[----:B------:R1:W5:Y:S01]  /*0670*/  @!P4 LDG.E R18, desc[UR6][R4.64+0x380] ;  /* 0x000380060412c981 */ /* 0x000362000c1e1900 */
[----:B------:R-:W-:Y:S01]  /*0680*/  IMAD.MOV.U32 R17, RZ, RZ, 0x7fffffff ;  /* 0x7fffffffff117424 */ /* 0x000fe200078e00ff */
[-C--:B------:R-:W-:Y:S01]  /*0690*/  ISETP.GE.AND P4, PT, R7, R6.reuse, PT ;  /* 0x000000060700720c */ /* 0x080fe20003f86270 */
[C---:B------:R-:W-:Y:S01]  /*06a0*/  VIADD R9, R11.reuse, 0x1a0 ;  /* 0x000001a00b097836 */ /* 0x040fe20000000000 */
[----:B------:R1:W5:Y:S01]  /*06b0*/  @!P5 LDG.E R19, desc[UR6][R4.64+0x300] ;  /* 0x000300060413d981 */ /* 0x000362000c1e1900 */
[----:B------:R-:W-:Y:S02]  /*06c0*/  VIADD R7, R11, 0x1e0 ;  /* 0x000001e00b077836 */ /* 0x000fe40000000000 */
[----:B------:R-:W-:Y:S01]  /*06d0*/  IMAD.MOV.U32 R16, RZ, RZ, 0x7fffffff ;  /* 0x7fffffffff107424 */ /* 0x000fe200078e00ff */
[----:B------:R1:W5:Y:S01]  /*06e0*/  @!P3 LDG.E R17, desc[UR6][R4.64+0x400] ;  /* 0x000400060411b981 */ /* 0x000362000c1e1900 */
[----:B------:R-:W-:Y:S01]  /*06f0*/  IMAD.MOV.U32 R15, RZ, RZ, 0x7fffffff ;  /* 0x7fffffffff0f7424 */ /* 0x000fe200078e00ff */
[-C--:B------:R-:W-:Y:S01]  /*0700*/  ISETP.GE.AND P5, PT, R9, R6.reuse, PT ;  /* 0x000000060900720c */ /* 0x080fe20003fa6270 */
[----:B------:R-:W-:Y:S01]  /*0710*/  VIADD R9, R11, 0x200 ;  /* 0x000002000b097836 */ /* 0x000fe20000000000 */
[-C--:B------:R-:W-:Y:S01]  /*0720*/  ISETP.GE.AND P3, PT, R7, R6.reuse, PT ;  /* 0x000000060700720c */ /* 0x080fe20003f66270 */
[----:B------:R-:W-:Y:S01]  /*0730*/  VIADD R7, R11, 0x220 ;  /* 0x000002200b077836 */ /* 0x000fe20000000000 */
[----:B------:R1:W5:Y:S02]  /*0740*/  @!P2 LDG.E R16, desc[UR6][R4.64+0x480] ;  /* 0x000480060410a981 */ /* 0x000364000c1e1900 */
[----:B------:R-:W-:-:S02]  /*0750*/  ISETP.GE.AND P2, PT, R9, R6, PT ;  /* 0x000000060900720c */ /* 0x000fc40003f46270 */
[----:B------:R1:W5:Y:S01]  /*0760*/  @!P1 LDG.E R15, desc[UR6][R4.64+0x500] ;  /* 0x00050006040f9981 */ /* 0x000362000c1e1900 */
[----:B------:R-:W-:Y:S01]  /*0770*/  ISETP.GE.AND P1, PT, R7, R6, PT ;  /* 0x000000060700720c */ /* 0x000fe20003f26270 */
[----:B------:R-:W-:Y:S02]  /*0780*/  IMAD.MOV.U32 R14, RZ, RZ, 0x7fffffff ;  /* 0x7fffffffff0e7424 */ /* 0x000fe400078e00ff */
[----:B------:R-:W-:Y:S02]  /*0790*/  IMAD.MOV.U32 R13, RZ, RZ, 0x7fffffff ;  /* 0x7fffffffff0d7424 */ /* 0x000fe400078e00ff */
[----:B------:R-:W-:Y:S02]  /*07a0*/  IMAD.MOV.U32 R12, RZ, RZ, 0x7fffffff ;  /* 0x7fffffffff0c7424 */ /* 0x000fe400078e00ff */
[----:B------:R-:W-:Y:S01]  /*07b0*/  IMAD.MOV.U32 R11, RZ, RZ, 0x7fffffff ;  /* 0x7fffffffff0b7424 */ /* 0x000fe200078e00ff */
[----:B------:R1:W5:Y:S01]  /*07c0*/  @!P0 LDG.E R14, desc[UR6][R4.64+0x580] ;  /* 0x00058006040e8981 */ /* 0x000362000c1e1900 */
[----:B------:R-:W-:-:S02]  /*07d0*/  IMAD.MOV.U32 R10, RZ, RZ, 0x7fffffff ;  /* 0x7fffffffff0a7424 */ /* 0x000fc400078e00ff */
[----:B------:R-:W-:Y:S01]  /*07e0*/  IMAD.MOV.U32 R9, RZ, RZ, 0x7fffffff ;  /* 0x7fffffffff097424 */ /* 0x000fe200078e00ff */
[----:B------:R1:W5:Y:S01]  /*07f0*/  @!P6 LDG.E R13, desc[UR6][R4.64+0x600] ;  /* 0x00060006040de981 */ /* 0x000362000c1e1900 */
[----:B------:R-:W-:-:S03]  /*0800*/  IMAD.MOV.U32 R8, RZ, RZ, 0x7fffffff ;  /* 0x7fffffffff087424 */ /* 0x000fc600078e00ff */
[----:B------:R1:W5:Y:S04]  /*0810*/  @!P5 LDG.E R12, desc[UR6][R4.64+0x680] ;  /* 0x00068006040cd981 */ /* 0x000368000c1e1900 */
[----:B------:R1:W5:Y:S04]  /*0820*/  @!P4 LDG.E R11, desc[UR6][R4.64+0x700] ;  /* 0x00070006040bc981 */ /* 0x000368000c1e1900 */
[----:B------:R1:W5:Y:S04]  /*0830*/  @!P3 LDG.E R10, desc[UR6][R4.64+0x780] ;  /* 0x00078006040ab981 */ /* 0x000368000c1e1900 */
[----:B------:R1:W5:Y:S04]  /*0840*/  @!P2 LDG.E R9, desc[UR6][R4.64+0x800] ;  /* 0x000800060409a981 */ /* 0x000368000c1e1900 */
[----:B------:R1:W5:Y:S02]  /*0850*/  @!P1 LDG.E R8, desc[UR6][R4.64+0x880] ;  /* 0x0008800604089981 */ /* 0x000364000c1e1900 */
.L_x_184:
[----:B------:R-:W-:Y:S01]  /*0860*/  IMAD.MOV.U32 R7, RZ, RZ, -0x1 ;  /* 0xffffffffff077424 */ /* 0x000fe200078e00ff */
[----:B-----5:R-:W-:Y:S01]  /*0870*/  ISETP.GT.AND P0, PT, R25, -0x1, PT ;  /* 0xffffffff1900780c */ /* 0x020fe20003f04270 */
[----:B------:R-:W2:Y:S01]  /*0880*/  LDC R30, c[0x0][0x3c8] ;  /* 0x0000f200ff1e7b82 */ /* 0x000ea20000000800 */
[----:B------:R-:W-:Y:S01]  /*0890*/  ISETP.GT.AND P1, PT, R24, -0x1, PT ;  /* 0xffffffff1800780c */ /* 0x000fe20003f24270 */
[----:B------:R-:W-:Y:S01]  /*08a0*/  BSSY.RECONVERGENT B0, `(.L_x_185) ;  /* 0x0000058000007945 */ /* 0x000fe20003800200 */
[C---:B01----:R-:W-:Y:S01]  /*08b0*/  SEL R4, R7.reuse, 0x80000000, !P0 ;  /* 0x8000000007047807 */ /* 0x043fe20004000000 */
[----:B------:R-:W-:Y:S01]  /*08c0*/  IMAD.SHL.U32 R0, R0, 0x400, RZ ;  /* 0x0000040000007824 */ /* 0x000fe200078e00ff */
[----:B------:R-:W-:Y:S02]  /*08d0*/  SEL R5, R7, 0x80000000, !P1 ;  /* 0x8000000007057807 */ /* 0x000fe40004800000 */
[----:B------:R-:W-:Y:S02]  /*08e0*/  ISETP.GT.AND P0, PT, R22, -0x1, PT ;  /* 0xffffffff1600780c */ /* 0x000fe40003f04270 */
[----:B------:R-:W-:-:S02]  /*08f0*/  ISETP.GT.AND P1, PT, R21, -0x1, PT ;  /* 0xffffffff1500780c */ /* 0x000fc40003f24270 */
[----:B------:R-:W-:Y:S02]  /*0900*/  LOP3.LUT R25, R4, R25, RZ, 0x3c, !PT ;  /* 0x0000001904197212 */ /* 0x000fe400078e3cff */
[----:B------:R-:W-:Y:S02]  /*0910*/  LOP3.LUT R24, R5, R24, RZ, 0x3c, !PT ;  /* 0x0000001805187212 */ /* 0x000fe400078e3cff */
[C---:B------:R-:W-:Y:S02]  /*0920*/  SEL R5, R7.reuse, 0x80000000, !P0 ;  /* 0x8000000007057807 */ /* 0x040fe40004000000 */
[----:B------:R-:W-:Y:S02]  /*0930*/  SEL R4, R7, 0x80000000, !P1 ;  /* 0x8000000007047807 */ /* 0x000fe40004800000 */
[----:B------:R-:W-:Y:S02]  /*0940*/  ISETP.GT.AND P0, PT, R19, -0x1, PT ;  /* 0xffffffff1300780c */ /* 0x000fe40003f04270 */
[----:B------:R-:W-:-:S02]  /*0950*/  ISETP.GT.AND P2, PT, R23, -0x1, PT ;  /* 0xffffffff1700780c */ /* 0x000fc40003f44270 */
[----:B------:R-:W-:Y:S02]  /*0960*/  LOP3.LUT R21, R4, R21, RZ, 0x3c, !PT ;  /* 0x0000001504157212 */ /* 0x000fe400078e3cff */
[C---:B------:R-:W-:Y:S02]  /*0970*/  SEL R4, R7.reuse, 0x80000000, !P0 ;  /* 0x8000000007047807 */ /* 0x040fe40004000000 */
[----:B------:R-:W-:Y:S02]  /*0980*/  SEL R6, R7, 0x80000000, !P2 ;  /* 0x8000000007067807 */ /* 0x000fe40005000000 */
[----:B------:R-:W-:Y:S02]  /*0990*/  ISETP.GT.AND P0, PT, R18, -0x1, PT ;  /* 0xffffffff1200780c */ /* 0x000fe40003f04270 */
[----:B------:R-:W-:Y:S02]  /*09a0*/  ISETP.GT.AND P1, PT, R17, -0x1, PT ;  /* 0xffffffff1100780c */ /* 0x000fe40003f24270 */
[----:B------:R-:W-:-:S02]  /*09b0*/  ISETP.GT.AND P2, PT, R20, -0x1, PT ;  /* 0xffffffff1400780c */ /* 0x000fc40003f44270 */
[----:B------:R-:W-:Y:S02]  /*09c0*/  VIMNMX R33, PT, PT, R26, 0xe0, !PT ;  /* 0x000000e01a217848 */ /* 0x000fe40007fe0100 */
[----:B------:R-:W-:Y:S02]  /*09d0*/  LOP3.LUT R22, R5, R22, RZ, 0x3c, !PT ;  /* 0x0000001605167212 */ /* 0x000fe400078e3cff */
[----:B------:R-:W-:Y:S02]  /*09e0*/  LOP3.LUT R19, R4, R19, RZ, 0x3c, !PT ;  /* 0x0000001304137212 */ /* 0x000fe400078e3cff */
[C---:B------:R-:W-:Y:S02]  /*09f0*/  SEL R5, R7.reuse, 0x80000000, !P0 ;  /* 0x8000000007057807 */ /* 0x040fe40004000000 */
[C---:B------:R-:W-:Y:S02]  /*0a00*/  SEL R4, R7.reuse, 0x80000000, !P1 ;  /* 0x8000000007047807 */ /* 0x040fe40004800000 */
[----:B------:R-:W-:-:S02]  /*0a10*/  SEL R31, R7, 0x80000000, !P2 ;  /* 0x80000000071f7807 */ /* 0x000fc40005000000 */
[----:B------:R-:W-:Y:S02]  /*0a20*/  ISETP.GT.AND P0, PT, R15, -0x1, PT ;  /* 0xffffffff0f00780c */ /* 0x000fe40003f04270 */
[----:B------:R-:W-:Y:S02]  /*0a30*/  IADD3 R33, PT, PT, R33, 0x1f, -R26 ;  /* 0x0000001f21217810 */ /* 0x000fe40007ffe81a */
[----:B------:R-:W-:Y:S02]  /*0a40*/  ISETP.GT.AND P2, PT, R16, -0x1, PT ;  /* 0xffffffff1000780c */ /* 0x000fe40003f44270 */
[----:B------:R-:W-:Y:S02]  /*0a50*/  LOP3.LUT R17, R4, R17, RZ, 0x3c, !PT ;  /* 0x0000001104117212 */ /* 0x000fe400078e3cff */
[----:B------:R-:W-:Y:S02]  /*0a60*/  LOP3.LUT R20, R31, R20, RZ, 0x3c, !PT ;  /* 0x000000141f147212 */ /* 0x000fe400078e3cff */
[----:B------:R-:W-:-:S02]  /*0a70*/  SEL R4, R7, 0x80000000, !P0 ;  /* 0x8000000007047807 */ /* 0x000fc40004000000 */
[----:B------:R-:W-:Y:S02]  /*0a80*/  ISETP.GE.U32.AND P4, PT, R33, 0x1e0, PT ;  /* 0x000001e02100780c */ /* 0x000fe40003f86070 */
[----:B------:R-:W-:Y:S02]  /*0a90*/  SEL R31, R7, 0x80000000, !P2 ;  /* 0x80000000071f7807 */ /* 0x000fe40005000000 */
[----:B------:R-:W-:Y:S02]  /*0aa0*/  ISETP.GT.AND P0, PT, R14, -0x1, PT ;  /* 0xffffffff0e00780c */ /* 0x000fe40003f04270 */
[----:B------:R-:W-:Y:S02]  /*0ab0*/  ISETP.GT.AND P1, PT, R13, -0x1, PT ;  /* 0xffffffff0d00780c */ /* 0x000fe40003f24270 */
[----:B------:R-:W-:Y:S02]  /*0ac0*/  ISETP.GT.AND P2, PT, R12, -0x1, PT ;  /* 0xffffffff0c00780c */ /* 0x000fe40003f44270 */
[----:B------:R-:W-:-:S02]  /*0ad0*/  LOP3.LUT R18, R5, R18, RZ, 0x3c, !PT ;  /* 0x0000001205127212 */ /* 0x000fc400078e3cff */
[----:B------:R-:W-:Y:S02]  /*0ae0*/  LOP3.LUT R15, R4, R15, RZ, 0x3c, !PT ;  /* 0x0000000f040f7212 */ /* 0x000fe400078e3cff */
[----:B------:R-:W-:Y:S02]  /*0af0*/  LOP3.LUT R16, R31, R16, RZ, 0x3c, !PT ;  /* 0x000000101f107212 */ /* 0x000fe400078e3cff */
[C---:B------:R-:W-:Y:S02]  /*0b00*/  SEL R5, R7.reuse, 0x80000000, !P0 ;  /* 0x8000000007057807 */ /* 0x040fe40004000000 */
[C---:B------:R-:W-:Y:S02]  /*0b10*/  SEL R4, R7.reuse, 0x80000000, !P1 ;  /* 0x8000000007047807 */ /* 0x040fe40004800000 */
[----:B------:R-:W-:Y:S02]  /*0b20*/  SEL R31, R7, 0x80000000, !P2 ;  /* 0x80000000071f7807 */ /* 0x000fe40005000000 */
[----:B------:R-:W-:-:S02]  /*0b30*/  ISETP.GT.AND P1, PT, R10, -0x1, PT ;  /* 0xffffffff0a00780c */ /* 0x000fc40003f24270 */
[----:B------:R-:W-:Y:S02]  /*0b40*/  ISETP.GT.AND P0, PT, R11, -0x1, PT ;  /* 0xffffffff0b00780c */ /* 0x000fe40003f04270 */
[----:B------:R-:W-:Y:S02]  /*0b50*/  LEA.HI R33, R33, 0x1, RZ, 0x1b ;  /* 0x0000000121217811 */ /* 0x000fe400078fd8ff */
[----:B------:R-:W-:Y:S02]  /*0b60*/  ISETP.GT.AND P2, PT, R9, -0x1, PT ;  /* 0xffffffff0900780c */ /* 0x000fe40003f44270 */
[----:B------:R-:W-:Y:S02]  /*0b70*/  ISETP.GT.AND P3, PT, R8, -0x1, PT ;  /* 0xffffffff0800780c */ /* 0x000fe40003f64270 */
[----:B------:R-:W-:Y:S02]  /*0b80*/  LOP3.LUT R14, R5, R14, RZ, 0x3c, !PT ;  /* 0x0000000e050e7212 */ /* 0x000fe400078e3cff */
[----:B------:R-:W-:-:S02]  /*0b90*/  LOP3.LUT R23, R6, R23, RZ, 0x3c, !PT ;  /* 0x0000001706177212 */ /* 0x000fc400078e3cff */
[----:B------:R-:W-:Y:S02]  /*0ba0*/  LOP3.LUT R13, R4, R13, RZ, 0x3c, !PT ;  /* 0x0000000d040d7212 */ /* 0x000fe400078e3cff */
[----:B------:R-:W-:Y:S02]  /*0bb0*/  LOP3.LUT R12, R31, R12, RZ, 0x3c, !PT ;  /* 0x0000000c1f0c7212 */ /* 0x000fe400078e3cff */
[----:B------:R-:W-:Y:S02]  /*0bc0*/  SEL R5, R7, 0x80000000, !P1 ;  /* 0x8000000007057807 */ /* 0x000fe40004800000 */
[----:B------:R-:W-:Y:S02]  /*0bd0*/  LOP3.LUT R32, R33, 0xf, RZ, 0xc0, !PT ;  /* 0x0000000f21207812 */ /* 0x000fe400078ec0ff */
[C---:B------:R-:W-:Y:S02]  /*0be0*/  SEL R4, R7.reuse, 0x80000000, !P0 ;  /* 0x8000000007047807 */ /* 0x040fe40004000000 */
[----:B------:R-:W-:-:S02]  /*0bf0*/  SEL R6, R7, 0x80000000, !P2 ;  /* 0x8000000007067807 */ /* 0x000fc40005000000 */
[----:B------:R-:W-:Y:S02]  /*0c00*/  SEL R31, R7, 0x80000000, !P3 ;  /* 0x80000000071f7807 */ /* 0x000fe40005800000 */
[----:B------:R-:W-:Y:S01]  /*0c10*/  LOP3.LUT R10, R5, R10, RZ, 0x3c, !PT ;  /* 0x0000000a050a7212 */ /* 0x000fe200078e3cff */
[----:B------:R-:W-:Y:S01]  /*0c20*/  IMAD.MOV.U32 R5, RZ, RZ, R26 ;  /* 0x000000ffff057224 */ /* 0x000fe200078e001a */
[----:B------:R-:W-:Y:S02]  /*0c30*/  ISETP.NE.AND P1, PT, R32, RZ, PT ;  /* 0x000000ff2000720c */ /* 0x000fe40003f25270 */
[----:B------:R-:W-:Y:S02]  /*0c40*/  LOP3.LUT R11, R4, R11, RZ, 0x3c, !PT ;  /* 0x0000000b040b7212 */ /* 0x000fe400078e3cff */
[----:B------:R-:W-:Y:S02]  /*0c50*/  LOP3.LUT R9, R6, R9, RZ, 0x3c, !PT ;  /* 0x0000000906097212 */ /* 0x000fe400078e3cff */
[----:B------:R-:W-:Y:S01]  /*0c60*/  LOP3.LUT R8, R31, R8, RZ, 0x3c, !PT ;  /* 0x000000081f087212 */ /* 0x000fe200078e3cff */
[----:B--2---:R-:W-:Y:S06]  /*0c70*/  @!P4 BRA `(.L_x_186) ;  /* 0x000000000068c947 */ /* 0x004fec0003800000 */
[----:B------:R-:W-:Y:S01]  /*0c80*/  IMAD R6, R26, 0x4, R0 ;  /* 0x000000041a067824 */ /* 0x000fe200078e0200 */
[----:B------:R-:W-:Y:S01]  /*0c90*/  LOP3.LUT R4, R33, 0xffffff0, RZ, 0xc0, !PT ;  /* 0x0ffffff021047812 */ /* 0x000fe200078ec0ff */
[----:B------:R-:W-:-:S03]  /*0ca0*/  IMAD.MOV.U32 R5, RZ, RZ, R26 ;  /* 0x000000ffff057224 */ /* 0x000fc600078e001a */
[----:B------:R-:W-:Y:S01]  /*0cb0*/  IADD3 R6, PT, PT, R6, 0x400, R29 ;  /* 0x0000040006067810 */ /* 0x000fe20007ffe01d */
[----:B------:R-:W-:-:S07]  /*0cc0*/  IMAD.MOV R4, RZ, RZ, -R4 ;  /* 0x000000ffff047224 */ /* 0x000fce00078e0a04 */
.L_x_187:
[----:B------:R-:W-:Y:S01]  /*0cd0*/  VIADD R4, R4, 0x10 ;  /* 0x0000001004047836 */ /* 0x000fe20000000000 */
[----:B------:R-:W-:Y:S01]  /*0ce0*/  STS [R6+-0x400], RZ ;  /* 0xfffc00ff06007388 */ /* 0x000fe20000000800 */
[----:B------:R-:W-:-:S03]  /*0cf0*/  VIADD R5, R5, 0x200 ;  /* 0x0000020005057836 */ /* 0x000fc60000000000 */
[----:B------:R-:W-:Y:S01]  /*0d00*/  ISETP.NE.AND P0, PT, R4, RZ, PT ;  /* 0x000000ff0400720c */ /* 0x000fe20003f05270 */
[----:B------:R-:W-:Y:S04]  /*0d10*/  STS [R6+-0x380], RZ ;  /* 0xfffc80ff06007388 */ /* 0x000fe80000000800 */
[----:B------:R-:W-:Y:S04]  /*0d20*/  STS [R6+-0x300], RZ ;  /* 0xfffd00ff06007388 */ /* 0x000fe80000000800 */
[----:B------:R-:W-:Y:S04]  /*0d30*/  STS [R6+-0x280], RZ ;  /* 0xfffd80ff06007388 */ /* 0x000fe80000000800 */
[----:B------:R-:W-:Y:S04]  /*0d40*/  STS [R6+-0x200], RZ ;  /* 0xfffe00ff06007388 */ /* 0x000fe80000000800 */
[----:B------:R-:W-:Y:S04]  /*0d50*/  STS [R6+-0x180], RZ ;  /* 0xfffe80ff06007388 */ /* 0x000fe80000000800 */
[----:B------:R-:W-:Y:S04]  /*0d60*/  STS [R6+-0x100], RZ ;  /* 0xffff00ff06007388 */ /* 0x000fe80000000800 */
[----:B------:R-:W-:Y:S04]  /*0d70*/  STS [R6+-0x80], RZ ;  /* 0xffff80ff06007388 */ /* 0x000fe80000000800 */
[----:B------:R-:W-:Y:S04]  /*0d80*/  STS [R6], RZ ;  /* 0x000000ff06007388 */ /* 0x000fe80000000800 */
[----:B------:R-:W-:Y:S04]  /*0d90*/  STS [R6+0x80], RZ ;  /* 0x000080ff06007388 */ /* 0x000fe80000000800 */
[----:B------:R-:W-:Y:S04]  /*0da0*/  STS [R6+0x100], RZ ;  /* 0x000100ff06007388 */ /* 0x000fe80000000800 */
[----:B------:R-:W-:Y:S04]  /*0db0*/  STS [R6+0x180], RZ ;  /* 0x000180ff06007388 */ /* 0x000fe80000000800 */
[----:B------:R-:W-:Y:S04]  /*0dc0*/  STS [R6+0x200], RZ ;  /* 0x000200ff06007388 */ /* 0x000fe80000000800 */
[----:B------:R-:W-:Y:S04]  /*0dd0*/  STS [R6+0x280], RZ ;  /* 0x000280ff06007388 */ /* 0x000fe80000000800 */
[----:B------:R-:W-:Y:S04]  /*0de0*/  STS [R6+0x300], RZ ;  /* 0x000300ff06007388 */ /* 0x000fe80000000800 */
[----:B------:R0:W-:Y:S02]  /*0df0*/  STS [R6+0x380], RZ ;  /* 0x000380ff06007388 */ /* 0x0001e40000000800 */
[----:B0-----:R-:W-:Y:S01]  /*0e00*/  VIADD R6, R6, 0x800 ;  /* 0x0000080006067836 */ /* 0x001fe20000000000 */
[----:B------:R-:W-:Y:S06]  /*0e10*/  @P0 BRA `(.L_x_187) ;  /* 0xfffffffc00ac0947 */ /* 0x000fec000383ffff */
.L_x_186:
[----:B------:R-:W-:Y:S05]  /*0e20*/  BSYNC.RECONVERGENT B0 ;  /* 0x0000000000007941 */ /* 0x000fea0003800200 */
.L_x_185:
[----:B------:R-:W-:Y:S01]  /*0e30*/  BSSY.RECONVERGENT B0, `(.L_x_188) ;  /* 0x0000027000007945 */ /* 0x000fe20003800200 */
[----:B------:R-:W-:Y:S01]  /*0e40*/  SHF.L.U32 R7, R7, R30, RZ ;  /* 0x0000001e07077219 */ /* 0x000fe200000006ff */
[----:B------:R-:W-:Y:S02]  /*0e50*/  IMAD.IADD R6, R29, 0x1, R0 ;  /* 0x000000011d067824 */ /* 0x000fe400078e0200 */
[----:B------:R-:W-:Y:S05]  /*0e60*/  @!P1 BRA `(.L_x_189) ;  /* 0x00000000008c9947 */ /* 0x000fea0003800000 */
[----:B------:R-:W-:Y:S01]  /*0e70*/  ISETP.GE.U32.AND P0, PT, R32, 0x8, PT ;  /* 0x000000082000780c */ /* 0x000fe20003f06070 */
[----:B------:R-:W-:Y:S01]  /*0e80*/  BSSY.RECONVERGENT B1, `(.L_x_190) ;  /* 0x000000e000017945 */ /* 0x000fe20003800200 */
[----:B------:R-:W-:-:S04]  /*0e90*/  LOP3.LUT R30, R33, 0x7, RZ, 0xc0, !PT ;  /* 0x00000007211e7812 */ /* 0x000fc800078ec0ff */
[----:B------:R-:W-:-:S07]  /*0ea0*/  ISETP.NE.AND P1, PT, R30, RZ, PT ;  /* 0x000000ff1e00720c */ /* 0x000fce0003f25270 */
[----:B------:R-:W-:Y:S06]  /*0eb0*/  @!P0 BRA `(.L_x_191) ;  /* 0x0000000000288947 */ /* 0x000fec0003800000 */
[C---:B------:R-:W-:Y:S02]  /*0ec0*/  IMAD R4, R5.reuse, 0x4, R6 ;  /* 0x0000000405047824 */ /* 0x040fe400078e0206 */
[----:B------:R-:W-:-:S03]  /*0ed0*/  VIADD R5, R5, 0x100 ;  /* 0x0000010005057836 */ /* 0x000fc60000000000 */
[----:B------:R0:W-:Y:S04]  /*0ee0*/  STS [R4], RZ ;  /* 0x000000ff04007388 */ /* 0x0001e80000000800 */
[----:B------:R0:W-:Y:S04]  /*0ef0*/  STS [R4+0x80], RZ ;  /* 0x000080ff04007388 */ /* 0x0001e80000000800 */
[----:B------:R0:W-:Y:S04]  /*0f00*/  STS [R4+0x100], RZ ;  /* 0x000100ff04007388 */ /* 0x0001e80000000800 */
[----:B------:R0:W-:Y:S04]  /*0f10*/  STS [R4+0x180], RZ ;  /* 0x000180ff04007388 */ /* 0x0001e80000000800 */
[----:B------:R0:W-:Y:S04]  /*0f20*/  STS [R4+0x200], RZ ;  /* 0x000200ff04007388 */ /* 0x0001e80000000800 */
[----:B------:R0:W-:Y:S04]  /*0f30*/  STS [R4+0x280], RZ ;  /* 0x000280ff04007388 */ /* 0x0001e80000000800 */
[----:B------:R0:W-:Y:S04]  /*0f40*/  STS [R4+0x300], RZ ;  /* 0x000300ff04007388 */ /* 0x0001e80000000800 */
[----:B------:R0:W-:Y:S02]  /*0f50*/  STS [R4+0x380], RZ ;  /* 0x000380ff04007388 */ /* 0x0001e40000000800 */
.L_x_191:
[----:B------:R-:W-:Y:S05]  /*0f60*/  BSYNC.RECONVERGENT B1 ;  /* 0x0000000000017941 */ /* 0x000fea0003800200 */
.L_x_190:
[----:B------:R-:W-:Y:S05]  /*0f70*/  @!P1 BRA `(.L_x_189) ;  /* 0x0000000000489947 */ /* 0x000fea0003800000 */
[----:B------:R-:W-:Y:S02]  /*0f80*/  ISETP.GE.U32.AND P0, PT, R30, 0x4, PT ;  /* 0x000000041e00780c */ /* 0x000fe40003f06070 */
[----:B------:R-:W-:-:S04]  /*0f90*/  LOP3.LUT R33, R33, 0x3, RZ, 0xc0, !PT ;  /* 0x0000000321217812 */ /* 0x000fc800078ec0ff */
[----:B------:R-:W-:-:S07]  /*0fa0*/  ISETP.NE.AND P1, PT, R33, RZ, PT ;  /* 0x000000ff2100720c */ /* 0x000fce0003f25270 */
[C---:B0-----:R-:W-:Y:S02]  /*0fb0*/  @P0 IMAD R4, R5.reuse, 0x4, R6 ;  /* 0x0000000405040824 */ /* 0x041fe400078e0206 */
[----:B------:R-:W-:-:S03]  /*0fc0*/  @P0 VIADD R5, R5, 0x80 ;  /* 0x0000008005050836 */ /* 0x000fc60000000000 */
[----:B------:R1:W-:Y:S04]  /*0fd0*/  @P0 STS [R4], RZ ;  /* 0x000000ff04000388 */ /* 0x0003e80000000800 */
[----:B------:R1:W-:Y:S04]  /*0fe0*/  @P0 STS [R4+0x80], RZ ;  /* 0x000080ff04000388 */ /* 0x0003e80000000800 */
[----:B------:R1:W-:Y:S04]  /*0ff0*/  @P0 STS [R4+0x100], RZ ;  /* 0x000100ff04000388 */ /* 0x0003e80000000800 */
[----:B------:R1:W-:Y:S01]  /*1000*/  @P0 STS [R4+0x180], RZ ;  /* 0x000180ff04000388 */ /* 0x0003e20000000800 */
[----:B------:R-:W-:Y:S05]  /*1010*/  @!P1 BRA `(.L_x_189) ;  /* 0x0000000000209947 */ /* 0x000fea0003800000 */
[----:B------:R-:W-:Y:S02]  /*1020*/  IMAD R0, R5, 0x4, R0 ;  /* 0x0000000405007824 */ /* 0x000fe400078e0200 */
[----:B------:R-:W-:Y:S02]  /*1030*/  IMAD.MOV R33, RZ, RZ, -R33 ;  /* 0x000000ffff217224 */ /* 0x000fe400078e0a21 */
[----:B------:R-:W-:-:S07]  /*1040*/  IMAD.IADD R0, R29, 0x1, R0 ;  /* 0x000000011d007824 */ /* 0x000fce00078e0200 */
.L_x_192:
[----:B------:R-:W-:Y:S01]  /*1050*/  VIADD R33, R33, 0x1 ;  /* 0x0000000121217836 */ /* 0x000fe20000000000 */
[----:B------:R0:W-:Y:S04]  /*1060*/  STS [R0], RZ ;  /* 0x000000ff00007388 */ /* 0x0001e80000000800 */
[----:B------:R-:W-:Y:S01]  /*1070*/  ISETP.NE.AND P0, PT, R33, RZ, PT ;  /* 0x000000ff2100720c */ /* 0x000fe20003f05270 */
[----:B0-----:R-:W-:-:S12]  /*1080*/  VIADD R0, R0, 0x80 ;  /* 0x0000008000007836 */ /* 0x001fd80000000000 */
[----:B------:R-:W-:Y:S05]  /*1090*/  @P0 BRA `(.L_x_192) ;  /* 0xfffffffc00ec0947 */ /* 0x000fea000383ffff */
.L_x_189:
[----:B------:R-:W-:Y:S05]  /*10a0*/  BSYNC.RECONVERGENT B0 ;  /* 0x0000000000007941 */ /* 0x000fea0003800200 */
.L_x_188:
[----:B------:R-:W2:Y:S01]  /*10b0*/  LDCU UR4, c[0x0][0x3c4] ;  /* 0x00007880ff0477ac */ /* 0x000ea20008000800 */
[----:B------:R-:W-:Y:S01]  /*10c0*/  ISETP.NE.AND P0, PT, R25, 0x7fffffff, PT ;  /* 0x7fffffff1900780c */ /* 0x000fe20003f05270 */
[----:B------:R-:W-:Y:S01]  /*10d0*/  BSSY.RECONVERGENT B0, `(.L_x_193) ;  /* 0x0000097000007945 */ /* 0x000fe20003800200 */
[C---:B------:R-:W-:Y:S02]  /*10e0*/  ISETP.NE.AND P1, PT, R24.reuse, 0x7fffffff, PT ;  /* 0x7fffffff1800780c */ /* 0x040fe40003f25270 */
[----:B------:R-:W-:Y:S02]  /*10f0*/  ISETP.NE.AND P2, PT, R23, 0x7fffffff, PT ;  /* 0x7fffffff1700780c */ /* 0x000fe40003f45270 */
[----:B------:R-:W-:Y:S02]  /*1100*/  SEL R0, R25, 0x80000000, P0 ;  /* 0x8000000019007807 */ /* 0x000fe40000000000 */
[----:B01----:R-:W-:Y:S02]  /*1110*/  SEL R4, R24, 0x80000000, P1 ;  /* 0x8000000018047807 */ /* 0x003fe40000800000 */
[----:B------:R-:W-:-:S02]  /*1120*/  SEL R5, R23, 0x80000000, P2 ;  /* 0x8000000017057807 */ /* 0x000fc40001000000 */
[----:B------:R-:W-:Y:S02]  /*1130*/  ISETP.NE.AND P0, PT, R22, 0x7fffffff, PT ;  /* 0x7fffffff1600780c */ /* 0x000fe40003f05270 */
[----:B------:R-:W-:Y:S02]  /*1140*/  ISETP.NE.AND P1, PT, R21, 0x7fffffff, PT ;  /* 0x7fffffff1500780c */ /* 0x000fe40003f25270 */
[----:B------:R-:W-:Y:S02]  /*1150*/  ISETP.NE.AND P3, PT, R19, 0x7fffffff, PT ;  /* 0x7fffffff1300780c */ /* 0x000fe40003f65270 */
[----:B--2---:R-:W-:Y:S02]  /*1160*/  SHF.R.U32.HI R0, RZ, UR4, R0 ;  /* 0x00000004ff007c19 */ /* 0x004fe40008011600 */
[----:B------:R-:W-:Y:S02]  /*1170*/  SHF.R.U32.HI R4, RZ, UR4, R4 ;  /* 0x00000004ff047c19 */ /* 0x000fe40008011604 */
[----:B------:R-:W-:-:S02]  /*1180*/  SHF.R.U32.HI R30, RZ, UR4, R5 ;  /* 0x00000004ff1e7c19 */ /* 0x000fc40008011605 */
[-C--:B------:R-:W-:Y:S02]  /*1190*/  LOP3.LUT R31, R0, R7.reuse, RZ, 0x30, !PT ;  /* 0x00000007001f7212 */ /* 0x080fe400078e30ff */
[-C--:B------:R-:W-:Y:S02]  /*11a0*/  LOP3.LUT R5, R4, R7.reuse, RZ, 0x30, !PT ;  /* 0x0000000704057212 */ /* 0x080fe400078e30ff */
[----:B------:R-:W-:Y:S01]  /*11b0*/  LOP3.LUT R33, R30, R7, RZ, 0x30, !PT ;  /* 0x000000071e217212 */ /* 0x000fe200078e30ff */
[--C-:B------:R-:W-:Y:S01]  /*11c0*/  IMAD R0, R31, 0x4, R6.reuse ;  /* 0x000000041f007824 */ /* 0x100fe200078e0206 */
[----:B------:R-:W-:Y:S01]  /*11d0*/  SEL R4, R22, 0x80000000, P0 ;  /* 0x8000000016047807 */ /* 0x000fe20000000000 */
[--C-:B------:R-:W-:Y:S01]  /*11e0*/  IMAD R5, R5, 0x4, R6.reuse ;  /* 0x0000000405057824 */ /* 0x100fe200078e0206 */
[----:B------:R-:W-:Y:S01]  /*11f0*/  SEL R30, R21, 0x80000000, P1 ;  /* 0x80000000151e7807 */ /* 0x000fe20000800000 */
[----:B------:R-:W-:Y:S01]  /*1200*/  IMAD R33, R33, 0x4, R6 ;  /* 0x0000000421217824 */ /* 0x000fe200078e0206 */
[----:B------:R-:W-:Y:S01]  /*1210*/  ISETP.NE.AND P2, PT, R20, 0x7fffffff, PT ;  /* 0x7fffffff1400780c */ /* 0x000fe20003f45270 */
[----:B------:R-:W-:Y:S01]  /*1220*/  NOP ;  /* 0x0000000000007918 */ /* 0x000fe20000000000 */
[----:B------:R-:W-:Y:S01]  /*1230*/  SHF.R.U32.HI R4, RZ, UR4, R4 ;  /* 0x00000004ff047c19 */ /* 0x000fe20008011604 */
[----:B------:R0:W-:Y:S01]  /*1240*/  ATOMS.POPC.INC.32 RZ, [R0+URZ] ;  /* 0x0000000000ff7f8c */ /* 0x0001e2000d8000ff */
[----:B------:R-:W-:-:S02]  /*1250*/  SHF.R.U32.HI R30, RZ, UR4, R30 ;  /* 0x00000004ff1e7c19 */ /* 0x000fc4000801161e */
[----:B------:R-:W-:Y:S01]  /*1260*/  SEL R32, R20, 0x80000000, P2 ;  /* 0x8000000014207807 */ /* 0x000fe20001000000 */
[----:B------:R1:W-:Y:S01]  /*1270*/  ATOMS.POPC.INC.32 RZ, [R5+URZ] ;  /* 0x0000000005ff7f8c */ /* 0x0003e2000d8000ff */
[----:B------:R-:W-:Y:S02]  /*1280*/  ISETP.NE.AND P4, PT, R18, 0x7fffffff, PT ;  /* 0x7fffffff1200780c */ /* 0x000fe40003f85270 */
[----:B------:R-:W-:Y:S01]  /*1290*/  SHF.R.U32.HI R32, RZ, UR4, R32 ;  /* 0x00000004ff207c19 */ /* 0x000fe20008011620 */
[----:B------:R2:W-:Y:S01]  /*12a0*/  ATOMS.POPC.INC.32 RZ, [R33+URZ] ;  /* 0x0000000021ff7f8c */ /* 0x0005e2000d8000ff */
[----:B0-----:R-:W-:Y:S02]  /*12b0*/  SEL R0, R19, 0x80000000, P3 ;  /* 0x8000000013007807 */ /* 0x001fe40001800000 */
[----:B------:R-:W-:Y:S02]  /*12c0*/  ISETP.NE.AND P0, PT, R17, 0x7fffffff, PT ;  /* 0x7fffffff1100780c */ /* 0x000fe40003f05270 */
[----:B-1----:R-:W-:-:S02]  /*12d0*/  LOP3.LUT R5, R4, R7, RZ, 0x30, !PT ;  /* 0x0000000704057212 */ /* 0x002fc400078e30ff */
[----:B------:R-:W-:Y:S02]  /*12e0*/  SHF.R.U32.HI R0, RZ, UR4, R0 ;  /* 0x00000004ff007c19 */ /* 0x000fe40008011600 */
[-C--:B--2---:R-:W-:Y:S01]  /*12f0*/  LOP3.LUT R33, R30, R7.reuse, RZ, 0x30, !PT ;  /* 0x000000071e217212 */ /* 0x084fe200078e30ff */
[--C-:B------:R-:W-:Y:S01]  /*1300*/  IMAD R5, R5, 0x4, R6.reuse ;  /* 0x0000000405057824 */ /* 0x100fe200078e0206 */
[----:B------:R-:W-:Y:S02]  /*1310*/  SEL R34, R18, 0x80000000, P4 ;  /* 0x8000000012227807 */ /* 0x000fe40002000000 */
[----:B------:R-:W-:Y:S01]  /*1320*/  ISETP.NE.AND P1, PT, R16, 0x7fffffff, PT ;  /* 0x7fffffff1000780c */ /* 0x000fe20003f25270 */
[----:B------:R-:W-:Y:S01]  /*1330*/  IMAD R33, R33, 0x4, R6 ;  /* 0x0000000421217824 */ /* 0x000fe200078e0206 */
[----:B------:R-:W-:Y:S01]  /*1340*/  LOP3.LUT R37, R0, R7, RZ, 0x30, !PT ;  /* 0x0000000700257212 */ /* 0x000fe200078e30ff */
[----:B------:R0:W-:Y:S01]  /*1350*/  ATOMS.POPC.INC.32 RZ, [R5+URZ] ;  /* 0x0000000005ff7f8c */ /* 0x0001e2000d8000ff */
[----:B------:R-:W-:-:S02]  /*1360*/  ISETP.NE.AND P2, PT, R15, 0x7fffffff, PT ;  /* 0x7fffffff0f00780c */ /* 0x000fc40003f45270 */
[----:B------:R-:W-:Y:S01]  /*1370*/  LOP3.LUT R35, R32, R7, RZ, 0x30, !PT ;  /* 0x0000000720237212 */ /* 0x000fe200078e30ff */
[----:B------:R1:W-:Y:S01]  /*1380*/  ATOMS.POPC.INC.32 RZ, [R33+URZ] ;  /* 0x0000000021ff7f8c */ /* 0x0003e2000d8000ff */
[----:B------:R-:W-:Y:S01]  /*1390*/  SEL R0, R17, 0x80000000, P0 ;  /* 0x8000000011007807 */ /* 0x000fe20000000000 */
[--C-:B------:R-:W-:Y:S01]  /*13a0*/  IMAD R37, R37, 0x4, R6.reuse ;  /* 0x0000000425257824 */ /* 0x100fe200078e0206 */
[----:B------:R-:W-:Y:S01]  /*13b0*/  ISETP.NE.AND P4, PT, R13, 0x7fffffff, PT ;  /* 0x7fffffff0d00780c */ /* 0x000fe20003f85270 */
[----:B------:R-:W-:Y:S01]  /*13c0*/  IMAD R35, R35, 0x4, R6 ;  /* 0x0000000423237824 */ /* 0x000fe200078e0206 */
[----:B------:R-:W-:Y:S02]  /*13d0*/  SHF.R.U32.HI R34, RZ, UR4, R34 ;  /* 0x00000004ff227c19 */ /* 0x000fe40008011622 */
[----:B------:R-:W-:Y:S02]  /*13e0*/  SEL R4, R16, 0x80000000, P1 ;  /* 0x8000000010047807 */ /* 0x000fe40000800000 */
[----:B0-----:R-:W-:Y:S01]  /*13f0*/  SEL R5, R15, 0x80000000, P2 ;  /* 0x800000000f057807 */ /* 0x001fe20001000000 */
[----:B------:R0:W-:Y:S01]  /*1400*/  ATOMS.POPC.INC.32 RZ, [R35+URZ] ;  /* 0x0000000023ff7f8c */ /* 0x0001e2000d8000ff */
[----:B------:R-:W-:-:S02]  /*1410*/  SHF.R.U32.HI R0, RZ, UR4, R0 ;  /* 0x00000004ff007c19 */ /* 0x000fc40008011600 */
[----:B------:R-:W-:Y:S01]  /*1420*/  ISETP.NE.AND P3, PT, R14, 0x7fffffff, PT ;  /* 0x7fffffff0e00780c */ /* 0x000fe20003f65270 */
[----:B------:R2:W-:Y:S01]  /*1430*/  ATOMS.POPC.INC.32 RZ, [R37+URZ] ;  /* 0x0000000025ff7f8c */ /* 0x0005e2000d8000ff */
[----:B-1----:R-:W-:Y:S02]  /*1440*/  SEL R33, R13, 0x80000000, P4 ;  /* 0x800000000d217807 */ /* 0x002fe40002000000 */
[-C--:B------:R-:W-:Y:S02]  /*1450*/  LOP3.LUT R39, R34, R7.reuse, RZ, 0x30, !PT ;  /* 0x0000000722277212 */ /* 0x080fe400078e30ff */
[----:B------:R-:W-:Y:S02]  /*1460*/  SHF.R.U32.HI R4, RZ, UR4, R4 ;  /* 0x00000004ff047c19 */ /* 0x000fe40008011604 */
[----:B------:R-:W-:Y:S01]  /*1470*/  SHF.R.U32.HI R30, RZ, UR4, R5 ;  /* 0x00000004ff1e7c19 */ /* 0x000fe20008011605 */
[----:B------:R-:W-:Y:S01]  /*1480*/  IMAD R39, R39, 0x4, R6 ;  /* 0x0000000427277824 */ /* 0x000fe200078e0206 */
[----:B------:R-:W-:-:S02]  /*1490*/  LOP3.LUT R5, R0, R7, RZ, 0x30, !PT ;  /* 0x0000000700057212 */ /* 0x000fc400078e30ff */
[----:B------:R-:W-:Y:S02]  /*14a0*/  SEL R32, R14, 0x80000000, P3 ;  /* 0x800000000e207807 */ /* 0x000fe40001800000 */
[----:B------:R-:W-:Y:S01]  /*14b0*/  SHF.R.U32.HI R0, RZ, UR4, R33 ;  /* 0x00000004ff007c19 */ /* 0x000fe20008011621 */
[----:B------:R-:W-:Y:S01]  /*14c0*/  IMAD R5, R5, 0x4, R6 ;  /* 0x0000000405057824 */ /* 0x000fe200078e0206 */
[-C--:B------:R-:W-:Y:S01]  /*14d0*/  LOP3.LUT R33, R4, R7.reuse, RZ, 0x30, !PT ;  /* 0x0000000704217212 */ /* 0x080fe200078e30ff */
[----:B------:R1:W-:Y:S01]  /*14e0*/  ATOMS.POPC.INC.32 RZ, [R39+URZ] ;  /* 0x0000000027ff7f8c */ /* 0x0003e2000d8000ff */
[----:B0-----:R-:W-:Y:S02]  /*14f0*/  LOP3.LUT R35, R30, R7, RZ, 0x30, !PT ;  /* 0x000000071e237212 */ /* 0x001fe400078e30ff */
[----:B------:R-:W-:Y:S01]  /*1500*/  SHF.R.U32.HI R32, RZ, UR4, R32 ;  /* 0x00000004ff207c19 */ /* 0x000fe20008011620 */
[--C-:B------:R-:W-:Y:S01]  /*1510*/  IMAD R33, R33, 0x4, R6.reuse ;  /* 0x0000000421217824 */ /* 0x100fe200078e0206 */
[----:B------:R-:W-:Y:S01]  /*1520*/  ISETP.NE.AND P0, PT, R12, 0x7fffffff, PT ;  /* 0x7fffffff0c00780c */ /* 0x000fe20003f05270 */
[----:B------:R-:W-:Y:S01]  /*1530*/  IMAD R35, R35, 0x4, R6 ;  /* 0x0000000423237824 */ /* 0x000fe200078e0206 */
[----:B------:R-:W-:Y:S01]  /*1540*/  ISETP.NE.AND P1, PT, R11, 0x7fffffff, PT ;  /* 0x7fffffff0b00780c */ /* 0x000fe20003f25270 */
[----:B------:R0:W-:Y:S01]  /*1550*/  ATOMS.POPC.INC.32 RZ, [R5+URZ] ;  /* 0x0000000005ff7f8c */ /* 0x0001e2000d8000ff */
[----:B------:R-:W-:-:S02]  /*1560*/  ISETP.NE.AND P2, PT, R10, 0x7fffffff, PT ;  /* 0x7fffffff0a00780c */ /* 0x000fc40003f45270 */
[-C--:B--2---:R-:W-:Y:S01]  /*1570*/  LOP3.LUT R37, R32, R7.reuse, RZ, 0x30, !PT ;  /* 0x0000000720257212 */ /* 0x084fe200078e30ff */
[----:B------:R2:W-:Y:S01]  /*1580*/  ATOMS.POPC.INC.32 RZ, [R33+URZ] ;  /* 0x0000000021ff7f8c */ /* 0x0005e2000d8000ff */
[----:B-1----:R-:W-:Y:S02]  /*1590*/  LOP3.LUT R39, R0, R7, RZ, 0x30, !PT ;  /* 0x0000000700277212 */ /* 0x002fe400078e30ff */
[----:B------:R-:W-:Y:S01]  /*15a0*/  ISETP.NE.AND P3, PT, R9, 0x7fffffff, PT ;  /* 0x7fffffff0900780c */ /* 0x000fe20003f65270 */
[----:B------:R1:W-:Y:S01]  /*15b0*/  ATOMS.POPC.INC.32 RZ, [R35+URZ] ;  /* 0x0000000023ff7f8c */ /* 0x0003e2000d8000ff */
[----:B------:R-:W-:Y:S01]  /*15c0*/  ISETP.NE.AND P4, PT, R8, 0x7fffffff, PT ;  /* 0x7fffffff0800780c */ /* 0x000fe20003f85270 */
[--C-:B------:R-:W-:Y:S01]  /*15d0*/  IMAD R37, R37, 0x4, R6.reuse ;  /* 0x0000000425257824 */ /* 0x100fe200078e0206 */
[----:B------:R-:W-:Y:S01]  /*15e0*/  SEL R0, R12, 0x80000000, P0 ;  /* 0x800000000c007807 */ /* 0x000fe20000000000 */
[----:B------:R-:W-:Y:S01]  /*15f0*/  IMAD R39, R39, 0x4, R6 ;  /* 0x0000000427277824 */ /* 0x000fe200078e0206 */
[----:B------:R-:W-:Y:S01]  /*1600*/  SEL R30, R11, 0x80000000, P1 ;  /* 0x800000000b1e7807 */ /* 0x000fe20000800000 */
[----:B0-----:R-:W0:Y:S01]  /*1610*/  LDC.64 R4, c[0x0][0x380] ;  /* 0x0000e000ff047b82 */ /* 0x001e220000000a00 */
[----:B------:R-:W-:Y:S01]  /*1620*/  SEL R32, R10, 0x80000000, P2 ;  /* 0x800000000a207807 */ /* 0x000fe20001000000 */
[----:B------:R3:W-:Y:S01]  /*1630*/  ATOMS.POPC.INC.32 RZ, [R37+URZ] ;  /* 0x0000000025ff7f8c */ /* 0x0007e2000d8000ff */
[----:B--2---:R-:W-:-:S02]  /*1640*/  SEL R33, R9, 0x80000000, P3 ;  /* 0x8000000009217807 */ /* 0x004fc40001800000 */
[----:B-1----:R-:W-:Y:S01]  /*1650*/  SEL R35, R8, 0x80000000, P4 ;  /* 0x8000000008237807 */ /* 0x002fe20002000000 */
[----:B------:R1:W-:Y:S01]  /*1660*/  ATOMS.POPC.INC.32 RZ, [R39+URZ] ;  /* 0x0000000027ff7f8c */ /* 0x0003e2000d8000ff */
[----:B------:R-:W-:Y:S02]  /*1670*/  SHF.R.U32.HI R0, RZ, UR4, R0 ;  /* 0x00000004ff007c19 */ /* 0x000fe40008011600 */
[----:B------:R-:W-:Y:S02]  /*1680*/  SHF.R.U32.HI R30, RZ, UR4, R30 ;  /* 0x00000004ff1e7c19 */ /* 0x000fe4000801161e */
[----:B------:R-:W-:Y:S02]  /*1690*/  SHF.R.U32.HI R32, RZ, UR4, R32 ;  /* 0x00000004ff207c19 */ /* 0x000fe40008011620 */
[----:B------:R-:W-:Y:S02]  /*16a0*/  SHF.R.U32.HI R34, RZ, UR4, R33 ;  /* 0x00000004ff227c19 */ /* 0x000fe40008011621 */
[----:B------:R-:W-:-:S02]  /*16b0*/  SHF.R.U32.HI R36, RZ, UR4, R35 ;  /* 0x00000004ff247c19 */ /* 0x000fc40008011623 */
[-C--:B------:R-:W-:Y:S01]  /*16c0*/  LOP3.LUT R33, R0, R7.reuse, RZ, 0x30, !PT ;  /* 0x0000000700217212 */ /* 0x080fe200078e30ff */
[----:B------:R-:W-:Y:S01]  /*16d0*/  IMAD.MOV.U32 R0, RZ, RZ, RZ ;  /* 0x000000ffff007224 */ /* 0x000fe200078e00ff */
[-C--:B------:R-:W-:Y:S01]  /*16e0*/  LOP3.LUT R35, R30, R7.reuse, RZ, 0x30, !PT ;  /* 0x000000071e237212 */ /* 0x080fe200078e30ff */
[----:B------:R-:W-:Y:S01]  /*16f0*/  IMAD R30, R3, 0x4, R29 ;  /* 0x00000004031e7824 */ /* 0x000fe200078e021d */
[-C--:B---3--:R-:W-:Y:S01]  /*1700*/  LOP3.LUT R37, R32, R7.reuse, RZ, 0x30, !PT ;  /* 0x0000000720257212 */ /* 0x088fe200078e30ff */
[--C-:B------:R-:W-:Y:S01]  /*1710*/  IMAD R33, R33, 0x4, R6.reuse ;  /* 0x0000000421217824 */ /* 0x100fe200078e0206 */
[----:B------:R-:W-:Y:S01]  /*1720*/  ISETP.GT.U32.AND P5, PT, R3, 0xff, PT ;  /* 0x000000ff0300780c */ /* 0x000fe20003fa4070 */
[--C-:B------:R-:W-:Y:S01]  /*1730*/  IMAD R35, R35, 0x4, R6.reuse ;  /* 0x0000000423237824 */ /* 0x100fe200078e0206 */
[-C--:B-1----:R-:W-:Y:S01]  /*1740*/  LOP3.LUT R39, R34, R7.reuse, RZ, 0x30, !PT ;  /* 0x0000000722277212 */ /* 0x082fe200078e30ff */
[--C-:B------:R-:W-:Y:S01]  /*1750*/  IMAD R37, R37, 0x4, R6.reuse ;  /* 0x0000000425257824 */ /* 0x100fe200078e0206 */
[----:B------:R-:W-:Y:S01]  /*1760*/  LOP3.LUT R41, R36, R7, RZ, 0x30, !PT ;  /* 0x0000000724297212 */ /* 0x000fe200078e30ff */
[----:B------:R1:W-:Y:S01]  /*1770*/  ATOMS.POPC.INC.32 RZ, [R33+URZ] ;  /* 0x0000000021ff7f8c */ /* 0x0003e2000d8000ff */
[----:B------:R-:W-:Y:S01]  /*1780*/  P2R R45, PR, RZ, 0x20 ;  /* 0x00000020ff2d7803 */ /* 0x000fe20000000000 */
[----:B------:R-:W-:-:S02]  /*1790*/  IMAD R39, R39, 0x4, R6 ;  /* 0x0000000427277824 */ /* 0x000fc400078e0206 */
[----:B------:R-:W-:Y:S01]  /*17a0*/  IMAD R41, R41, 0x4, R6 ;  /* 0x0000000429297824 */ /* 0x000fe200078e0206 */
[----:B------:R1:W-:Y:S04]  /*17b0*/  ATOMS.POPC.INC.32 RZ, [R35+URZ] ;  /* 0x0000000023ff7f8c */ /* 0x0003e8000d8000ff */
[----:B------:R1:W-:Y:S04]  /*17c0*/  ATOMS.POPC.INC.32 RZ, [R37+URZ] ;  /* 0x0000000025ff7f8c */ /* 0x0003e8000d8000ff */
[----:B------:R1:W-:Y:S04]  /*17d0*/  ATOMS.POPC.INC.32 RZ, [R39+URZ] ;  /* 0x0000000027ff7f8c */ /* 0x0003e8000d8000ff */
[----:B------:R1:W-:Y:S01]  /*17e0*/  ATOMS.POPC.INC.32 RZ, [R41+URZ] ;  /* 0x0000000029ff7f8c */ /* 0x0003e2000d8000ff */
[----:B------:R-:W-:Y:S06]  /*17f0*/  BAR.SYNC.DEFER_BLOCKING 0x0 ;  /* 0x0000000000007b1d */ /* 0x000fec0000010000 */
[----:B0-----:R-:W-:Y:S05]  /*1800*/  @P5 BRA `(.L_x_194) ;  /* 0x00000000008c5947 */ /* 0x001fea0003800000 */
[----:B-1----:R-:W-:Y:S04]  /*1810*/  LDS R33, [R30] ;  /* 0x000000001e217984 */ /* 0x002fe80000000800 */
[----:B------:R-:W0:Y:S04]  /*1820*/  LDS R0, [R30+0x400] ;  /* 0x000400001e007984 */ /* 0x000e280000000800 */
[----:B------:R-:W1:Y:S04]  /*1830*/  LDS R32, [R30+0x800] ;  /* 0x000800001e207984 */ /* 0x000e680000000800 */
[----:B------:R-:W2:Y:S04]  /*1840*/  LDS R34, [R30+0xc00] ;  /* 0x000c00001e227984 */ /* 0x000ea80000000800 */
[----:B------:R-:W3:Y:S04]  /*1850*/  LDS R36, [R30+0x1000] ;  /* 0x001000001e247984 */ /* 0x000ee80000000800 */
[----:B------:R-:W4:Y:S04]  /*1860*/  LDS R38, [R30+0x1400] ;  /* 0x001400001e267984 */ /* 0x000f280000000800 */
[----:B------:R-:W5:Y:S04]  /*1870*/  LDS R40, [R30+0x1800] ;  /* 0x001800001e287984 */ /* 0x000f680000000800 */
[----:B------:R-:W5:Y:S04]  /*1880*/  LDS R42, [R30+0x1c00] ;  /* 0x001c00001e2a7984 */ /* 0x000f680000000800 */
[----:B------:R-:W5:Y:S04]  /*1890*/  LDS R44, [R30+0x2000] ;  /* 0x002000001e2c7984 */ /* 0x000f680000000800 */
[----:B------:R-:W5:Y:S04]  /*18a0*/  LDS R46, [R30+0x2400] ;  /* 0x002400001e2e7984 */ /* 0x000f680000000800 */
[----:B------:R-:W5:Y:S01]  /*18b0*/  LDS R48, [R30+0x2800] ;  /* 0x002800001e307984 */ /* 0x000f620000000800 */
[----:B0-----:R-:W-:-:S03]  /*18c0*/  IMAD.IADD R35, R33, 0x1, R0 ;  /* 0x0000000121237824 */ /* 0x001fc600078e0200 */
[----:B------:R-:W-:Y:S01]  /*18d0*/  STS [R30+0x400], R33 ;  /* 0x000400211e007388 */ /* 0x000fe20000000800 */
[----:B-1----:R-:W-:-:S03]  /*18e0*/  IMAD.IADD R37, R35, 0x1, R32 ;  /* 0x0000000123257824 */ /* 0x002fc600078e0220 */
[----:B------:R-:W0:Y:S01]  /*18f0*/  LDS R0, [R30+0x2c00] ;  /* 0x002c00001e007984 */ /* 0x000e220000000800 */
[----:B--2---:R-:W-:-:S03]  /*1900*/  IMAD.IADD R39, R37, 0x1, R34 ;  /* 0x0000000125277824 */ /* 0x004fc600078e0222 */
[----:B------:R2:W-:Y:S01]  /*1910*/  STS [R30+0x800], R35 ;  /* 0x000800231e007388 */ /* 0x0005e20000000800 */
[----:B---3--:R-:W-:-:S03]  /*1920*/  IMAD.IADD R41, R39, 0x1, R36 ;  /* 0x0000000127297824 */ /* 0x008fc600078e0224 */
[----:B------:R2:W-:Y:S01]  /*1930*/  STS [R30+0xc00], R37 ;  /* 0x000c00251e007388 */ /* 0x0005e20000000800 */
[----:B----4-:R-:W-:-:S03]  /*1940*/  IMAD.IADD R43, R41, 0x1, R38 ;  /* 0x00000001292b7824 */ /* 0x010fc600078e0226 */
[----:B------:R2:W-:Y:S01]  /*1950*/  STS [R30+0x1000], R39 ;  /* 0x001000271e007388 */ /* 0x0005e20000000800 */
[----:B-----5:R-:W-:-:S03]  /*1960*/  IMAD.IADD R47, R43, 0x1, R40 ;  /* 0x000000012b2f7824 */ /* 0x020fc600078e0228 */
[----:B------:R2:W-:Y:S01]  /*1970*/  STS [R30+0x1400], R41 ;  /* 0x001400291e007388 */ /* 0x0005e20000000800 */
[----:B------:R-:W-:-:S03]  /*1980*/  IMAD.IADD R49, R47, 0x1, R42 ;  /* 0x000000012f317824 */ /* 0x000fc600078e022a */
[----:B------:R2:W-:Y:S01]  /*1990*/  STS [R30+0x1800], R43 ;  /* 0x0018002b1e007388 */ /* 0x0005e20000000800 */
[----:B------:R-:W-:-:S03]  /*19a0*/  IMAD.IADD R51, R49, 0x1, R44 ;  /* 0x0000000131337824 */ /* 0x000fc600078e022c */
[----:B------:R2:W-:Y:S01]  /*19b0*/  STS [R30+0x1c00], R47 ;  /* 0x001c002f1e007388 */ /* 0x0005e20000000800 */
[----:B------:R-:W-:-:S03]  /*19c0*/  IMAD.IADD R53, R51, 0x1, R46 ;  /* 0x0000000133357824 */ /* 0x000fc600078e022e */
[----:B------:R2:W-:Y:S01]  /*19d0*/  STS [R30+0x2000], R49 ;  /* 0x002000311e007388 */ /* 0x0005e20000000800 */
[----:B------:R-:W-:-:S03]  /*19e0*/  IMAD.IADD R48, R53, 0x1, R48 ;  /* 0x0000000135307824 */ /* 0x000fc600078e0230 */
[----:B------:R2:W-:Y:S04]  /*19f0*/  STS [R30+0x2400], R51 ;  /* 0x002400331e007388 */ /* 0x0005e80000000800 */
[----:B------:R2:W-:Y:S04]  /*1a00*/  STS [R30+0x2800], R53 ;  /* 0x002800351e007388 */ /* 0x0005e80000000800 */
[----:B------:R2:W-:Y:S01]  /*1a10*/  STS [R30], RZ ;  /* 0x000000ff1e007388 */ /* 0x0005e20000000800 */
[----:B0-----:R-:W-:-:S03]  /*1a20*/  IMAD.IADD R0, R48, 0x1, R0 ;  /* 0x0000000130007824 */ /* 0x001fc600078e0200 */
[----:B------:R2:W-:Y:S04]  /*1a30*/  STS [R30+0x2c00], R48 ;  /* 0x002c00301e007388 */ /* 0x0005e80000000800 */
.L_x_194:
[----:B------:R-:W-:Y:S05]  /*1a40*/  BSYNC.RECONVERGENT B0 ;  /* 0x0000000000007941 */ /* 0x000fea0003800200 */
.L_x_193:
[----:B------:R-:W-:Y:S01]  /*1a50*/  ISETP.NE.AND P0, PT, R0, 0x1b00, PT ;  /* 0x00001b000000780c */ /* 0x000fe20003f05270 */
[----:B-1----:R-:W-:-:S03]  /*1a60*/  IMAD R33, R27, 0x100, R3 ;  /* 0x000001001b217824 */ /* 0x002fc600078e0203 */
[----:B------:R-:W-:Y:S01]  /*1a70*/  ISETP.LT.U32.AND P0, PT, R3, 0x100, !P0 ;  /* 0x000001000300780c */ /* 0x000fe20004701070 */
[----:B------:R-:W-:Y:S01]  /*1a80*/  IMAD.WIDE R4, R33, 0x4, R4 ;  /* 0x0000000421047825 */ /* 0x000fe200078e0204 */
[----:B------:R-:W-:-:S05]  /*1a90*/  @!P5 LOP3.LUT R33, R0, 0x40000000, RZ, 0xfc, !PT ;  /* 0x400000000021d812 */ /* 0x000fca00078efcff */
[----:B------:R0:W-:Y:S06]  /*1aa0*/  @!P5 STG.E.STRONG.SYS desc[UR6][R4.64], R33 ;  /* 0x000000210400d986 */ /* 0x0001ec000c115906 */
[----:B------:R-:W-:Y:S06]  /*1ab0*/  BAR.RED.OR.DEFER_BLOCKING 0x0, P0 ;  /* 0x0000000000007b1d */ /* 0x000fec0000014800 */
[----:B------:R-:W1:Y:S02]  /*1ac0*/  B2R.RESULT RZ, P0 ;  /* 0x0000000000ff731c */ /* 0x000e640000004000 */
[----:B01----:R-:W-:Y:S05]  /*1ad0*/  @!P0 BRA `(.L_x_195) ;  /* 0x0000000c00648947 */ /* 0x003fea0003800000 */
[C---:B------:R-:W-:Y:S01]  /*1ae0*/  ISETP.GT.U32.AND P0, PT, R3.reuse, R31, PT ;  /* 0x0000001f0300720c */ /* 0x040fe20003f04070 */
[----:B------:R-:W-:Y:S01]  /*1af0*/  BSSY B1, `(.L_x_196) ;  /* 0x000002e000017945 */ /* 0x000fe20003800000 */
[----:B--2---:R-:W-:Y:S02]  /*1b00*/  IMAD R37, R3, 0x8, R29 ;  /* 0x0000000803257824 */ /* 0x004fe400078e021d */
[----:B------:R-:W-:Y:S01]  /*1b10*/  SEL R35, RZ, 0x1b00, !P0 ;  /* 0x00001b00ff237807 */ /* 0x000fe20004000000 */
[----:B------:R-:W-:Y:S08]  /*1b20*/  @P5 BRA `(.L_x_197) ;  /* 0x0000000000a85947 */ /* 0x000ff00003800000 */
[----:B------:R-:W0:Y:S02]  /*1b30*/  LDC.64 R6, c[0x0][0x398] ;  /* 0x0000e600ff067b82 */ /* 0x000e240000000a00 */
[----:B0-----:R-:W-:-:S06]  /*1b40*/  IMAD.WIDE.U32 R32, R3, 0x8, R6 ;  /* 0x0000000803207825 */ /* 0x001fcc00078e0006 */
[----:B------:R-:W2:Y:S01]  /*1b50*/  LDG.E.64 R32, desc[UR6][R32.64] ;  /* 0x0000000620207981 */ /* 0x000ea2000c1e1b00 */
[----:B------:R-:W-:Y:S01]  /*1b60*/  IMAD.MOV.U32 R29, RZ, RZ, R0 ;  /* 0x000000ffff1d7224 */ /* 0x000fe200078e0000 */
[----:B--2---:R-:W-:-:S04]  /*1b70*/  IADD3 R6, P0, PT, -R35, R32, RZ ;  /* 0x0000002023067210 */ /* 0x004fc80007f1e1ff */
[----:B------:R-:W-:Y:S02]  /*1b80*/  IADD3.X R7, PT, PT, R33, -0x1, RZ, P0, !PT ;  /* 0xffffffff21077810 */ /* 0x000fe400007fe4ff */
[----:B------:R-:W-:-:S03]  /*1b90*/  ISETP.GE.AND P0, PT, R27, 0x1, PT ;  /* 0x000000011b00780c */ /* 0x000fc60003f06270 */
[----:B------:R0:W-:Y:S10]  /*1ba0*/  STS.64 [R37+0x6c00], R6 ;  /* 0x006c000625007388 */ /* 0x0001f40000000a00 */
[----:B------:R-:W-:Y:S05]  /*1bb0*/  @!P0 BRA `(.L_x_198) ;  /* 0x00000000006c8947 */ /* 0x000fea0003800000 */
[----:B------:R-:W-:Y:S01]  /*1bc0*/  BSSY B0, `(.L_x_199) ;  /* 0x0000019000007945 */ /* 0x000fe20003800000 */
[----:B------:R-:W-:Y:S02]  /*1bd0*/  IMAD.MOV.U32 R26, RZ, RZ, -0x1 ;  /* 0xffffffffff1a7424 */ /* 0x000fe400078e00ff */
[----:B------:R-:W-:Y:S02]  /*1be0*/  IMAD.MOV.U32 R30, RZ, RZ, R27 ;  /* 0x000000ffff1e7224 */ /* 0x000fe400078e001b */
[----:B------:R-:W-:-:S07]  /*1bf0*/  IMAD.MOV.U32 R29, RZ, RZ, R0 ;  /* 0x000000ffff1d7224 */ /* 0x000fce00078e0000 */
.L_x_203:
[----:B0-----:R-:W0:Y:S01]  /*1c00*/  LDC.64 R6, c[0x0][0x380] ;  /* 0x0000e000ff067b82 */ /* 0x001e220000000a00 */
[----:B------:R-:W-:Y:S01]  /*1c10*/  VIADD R39, R30, 0xffffffff ;  /* 0xffffffff1e277836 */ /* 0x000fe20000000000 */
[----:B------:R-:W-:Y:S03]  /*1c20*/  BSSY B2, `(.L_x_200) ;  /* 0x0000008000027945 */ /* 0x000fe60003800000 */
[----:B------:R-:W-:-:S04]  /*1c30*/  IMAD R33, R39, 0x100, R3 ;  /* 0x0000010027217824 */ /* 0x000fc800078e0203 */
[----:B0-----:R-:W-:-:S07]  /*1c40*/  IMAD.WIDE R6, R33, 0x4, R6 ;  /* 0x0000000421067825 */ /* 0x001fce00078e0206 */
.L_x_201:
[----:B------:R-:W-:Y:S05]  /*1c50*/  YIELD ;  /* 0x0000000000007946 */ /* 0x000fea0003800000 */
[----:B------:R0:W-:Y:S06]  /*1c60*/  MEMBAR.SC.CTA ;  /* 0x0000000000007992 */ /* 0x0001ec0000000000 */
[----:B0-----:R-:W2:Y:S02]  /*1c70*/  LDG.E.STRONG.SYS R32, desc[UR6][R6.64] ;  /* 0x0000000606207981 */ /* 0x001ea4000c1f5900 */
[----:B--2---:R-:W-:-:S13]  /*1c80*/  ISETP.NE.AND P0, PT, R32, RZ, PT ;  /* 0x000000ff2000720c */ /* 0x004fda0003f05270 */
[----:B------:R-:W-:Y:S05]  /*1c90*/  @!P0 BRA `(.L_x_201) ;  /* 0xfffffffc00ec8947 */ /* 0x000fea000383ffff */
[----:B------:R-:W-:Y:S05]  /*1ca0*/  BSYNC B2 ;  /* 0x0000000000027941 */ /* 0x000fea0003800000 */
.L_x_200:
[----:B------:R-:W-:Y:S01]  /*1cb0*/  BSSY.RECONVERGENT B2, `(.L_x_202) ;  /* 0x0000006000027945 */ /* 0x000fe20003800200 */
[C---:B------:R-:W-:Y:S02]  /*1cc0*/  ISETP.GT.AND P0, PT, R32.reuse, -0x1, PT ;  /* 0xffffffff2000780c */ /* 0x040fe40003f04270 */
[----:B------:R-:W-:Y:S01]  /*1cd0*/  LOP3.LUT R32, R32, 0x3fffffff, RZ, 0xc0, !PT ;  /* 0x3fffffff20207812 */ /* 0x000fe200078ec0ff */
[----:B------:R-:W-:Y:S05]  /*1ce0*/  WARPSYNC.EXCLUSIVE R26 ;  /* 0x000000001a007348 */ /* 0x000fea0003a00000 */
[----:B------:R-:W-:-:S05]  /*1cf0*/  IMAD.IADD R29, R32, 0x1, R29 ;  /* 0x00000001201d7824 */ /* 0x000fca00078e021d */
[----:B------:R-:W-:-:S07]  /*1d00*/  VOTE.ANY R26, PT, P0 ;  /* 0x00000000001a7806 */ /* 0x000fce00000e0100 */
[----:B------:R-:W-:Y:S05]  /*1d10*/  BSYNC.RECONVERGENT B2 ;  /* 0x0000000000027941 */ /* 0x000fea0003800200 */
.L_x_202:
[----:B------:R-:W-:Y:S01]  /*1d20*/  ISETP.GT.U32.AND P1, PT, R30, 0x1, PT ;  /* 0x000000011e00780c */ /* 0x000fe20003f24070 */
[----:B------:R-:W-:-:S12]  /*1d30*/  IMAD.MOV.U32 R30, RZ, RZ, R39 ;  /* 0x000000ffff1e7224 */ /* 0x000fd800078e0027 */
[----:B------:R-:W-:Y:S05]  /*1d40*/  @P0 BRA P1, `(.L_x_203) ;  /* 0xfffffffc00ac0947 */ /* 0x000fea000083ffff */
[----:B------:R-:W-:Y:S05]  /*1d50*/  BSYNC B0 ;  /* 0x0000000000007941 */ /* 0x000fea0003800000 */
.L_x_199:
[----:B------:R1:W2:Y:S02]  /*1d60*/  LDS.64 R6, [R37+0x6c00] ;  /* 0x006c000025067984 */ /* 0x0002a40000000a00 */
.L_x_198:
[C---:B------:R-:W-:Y:S01]  /*1d70*/  IMAD.IADD R33, R29.reuse, 0x1, -R0 ;  /* 0x000000011d217824 */ /* 0x040fe200078e0a00 */
[----:B------:R-:W-:-:S04]  /*1d80*/  LOP3.LUT R29, R29, 0x80000000, RZ, 0xfc, !PT ;  /* 0x800000001d1d7812 */ /* 0x000fc800078efcff */
[C---:B0-2---:R-:W-:Y:S01]  /*1d90*/  IADD3 R6, P0, PT, R33.reuse, R6, RZ ;  /* 0x0000000621067210 */ /* 0x045fe20007f1e0ff */
[----:B------:R0:W-:Y:S03]  /*1da0*/  STG.E.STRONG.SYS desc[UR6][R4.64], R29 ;  /* 0x0000001d04007986 */ /* 0x0001e6000c115906 */
[----:B------:R-:W-:-:S05]  /*1db0*/  LEA.HI.X.SX32 R7, R33, R7, 0x1, P0 ;  /* 0x0000000721077211 */ /* 0x000fca00000f0eff */
[----:B------:R0:W-:Y:S04]  /*1dc0*/  STS.64 [R37+0x6c00], R6 ;  /* 0x006c000625007388 */ /* 0x0001e80000000a00 */
.L_x_197:
[----:B------:R-:W-:Y:S05]  /*1dd0*/  BSYNC B1 ;  /* 0x0000000000017941 */ /* 0x000fea0003800000 */
.L_x_196:
[----:B0-----:R-:W0:Y:S01]  /*1de0*/  LDC R29, c[0x0][0x3c0] ;  /* 0x0000f000ff1d7b82 */ /* 0x001e220000000800 */
[----:B------:R-:W-:Y:S01]  /*1df0*/  IMAD.MOV.U32 R26, RZ, RZ, -0x1 ;  /* 0xffffffffff1a7424 */ /* 0x000fe200078e00ff */
[----:B------:R-:W-:-:S04]  /*1e00*/  ISETP.GT.AND P2, PT, R24, -0x1, PT ;  /* 0xffffffff1800780c */ /* 0x000fc80003f44270 */
[----:B------:R-:W-:Y:S02]  /*1e10*/  SEL R33, R26, 0x80000000, P2 ;  /* 0x800000001a217807 */ /* 0x000fe40001000000 */
[----:B------:R-:W2:Y:S01]  /*1e20*/  LDC.64 R4, c[0x0][0x390] ;  /* 0x0000e400ff047b82 */ /* 0x000ea20000000a00 */
[----:B0-----:R-:W-:Y:S02]  /*1e30*/  ISETP.GE.AND P0, PT, R28, R29, PT ;  /* 0x0000001d1c00720c */ /* 0x001fe40003f06270 */
[----:B--2---:R-:W-:-:S04]  /*1e40*/  ISETP.EQ.U32.AND P1, PT, R4, RZ, PT ;  /* 0x000000ff0400720c */ /* 0x004fc80003f22070 */
[----:B------:R-:W-:Y:S02]  /*1e50*/  ISETP.EQ.OR.EX P0, PT, R5, RZ, !P0, P1 ;  /* 0x000000ff0500720c */ /* 0x000fe40004702710 */
[----:B------:R-:W-:Y:S02]  /*1e60*/  ISETP.GT.AND P1, PT, R25, -0x1, PT ;  /* 0xffffffff1900780c */ /* 0x000fe40003f24270 */
[----:B------:R-:W-:Y:S02]  /*1e70*/  ISETP.GT.U32.OR P0, PT, R3, 0xff, P0 ;  /* 0x000000ff0300780c */ /* 0x000fe40000704470 */
[----:B------:R-:W-:-:S11]  /*1e80*/  SEL R30, R26, 0x80000000, P1 ;  /* 0x800000001a1e7807 */ /* 0x000fd60000800000 */
[----:B------:R-:W-:Y:S05]  /*1e90*/  @P0 BRA `(.L_x_204) ;  /* 0x00000000001c0947 */ /* 0x000fea0003800000 */
[----:B------:R-:W0:Y:S01]  /*1ea0*/  LDS.64 R6, [R37+0x6c00] ;  /* 0x006c000025067984 */ /* 0x000e220000000a00 */
[C---:B------:R-:W-:Y:S02]  /*1eb0*/  LEA R4, P2, R3.reuse, R4, 0x3 ;  /* 0x0000000403047211 */ /* 0x040fe400078418ff */
[--C-:B------:R-:W-:Y:S02]  /*1ec0*/  SHF.R.S32.HI R39, RZ, 0x1f, R0.reuse ;  /* 0x0000001fff277819 */ /* 0x100fe40000011400 */
[----:B------:R-:W-:Y:S02]  /*1ed0*/  LEA.HI.X R5, R3, R5, RZ, 0x3, P2 ;  /* 0x0000000503057211 */ /* 0x000fe400010f1cff */
[----:B0-----:R-:W-:-:S04]  /*1ee0*/  IADD3 R6, P0, P1, R6, R35, R0 ;  /* 0x0000002306067210 */ /* 0x001fc8000791e000 */
[----:B------:R-:W-:-:S05]  /*1ef0*/  IADD3.X R7, PT, PT, R7, RZ, R39, P0, P1 ;  /* 0x000000ff07077210 */ /* 0x000fca00007e2427 */
[----:B------:R0:W-:Y:S04]  /*1f00*/  STG.E.64 desc[UR6][R4.64], R6 ;  /* 0x0000000604007986 */ /* 0x0001e8000c101b06 */
.L_x_204:
[----:B------:R-:W-:Y:S05]  /*1f10*/  WARPSYNC.ALL ;  /* 0x0000000000007948 */ /* 0x000fea0003800000 */
[----:B------:R-:W2:Y:S08]  /*1f20*/  S2UR UR5, SR_CgaCtaId ;  /* 0x00000000000579c3 */ /* 0x000eb00000008800 */
[----:B------:R-:W-:Y:S01]  /*1f30*/  BAR.SYNC.DEFER_BLOCKING 0x0 ;  /* 0x0000000000007b1d */ /* 0x000fe20000010000 */
[----:B------:R-:W-:-:S02]  /*1f40*/  ISETP.GT.AND P2, PT, R21, -0x1, PT ;  /* 0xffffffff1500780c */ /* 0x000fc40003f44270 */
[----:B------:R-:W-:Y:S02]  /*1f50*/  ISETP.GT.AND P1, PT, R22, -0x1, PT ;  /* 0xffffffff1600780c */ /* 0x000fe40003f24270 */
[----:B0-----:R-:W-:Y:S01]  /*1f60*/  SEL R4, R26, 0x80000000, P2 ;  /* 0x800000001a047807 */ /* 0x001fe20001000000 */
[----:B------:R-:W-:Y:S01]  /*1f70*/  UMOV UR4, 0x400 ;  /* 0x0000040000047882 */ /* 0x000fe20000000000 */
[----:B------:R-:W-:Y:S02]  /*1f80*/  ISETP.GT.AND P2, PT, R17, -0x1, PT ;  /* 0xffffffff1100780c */ /* 0x000fe40003f44270 */
[----:B------:R-:W-:Y:S02]  /*1f90*/  LOP3.LUT R21, R4, R21, RZ, 0x3c, !PT ;  /* 0x0000001504157212 */ /* 0x000fe400078e3cff */
[C---:B------:R-:W-:Y:S02]  /*1fa0*/  SEL R5, R26.reuse, 0x80000000, P1 ;  /* 0x800000001a057807 */ /* 0x040fe40000800000 */
[----:B------:R-:W-:-:S02]  /*1fb0*/  SEL R4, R26, 0x80000000, P2 ;  /* 0x800000001a047807 */ /* 0x000fc40001000000 */
[----:B------:R-:W-:Y:S02]  /*1fc0*/  ISETP.GT.AND P1, PT, R18, -0x1, PT ;  /* 0xffffffff1200780c */ /* 0x000fe40003f24270 */
[----:B------:R-:W-:Y:S02]  /*1fd0*/  LOP3.LUT R22, R5, R22, RZ, 0x3c, !PT ;  /* 0x0000001605167212 */ /* 0x000fe400078e3cff */
[----:B------:R-:W-:Y:S02]  /*1fe0*/  LOP3.LUT R17, R4, R17, RZ, 0x3c, !PT ;  /* 0x0000001104117212 */ /* 0x000fe400078e3cff */
[----:B------:R-:W-:Y:S01]  /*1ff0*/  SEL R5, R26, 0x80000000, P1 ;  /* 0x800000001a057807 */ /* 0x000fe20000800000 */
[----:B--2---:R-:W-:Y:S01]  /*2000*/  ULEA UR4, UR5, UR4, 0x18 ;  /* 0x0000000405047291 */ /* 0x004fe2000f8ec0ff */
[----:B------:R-:W-:Y:S02]  /*2010*/  ISETP.GT.AND P0, PT, R23, -0x1, PT ;  /* 0xffffffff1700780c */ /* 0x000fe40003f04270 */
[----:B------:R-:W-:-:S02]  /*2020*/  LOP3.LUT R18, R5, R18, RZ, 0x3c, !PT ;  /* 0x0000001205127212 */ /* 0x000fc400078e3cff */
[----:B------:R-:W-:Y:S02]  /*2030*/  ISETP.GT.AND P3, PT, R20, -0x1, PT ;  /* 0xffffffff1400780c */ /* 0x000fe40003f64270 */
[----:B------:R-:W-:Y:S02]  /*2040*/  LEA R4, R31, UR4, 0x3 ;  /* 0x000000041f047c11 */ /* 0x000fe4000f8e18ff */
[C---:B------:R-:W-:Y:S02]  /*2050*/  SEL R0, R26.reuse, 0x80000000, P0 ;  /* 0x800000001a007807 */ /* 0x040fe40000000000 */
[----:B------:R-:W-:Y:S02]  /*2060*/  SEL R7, R26, 0x80000000, P3 ;  /* 0x800000001a077807 */ /* 0x000fe40001800000 */
[----:B------:R-:W0:Y:S01]  /*2070*/  LDS.64 R4, [R4+0x6c00] ;  /* 0x006c000004047984 */ /* 0x000e220000000a00 */
[----:B------:R-:W-:Y:S02]  /*2080*/  ISETP.GT.AND P0, PT, R19, -0x1, PT ;  /* 0xffffffff1300780c */ /* 0x000fe40003f04270 */
[----:B------:R-:W-:-:S02]  /*2090*/  ISETP.GT.AND P3, PT, R16, -0x1, PT ;  /* 0xffffffff1000780c */ /* 0x000fc40003f64270 */
[----:B------:R-:W-:Y:S02]  /*20a0*/  LOP3.LUT R23, R0, R23, RZ, 0x3c, !PT ;  /* 0x0000001700177212 */ /* 0x000fe400078e3cff */
[----:B------:R-:W-:Y:S02]  /*20b0*/  LOP3.LUT R20, R7, R20, RZ, 0x3c, !PT ;  /* 0x0000001407147212 */ /* 0x000fe400078e3cff */
[----:B------:R-:W-:Y:S02]  /*20c0*/  ISETP.GT.AND P4, PT, R28, R29, PT ;  /* 0x0000001d1c00720c */ /* 0x000fe40003f84270 */
[C---:B------:R-:W-:Y:S02]  /*20d0*/  SEL R0, R26.reuse, 0x80000000, P0 ;  /* 0x800000001a007807 */ /* 0x040fe40000000000 */
[----:B------:R-:W-:Y:S02]  /*20e0*/  SEL R7, R26, 0x80000000, P3 ;  /* 0x800000001a077807 */ /* 0x000fe40001800000 */
[----:B------:R-:W-:-:S02]  /*20f0*/  ISETP.GT.AND P0, PT, R15, -0x1, PT ;  /* 0xffffffff0f00780c */ /* 0x000fc40003f04270 */
[----:B------:R-:W-:Y:S02]  /*2100*/  ISETP.GT.AND P1, PT, R14, -0x1, PT ;  /* 0xffffffff0e00780c */ /* 0x000fe40003f24270 */
[----:B------:R-:W-:Y:S02]  /*2110*/  ISETP.GT.AND P2, PT, R13, -0x1, PT ;  /* 0xffffffff0d00780c */ /* 0x000fe40003f44270 */
[----:B------:R-:W-:Y:S02]  /*2120*/  ISETP.GT.AND P3, PT, R12, -0x1, PT ;  /* 0xffffffff0c00780c */ /* 0x000fe40003f64270 */
[----:B------:R-:W-:Y:S02]  /*2130*/  LOP3.LUT R19, R0, R19, RZ, 0x3c, !PT ;  /* 0x0000001300137212 */ /* 0x000fe400078e3cff */
[----:B------:R-:W-:Y:S02]  /*2140*/  LOP3.LUT R16, R7, R16, RZ, 0x3c, !PT ;  /* 0x0000001007107212 */ /* 0x000fe400078e3cff */
[----:B------:R-:W-:-:S02]  /*2150*/  SEL R0, R26, 0x80000000, P0 ;  /* 0x800000001a007807 */ /* 0x000fc40000000000 */
[C---:B------:R-:W-:Y:S02]  /*2160*/  SEL R7, R26.reuse, 0x80000000, P1 ;  /* 0x800000001a077807 */ /* 0x040fe40000800000 */
[C---:B------:R-:W-:Y:S02]  /*2170*/  SEL R6, R26.reuse, 0x80000000, P2 ;  /* 0x800000001a067807 */ /* 0x040fe40001000000 */
[----:B------:R-:W-:Y:S02]  /*2180*/  SEL R31, R26, 0x80000000, P3 ;  /* 0x800000001a1f7807 */ /* 0x000fe40001800000 */
[----:B------:R-:W-:Y:S02]  /*2190*/  ISETP.GT.AND P0, PT, R11, -0x1, PT ;  /* 0xffffffff0b00780c */ /* 0x000fe40003f04270 */
[----:B------:R-:W-:Y:S02]  /*21a0*/  ISETP.GT.AND P1, PT, R10, -0x1, PT ;  /* 0xffffffff0a00780c */ /* 0x000fe40003f24270 */
[----:B------:R-:W-:-:S02]  /*21b0*/  ISETP.GT.AND P2, PT, R9, -0x1, PT ;  /* 0xffffffff0900780c */ /* 0x000fc40003f44270 */
[----:B------:R-:W-:Y:S02]  /*21c0*/  ISETP.GT.AND P3, PT, R8, -0x1, PT ;  /* 0xffffffff0800780c */ /* 0x000fe40003f64270 */
[----:B------:R-:W-:Y:S02]  /*21d0*/  LOP3.LUT R15, R0, R15, RZ, 0x3c, !PT ;  /* 0x0000000f000f7212 */ /* 0x000fe400078e3cff */
[----:B------:R-:W-:Y:S02]  /*21e0*/  LOP3.LUT R14, R7, R14, RZ, 0x3c, !PT ;  /* 0x0000000e070e7212 */ /* 0x000fe400078e3cff */
[----:B------:R-:W-:Y:S02]  /*21f0*/  LOP3.LUT R13, R6, R13, RZ, 0x3c, !PT ;  /* 0x0000000d060d7212 */ /* 0x000fe400078e3cff */
[----:B------:R-:W-:Y:S02]  /*2200*/  LOP3.LUT R12, R31, R12, RZ, 0x3c, !PT ;  /* 0x0000000c1f0c7212 */ /* 0x000fe400078e3cff */
[----:B------:R-:W-:-:S02]  /*2210*/  SEL R0, R26, 0x80000000, P0 ;  /* 0x800000001a007807 */ /* 0x000fc40000000000 */
[C---:B------:R-:W-:Y:S02]  /*2220*/  SEL R7, R26.reuse, 0x80000000, P1 ;  /* 0x800000001a077807 */ /* 0x040fe40000800000 */
[C---:B------:R-:W-:Y:S02]  /*2230*/  SEL R6, R26.reuse, 0x80000000, P2 ;  /* 0x800000001a067807 */ /* 0x040fe40001000000 */
[----:B------:R-:W-:Y:S02]  /*2240*/  SEL R31, R26, 0x80000000, P3 ;  /* 0x800000001a1f7807 */ /* 0x000fe40001800000 */
[----:B------:R-:W-:Y:S02]  /*2250*/  LOP3.LUT R25, R30, R25, RZ, 0x3c, !PT ;  /* 0x000000191e197212 */ /* 0x000fe400078e3cff */
[----:B------:R-:W-:Y:S02]  /*2260*/  LOP3.LUT R24, R33, R24, RZ, 0x3c, !PT ;  /* 0x0000001821187212 */ /* 0x000fe400078e3cff */
[----:B------:R-:W-:-:S02]  /*2270*/  LOP3.LUT R11, R0, R11, RZ, 0x3c, !PT ;  /* 0x0000000b000b7212 */ /* 0x000fc400078e3cff */
[----:B------:R-:W-:Y:S02]  /*2280*/  LOP3.LUT R7, R7, R10, RZ, 0x3c, !PT ;  /* 0x0000000a07077212 */ /* 0x000fe400078e3cff */
[----:B------:R-:W-:Y:S02]  /*2290*/  LOP3.LUT R9, R6, R9, RZ, 0x3c, !PT ;  /* 0x0000000906097212 */ /* 0x000fe400078e3cff */
[----:B------:R-:W-:Y:S01]  /*22a0*/  LOP3.LUT R31, R31, R8, RZ, 0x3c, !PT ;  /* 0x000000081f1f7212 */ /* 0x000fe200078e3cff */
[----:B0-----:R-:W-:Y:S06]  /*22b0*/  @P4 BRA `(.L_x_205) ;  /* 0x00000000006c4947 */ /* 0x001fec0003800000 */
        /* <DEDUP_REMOVED lines=8> */
[----:B------:R-:W-:Y:S04]  /*2340*/  STG.E desc[UR6][R2.64], R25 ;  /* 0x0000001902007986 */ /* 0x000fe8000c101906 */
        /* <DEDUP_REMOVED lines=16> */
[----:B------:R-:W-:Y:S01]  /*2450*/  STG.E desc[UR6][R2.64+0x880], R31 ;  /* 0x0008801f02007986 */ /* 0x000fe2000c101906 */
[----:B------:R-:W-:Y:S05]  /*2460*/  EXIT ;  /* 0x000000000000794d */ /* 0x000fea0003800000 */
.L_x_205:
[----:B------:R-:W0:Y:S01]  /*2470*/  LDCU.64 UR4, c[0x0][0x3a0] ;  /* 0x00007400ff0477ac */ /* 0x000e220008000a00 */
[----:B------:R-:W-:Y:S01]  /*2480*/  LOP3.LUT R33, R3, 0x3e0, RZ, 0xc0, !PT ;  /* 0x000003e003217812 */ /* 0x000fe200078ec0ff */
[----:B------:R-:W-:Y:S01]  /*2490*/  IMAD R27, R27, -0x1b00, R29 ;  /* 0xffffe5001b1b7824 */ /* 0x000fe200078e021d */
[----:B------:R-:W-:-:S05]  /*24a0*/  LOP3.LUT R2, R3, 0x1f, RZ, 0xc0, !PT ;  /* 0x0000001f03027812 */ /* 0x000fca00078ec0ff */
[----:B------:R-:W-:-:S04]  /*24b0*/  IMAD R33, R33, 0x12, R2 ;  /* 0x0000001221217824 */ /* 0x000fc800078e0202 */
[C---:B------:R-:W-:Y:S01]  /*24c0*/  VIADD R2, R33.reuse, 0x20 ;  /* 0x0000002021027836 */ /* 0x040fe20000000000 */
[C---:B------:R-:W-:Y:S01]  /*24d0*/  IADD3 R0, P0, PT, R33.reuse, R4, RZ ;  /* 0x0000000421007210 */ /* 0x040fe20007f1e0ff */
[C---:B------:R-:W-:Y:S01]  /*24e0*/  VIADD R4, R33.reuse, 0x40 ;  /* 0x0000004021047836 */ /* 0x040fe20000000000 */
[CC--:B------:R-:W-:Y:S01]  /*24f0*/  ISETP.GE.AND P4, PT, R33.reuse, R27.reuse, PT ;  /* 0x0000001b2100720c */ /* 0x0c0fe20003f86270 */
[C---:B------:R-:W-:Y:S01]  /*2500*/  VIADD R6, R33.reuse, 0x60 ;  /* 0x0000006021067836 */ /* 0x040fe20000000000 */
[-C--:B------:R-:W-:Y:S01]  /*2510*/  ISETP.GE.AND P3, PT, R2, R27.reuse, PT ;  /* 0x0000001b0200720c */ /* 0x080fe20003f66270 */
[----:B------:R-:W-:Y:S01]  /*2520*/  IMAD.X R5, RZ, RZ, R5, P0 ;  /* 0x000000ffff057224 */ /* 0x000fe200000e0605 */
[----:B0-----:R-:W-:Y:S01]  /*2530*/  LEA R2, P0, R0, UR4, 0x2 ;  /* 0x0000000400027c11 */ /* 0x001fe2000f8010ff */
[C---:B------:R-:W-:Y:S01]  /*2540*/  VIADD R8, R33.reuse, 0xc0 ;  /* 0x000000c021087836 */ /* 0x040fe20000000000 */
[-C--:B------:R-:W-:Y:S01]  /*2550*/  ISETP.GE.AND P2, PT, R4, R27.reuse, PT ;  /* 0x0000001b0400720c */ /* 0x080fe20003f46270 */
[C---:B------:R-:W-:Y:S01]  /*2560*/  VIADD R4, R33.reuse, 0x80 ;  /* 0x0000008021047836 */ /* 0x040fe20000000000 */
[----:B------:R-:W-:Y:S01]  /*2570*/  LEA.HI.X R3, R0, UR5, R5, 0x2, P0 ;  /* 0x0000000500037c11 */ /* 0x000fe200080f1405 */
[C---:B------:R-:W-:Y:S01]  /*2580*/  VIADD R0, R33.reuse, 0xe0 ;  /* 0x000000e021007836 */ /* 0x040fe20000000000 */
[-C--:B------:R-:W-:Y:S01]  /*2590*/  ISETP.GE.AND P1, PT, R6, R27.reuse, PT ;  /* 0x0000001b0600720c */ /* 0x080fe20003f26270 */
[C---:B------:R-:W-:Y:S01]  /*25a0*/  VIADD R6, R33.reuse, 0xa0 ;  /* 0x000000a021067836 */ /* 0x040fe20000000000 */
[-C--:B------:R-:W-:Y:S01]  /*25b0*/  ISETP.GE.AND P0, PT, R4, R27.reuse, PT ;  /* 0x0000001b0400720c */ /* 0x080fe20003f06270 */
[----:B------:R0:W-:Y:S01]  /*25c0*/  @!P4 STG.E desc[UR6][R2.64], R25 ;  /* 0x000000190200c986 */ /* 0x0001e2000c101906 */
[C---:B------:R-:W-:Y:S01]  /*25d0*/  VIADD R4, R33.reuse, 0x100 ;  /* 0x0000010021047836 */ /* 0x040fe20000000000 */
[-C--:B------:R-:W-:Y:S01]  /*25e0*/  ISETP.GE.AND P4, PT, R0, R27.reuse, PT ;  /* 0x0000001b0000720c */ /* 0x080fe20003f86270 */
[----:B------:R-:W-:Y:S01]  /*25f0*/  VIADD R0, R33, 0x120 ;  /* 0x0000012021007836 */ /* 0x000fe20000000000 */
[-C--:B------:R-:W-:Y:S01]  /*2600*/  ISETP.GE.AND P6, PT, R6, R27.reuse, PT ;  /* 0x0000001b0600720c */ /* 0x080fe20003fc6270 */
[----:B------:R0:W-:Y:S01]  /*2610*/  @!P3 STG.E desc[UR6][R2.64+0x80], R24 ;  /* 0x000080180200b986 */ /* 0x0001e2000c101906 */
[----:B------:R-:W-:-:S02]  /*2620*/  ISETP.GE.AND P5, PT, R8, R27, PT ;  /* 0x0000001b0800720c */ /* 0x000fc40003fa6270 */
[-C--:B------:R-:W-:Y:S01]  /*2630*/  ISETP.GE.AND P3, PT, R4, R27.reuse, PT ;  /* 0x0000001b0400720c */ /* 0x080fe20003f66270 */
[----:B------:R0:W-:Y:S01]  /*2640*/  @!P2 STG.E desc[UR6][R2.64+0x100], R23 ;  /* 0x000100170200a986 */ /* 0x0001e2000c101906 */
[C---:B------:R-:W-:Y:S01]  /*2650*/  VIADD R4, R33.reuse, 0x140 ;  /* 0x0000014021047836 */ /* 0x040fe20000000000 */
[-C--:B------:R-:W-:Y:S01]  /*2660*/  ISETP.GE.AND P2, PT, R0, R27.reuse, PT ;  /* 0x0000001b0000720c */ /* 0x080fe20003f46270 */
[C---:B------:R-:W-:Y:S01]  /*2670*/  VIADD R0, R33.reuse, 0x160 ;  /* 0x0000016021007836 */ /* 0x040fe20000000000 */
[----:B------:R0:W-:Y:S02]  /*2680*/  @!P1 STG.E desc[UR6][R2.64+0x180], R22 ;  /* 0x0001801602009986 */ /* 0x0001e4000c101906 */
[-C--:B------:R-:W-:Y:S01]  /*2690*/  ISETP.GE.AND P1, PT, R4, R27.reuse, PT ;  /* 0x0000001b0400720c */ /* 0x080fe20003f26270 */
[C---:B------:R-:W-:Y:S01]  /*26a0*/  VIADD R4, R33.reuse, 0x180 ;  /* 0x0000018021047836 */ /* 0x040fe20000000000 */
[----:B------:R0:W-:Y:S01]  /*26b0*/  @!P0 STG.E desc[UR6][R2.64+0x200], R21 ;  /* 0x0002001502008986 */ /* 0x0001e2000c101906 */
[----:B------:R-:W-:Y:S01]  /*26c0*/  ISETP.GE.AND P0, PT, R0, R27, PT ;  /* 0x0000001b0000720c */ /* 0x000fe20003f06270 */
[----:B------:R-:W-:-:S02]  /*26d0*/  VIADD R0, R33, 0x1a0 ;  /* 0x000001a021007836 */ /* 0x000fc40000000000 */
[----:B------:R0:W-:Y:S01]  /*26e0*/  @!P6 STG.E desc[UR6][R2.64+0x280], R20 ;  /* 0x000280140200e986 */ /* 0x0001e2000c101906 */
[-C--:B------:R-:W-:Y:S01]  /*26f0*/  ISETP.GE.AND P6, PT, R4, R27.reuse, PT ;  /* 0x0000001b0400720c */ /* 0x080fe20003fc6270 */
[C---:B------:R-:W-:Y:S02]  /*2700*/  VIADD R4, R33.reuse, 0x1c0 ;  /* 0x000001c021047836 */ /* 0x040fe40000000000 */
[----:B------:R0:W-:Y:S01]  /*2710*/  @!P5 STG.E desc[UR6][R2.64+0x300], R19 ;  /* 0x000300130200d986 */ /* 0x0001e2000c101906 */
[-C--:B------:R-:W-:Y:S01]  /*2720*/  ISETP.GE.AND P5, PT, R0, R27.reuse, PT ;  /* 0x0000001b0000720c */ /* 0x080fe20003fa6270 */
[C---:B------:R-:W-:Y:S02]  /*2730*/  VIADD R0, R33.reuse, 0x1e0 ;  /* 0x000001e021007836 */ /* 0x040fe40000000000 */
[----:B------:R0:W-:Y:S01]  /*2740*/  @!P4 STG.E desc[UR6][R2.64+0x380], R18 ;  /* 0x000380120200c986 */ /* 0x0001e2000c101906 */
[----:B------:R-:W-:Y:S01]  /*2750*/  ISETP.GE.AND P4, PT, R4, R27, PT ;  /* 0x0000001b0400720c */ /* 0x000fe20003f86270 */
[----:B------:R-:W-:-:S02]  /*2760*/  VIADD R4, R33, 0x200 ;  /* 0x0000020021047836 */ /* 0x000fc40000000000 */
[----:B------:R0:W-:Y:S01]  /*2770*/  @!P3 STG.E desc[UR6][R2.64+0x400], R17 ;  /* 0x000400110200b986 */ /* 0x0001e2000c101906 */
[-C--:B------:R-:W-:Y:S01]  /*2780*/  ISETP.GE.AND P3, PT, R0, R27.reuse, PT ;  /* 0x0000001b0000720c */ /* 0x080fe20003f66270 */
[----:B------:R-:W-:Y:S02]  /*2790*/  VIADD R0, R33, 0x220 ;  /* 0x0000022021007836 */ /* 0x000fe40000000000 */
[----:B------:R0:W-:Y:S01]  /*27a0*/  @!P2 STG.E desc[UR6][R2.64+0x480], R16 ;  /* 0x000480100200a986 */ /* 0x0001e2000c101906 */
[----:B------:R-:W-:-:S03]  /*27b0*/  ISETP.GE.AND P2, PT, R4, R27, PT ;  /* 0x0000001b0400720c */ /* 0x000fc60003f46270 */
[----:B------:R0:W-:Y:S01]  /*27c0*/  @!P1 STG.E desc[UR6][R2.64+0x500], R15 ;  /* 0x0005000f02009986 */ /* 0x0001e2000c101906 */
[----:B------:R-:W-:-:S03]  /*27d0*/  ISETP.GE.AND P1, PT, R0, R27, PT ;  /* 0x0000001b0000720c */ /* 0x000fc60003f26270 */
[----:B------:R0:W-:Y:S04]  /*27e0*/  @!P0 STG.E desc[UR6][R2.64+0x580], R14 ;  /* 0x0005800e02008986 */ /* 0x0001e8000c101906 */
[----:B------:R0:W-:Y:S04]  /*27f0*/  @!P6 STG.E desc[UR6][R2.64+0x600], R13 ;  /* 0x0006000d0200e986 */ /* 0x0001e8000c101906 */
[----:B------:R0:W-:Y:S04]  /*2800*/  @!P5 STG.E desc[UR6][R2.64+0x680], R12 ;  /* 0x0006800c0200d986 */ /* 0x0001e8000c101906 */
[----:B------:R0:W-:Y:S04]  /*2810*/  @!P4 STG.E desc[UR6][R2.64+0x700], R11 ;  /* 0x0007000b0200c986 */ /* 0x0001e8000c101906 */
[----:B------:R0:W-:Y:S04]  /*2820*/  @!P3 STG.E desc[UR6][R2.64+0x780], R7 ;  /* 0x000780070200b986 */ /* 0x0001e8000c101906 */
[----:B------:R0:W-:Y:S01]  /*2830*/  @!P2 STG.E desc[UR6][R2.64+0x800], R9 ;  /* 0x000800090200a986 */ /* 0x0001e2000c101906 */
[----:B------:R-:W-:Y:S05]  /*2840*/  @P1 EXIT ;  /* 0x000000000000194d */ /* 0x000fea0003800000 */
[----:B------:R-:W-:Y:S01]  /*2850*/  STG.E desc[UR6][R2.64+0x880], R31 ;  /* 0x0008801f02007986 */ /* 0x000fe2000c101906 */
[----:B------:R-:W-:Y:S05]  /*2860*/  EXIT ;  /* 0x000000000000794d */ /* 0x000fea0003800000 */
.L_x_195:
[----:B------:R-:W-:Y:S01]  /*2870*/  IMAD.MOV.U32 R2, RZ, RZ, RZ ;  /* 0x000000ffff027224 */ /* 0x000fe200078e00ff */
[C---:B------:R-:W-:Y:S01]  /*2880*/  ISETP.GT.U32.AND P0, PT, R3.reuse, 0x1f, PT ;  /* 0x0000001f0300780c */ /* 0x040fe20003f04070 */
[----:B------:R-:W-:Y:S05]  /*2890*/  WARPSYNC.ALL ;  /* 0x0000000000007948 */ /* 0x000fea0003800000 */
[----:B------:R-:W-:-:S04]  /*28a0*/  IMAD.HI.U32 R4, R3, 0x15555556, R2 ;  /* 0x1555555603047827 */ /* 0x000fc800078e0002 */
[----:B------:R-:W-:-:S05]  /*28b0*/  IMAD R5, R4, 0x4, R29 ;  /* 0x0000000404057824 */ /* 0x000fca00078e021d */
[----:B------:R0:W-:Y:S01]  /*28c0*/  STS [R5+0x3410], R0 ;  /* 0x0034100005007388 */ /* 0x0001e20000000800 */
[----:B------:R-:W-:Y:S06]  /*28d0*/  BAR.SYNC.DEFER_BLOCKING 0x0 ;  /* 0x0000000000007b1d */ /* 0x000fec0000010000 */
[----:B------:R-:W-:Y:S05]  /*28e0*/  @P0 BRA `(.L_x_206) ;  /* 0x0000000000e00947 */ /* 0x000fea0003800000 */
[C-C-:B------:R-:W-:Y:S01]  /*28f0*/  IMAD R40, R3.reuse, 0x34, R29.reuse ;  /* 0x0000003403287824 */ /* 0x140fe200078e021d */
[----:B------:R-:W-:Y:S01]  /*2900*/  UMOV UR4, 0xffffffff ;  /* 0xffffffff00047882 */ /* 0x000fe20000000000 */
[----:B------:R-:W-:-:S03]  /*2910*/  IMAD R4, R3, 0x34, R29 ;  /* 0x0000003403047824 */ /* 0x000fc600078e021d */
[----:B------:R-:W-:Y:S04]  /*2920*/  LDS R32, [R40+0x3410] ;  /* 0x0034100028207984 */ /* 0x000fe80000000800 */
[----:B0-----:R-:W-:Y:S04]  /*2930*/  LDS R5, [R40+0x3414] ;  /* 0x0034140028057984 */ /* 0x001fe80000000800 */
[----:B--2---:R-:W0:Y:S04]  /*2940*/  LDS R30, [R40+0x3418] ;  /* 0x00341800281e7984 */ /* 0x004e280000000800 */
[----:B------:R-:W-:Y:S04]  /*2950*/  LDS R28, [R40+0x341c] ;  /* 0x00341c00281c7984 */ /* 0x000fe80000000800 */
[----:B------:R-:W1:Y:S04]  /*2960*/  LDS R35, [R40+0x3420] ;  /* 0x0034200028237984 */ /* 0x000e680000000800 */
[----:B------:R-:W-:Y:S04]  /*2970*/  LDS R37, [R4+0x3424] ;  /* 0x0034240004257984 */ /* 0x000fe80000000800 */
[----:B------:R-:W2:Y:S04]  /*2980*/  LDS R36, [R4+0x3428] ;  /* 0x0034280004247984 */ /* 0x000ea80000000800 */
[----:B------:R-:W-:Y:S04]  /*2990*/  LDS R33, [R4+0x342c] ;  /* 0x00342c0004217984 */ /* 0x000fe80000000800 */
[----:B------:R-:W3:Y:S04]  /*29a0*/  LDS R38, [R4+0x3430] ;  /* 0x0034300004267984 */ /* 0x000ee80000000800 */
[----:B------:R-:W-:Y:S04]  /*29b0*/  LDS R39, [R4+0x3434] ;  /* 0x0034340004277984 */ /* 0x000fe80000000800 */
[----:B------:R-:W4:Y:S04]  /*29c0*/  LDS R34, [R4+0x3438] ;  /* 0x0034380004227984 */ /* 0x000f280000000800 */
[----:B------:R-:W5:Y:S01]  /*29d0*/  LDS R41, [R4+0x343c] ;  /* 0x00343c0004297984 */ /* 0x000f620000000800 */
[----:B0-----:R-:W-:-:S04]  /*29e0*/  IADD3 R42, PT, PT, R30, R5, R32 ;  /* 0x000000051e2a7210 */ /* 0x001fc80007ffe020 */
[----:B-1----:R-:W-:-:S04]  /*29f0*/  IADD3 R42, PT, PT, R35, R42, R28 ;  /* 0x0000002a232a7210 */ /* 0x002fc80007ffe01c */
[----:B--2---:R-:W-:-:S04]  /*2a00*/  IADD3 R42, PT, PT, R36, R42, R37 ;  /* 0x0000002a242a7210 */ /* 0x004fc80007ffe025 */
[----:B---3--:R-:W-:-:S04]  /*2a10*/  IADD3 R42, PT, PT, R38, R42, R33 ;  /* 0x0000002a262a7210 */ /* 0x008fc80007ffe021 */
[----:B----4-:R-:W-:-:S05]  /*2a20*/  IADD3 R42, PT, PT, R34, R42, R39 ;  /* 0x0000002a222a7210 */ /* 0x010fca0007ffe027 */
[----:B-----5:R-:W-:Y:S01]  /*2a30*/  IMAD.IADD R41, R41, 0x1, R42 ;  /* 0x0000000129297824 */ /* 0x020fe200078e022a */
[----:B------:R-:W-:Y:S06]  /*2a40*/  BRA.DIV UR4, `(.L_x_207) ;  /* 0x0000006604dc7947 */ /* 0x000fec000b800000 */
[----:B------:R-:W0:Y:S02]  /*2a50*/  SHFL.UP P0, R40, R41, 0x1, RZ ;  /* 0x0420000029287989 */ /* 0x000e2400000000ff */
[----:B0-----:R-:W-:-:S05]  /*2a60*/  @P0 IMAD.IADD R40, R41, 0x1, R40 ;  /* 0x0000000129280824 */ /* 0x001fca00078e0228 */
[----:B------:R-:W0:Y:S02]  /*2a70*/  SHFL.UP P0, R43, R40, 0x2, RZ ;  /* 0x04400000282b7989 */ /* 0x000e2400000000ff */
[----:B0-----:R-:W-:-:S05]  /*2a80*/  @P0 IMAD.IADD R43, R40, 0x1, R43 ;  /* 0x00000001282b0824 */ /* 0x001fca00078e022b */
[----:B------:R-:W0:Y:S02]  /*2a90*/  SHFL.UP P0, R42, R43, 0x4, RZ ;  /* 0x048000002b2a7989 */ /* 0x000e2400000000ff */
[----:B0-----:R-:W-:-:S05]  /*2aa0*/  @P0 IMAD.IADD R42, R43, 0x1, R42 ;  /* 0x000000012b2a0824 */ /* 0x001fca00078e022a */
[----:B------:R-:W0:Y:S02]  /*2ab0*/  SHFL.UP P0, R47, R42, 0x8, RZ ;  /* 0x050000002a2f7989 */ /* 0x000e2400000000ff */
[----:B0-----:R-:W-:-:S05]  /*2ac0*/  @P0 IMAD.IADD R47, R42, 0x1, R47 ;  /* 0x000000012a2f0824 */ /* 0x001fca00078e022f */
[----:B------:R0:W1:Y:S02]  /*2ad0*/  SHFL.UP P0, R44, R47, 0x10, RZ ;  /* 0x060000002f2c7989 */ /* 0x00006400000000ff */
.L_x_297:
[----:B-1----:R-:W-:-:S04]  /*2ae0*/  @P0 IMAD.IADD R44, R47, 0x1, R44 ;  /* 0x000000012f2c0824 */ /* 0x002fc800078e022c */
[----:B------:R-:W-:-:S04]  /*2af0*/  IMAD.IADD R41, R44, 0x1, -R41 ;  /* 0x000000012c297824 */ /* 0x000fc800078e0a29 */
[----:B------:R-:W-:Y:S01]  /*2b00*/  IMAD.IADD R32, R32, 0x1, R41 ;  /* 0x0000000120207824 */ /* 0x000fe200078e0229 */
[----:B------:R1:W-:Y:S03]  /*2b10*/  STS [R4+0x3410], R41 ;  /* 0x0034102904007388 */ /* 0x0003e60000000800 */
        /* <DEDUP_REMOVED lines=18> */
[----:B0-----:R-:W-:Y:S01]  /*2c40*/  IMAD.IADD R47, R34, 0x1, R39 ;  /* 0x00000001222f7824 */ /* 0x001fe200078e0227 */
[----:B------:R1:W-:Y:S04]  /*2c50*/  STS [R4+0x3438], R39 ;  /* 0x0034382704007388 */ /* 0x0003e80000000800 */
[----:B------:R1:W-:Y:S02]  /*2c60*/  STS [R4+0x343c], R47 ;  /* 0x00343c2f04007388 */ /* 0x0003e40000000800 */
.L_x_206:
[----:B------:R-:W-:Y:S05]  /*2c70*/  WARPSYNC.ALL ;  /* 0x0000000000007948 */ /* 0x000fea0003800000 */
[----:B------:R-:W-:Y:S01]  /*2c80*/  BAR.SYNC.DEFER_BLOCKING 0x0 ;  /* 0x0000000000007b1d */ /* 0x000fe20000010000 */
[----:B-1----:R-:W-:Y:S01]  /*2c90*/  IMAD.MOV.U32 R4, RZ, RZ, RZ ;  /* 0x000000ffff047224 */ /* 0x002fe200078e00ff */
[----:B------:R-:W-:Y:S01]  /*2ca0*/  ISETP.NE.AND P0, PT, R45, RZ, PT ;  /* 0x000000ff2d00720c */ /* 0x000fe20003f05270 */
[----:B0-----:R-:W-:-:S03]  /*2cb0*/  IMAD.MOV.U32 R5, RZ, RZ, R3 ;  /* 0x000000ffff057224 */ /* 0x001fc600078e0003 */
[----:B------:R-:W-:Y:S01]  /*2cc0*/  BSSY.RECONVERGENT B0, `(.L_x_208) ;  /* 0x000002a000007945 */ /* 0x000fe20003800200 */
[----:B------:R-:W-:-:S04]  /*2cd0*/  IMAD.HI.U32 R4, R3, 0x15555556, R4 ;  /* 0x1555555603047827 */ /* 0x000fc800078e0004 */
[----:B------:R-:W-:-:S05]  /*2ce0*/  IMAD R4, R4, 0x4, R29 ;  /* 0x0000000404047824 */ /* 0x000fca00078e021d */
[----:B------:R0:W1:Y:S01]  /*2cf0*/  LDS R5, [R4+0x3410] ;  /* 0x0034100004057984 */ /* 0x0000620000000800 */
[----:B------:R-:W-:Y:S05]  /*2d00*/  @P0 BRA `(.L_x_209) ;  /* 0x0000000000940947 */ /* 0x000fea0003800000 */
[----:B0-----:R-:W-:-:S05]  /*2d10*/  IMAD R4, R3, 0x4, R29 ;  /* 0x0000000403047824 */ /* 0x001fca00078e021d */
[----:B------:R-:W1:Y:S04]  /*2d20*/  LDS R28, [R4] ;  /* 0x00000000041c7984 */ /* 0x000e680000000800 */
[----:B--2---:R-:W0:Y:S04]  /*2d30*/  LDS R30, [R4+0x400] ;  /* 0x00040000041e7984 */ /* 0x004e280000000800 */
[----:B------:R-:W2:Y:S04]  /*2d40*/  LDS R32, [R4+0x800] ;  /* 0x0008000004207984 */ /* 0x000ea80000000800 */
[----:B------:R-:W3:Y:S04]  /*2d50*/  LDS R34, [R4+0xc00] ;  /* 0x000c000004227984 */ /* 0x000ee80000000800 */
[----:B------:R-:W4:Y:S04]  /*2d60*/  LDS R36, [R4+0x1000] ;  /* 0x0010000004247984 */ /* 0x000f280000000800 */
[----:B------:R-:W5:Y:S04]  /*2d70*/  LDS R38, [R4+0x1400] ;  /* 0x0014000004267984 */ /* 0x000f680000000800 */
[----:B------:R-:W5:Y:S04]  /*2d80*/  LDS R40, [R4+0x1800] ;  /* 0x0018000004287984 */ /* 0x000f680000000800 */
[----:B------:R-:W5:Y:S04]  /*2d90*/  LDS R42, [R4+0x1c00] ;  /* 0x001c0000042a7984 */ /* 0x000f680000000800 */
[----:B------:R-:W5:Y:S04]  /*2da0*/  LDS R44, [R4+0x2000] ;  /* 0x00200000042c7984 */ /* 0x000f680000000800 */
[----:B------:R-:W5:Y:S04]  /*2db0*/  LDS R46, [R4+0x2400] ;  /* 0x00240000042e7984 */ /* 0x000f680000000800 */
[----:B------:R-:W5:Y:S01]  /*2dc0*/  LDS R48, [R4+0x2800] ;  /* 0x0028000004307984 */ /* 0x000f620000000800 */
[----:B-1----:R-:W-:-:S03]  /*2dd0*/  IMAD.IADD R33, R5, 0x1, R28 ;  /* 0x0000000105217824 */ /* 0x002fc600078e021c */
[----:B------:R-:W1:Y:S01]  /*2de0*/  LDS R50, [R4+0x2c00] ;  /* 0x002c000004327984 */ /* 0x000e620000000800 */
[----:B0-----:R-:W-:-:S03]  /*2df0*/  IMAD.IADD R35, R5, 0x1, R30 ;  /* 0x0000000105237824 */ /* 0x001fc600078e021e */
[----:B------:R0:W-:Y:S01]  /*2e00*/  STS [R4], R33 ;  /* 0x0000002104007388 */ /* 0x0001e20000000800 */
[----:B--2---:R-:W-:-:S03]  /*2e10*/  IMAD.IADD R37, R5, 0x1, R32 ;  /* 0x0000000105257824 */ /* 0x004fc600078e0220 */
[----:B------:R2:W-:Y:S01]  /*2e20*/  STS [R4+0x400], R35 ;  /* 0x0004002304007388 */ /* 0x0005e20000000800 */
[C---:B---3--:R-:W-:Y:S02]  /*2e30*/  IMAD.IADD R39, R5.reuse, 0x1, R34 ;  /* 0x0000000105277824 */ /* 0x048fe400078e0222 */
[C---:B----4-:R-:W-:Y:S01]  /*2e40*/  IMAD.IADD R41, R5.reuse, 0x1, R36 ;  /* 0x0000000105297824 */ /* 0x050fe200078e0224 */
[----:B------:R3:W-:Y:S01]  /*2e50*/  STS [R4+0x800], R37 ;  /* 0x0008002504007388 */ /* 0x0007e20000000800 */
[----:B-----5:R-:W-:-:S03]  /*2e60*/  IMAD.IADD R43, R5, 0x1, R38 ;  /* 0x00000001052b7824 */ /* 0x020fc600078e0226 */
[----:B------:R3:W-:Y:S01]  /*2e70*/  STS [R4+0xc00], R39 ;  /* 0x000c002704007388 */ /* 0x0007e20000000800 */
[----:B------:R-:W-:-:S03]  /*2e80*/  IMAD.IADD R47, R5, 0x1, R40 ;  /* 0x00000001052f7824 */ /* 0x000fc600078e0228 */
[----:B------:R3:W-:Y:S01]  /*2e90*/  STS [R4+0x1000], R41 ;  /* 0x0010002904007388 */ /* 0x0007e20000000800 */
[----:B0-----:R-:W-:-:S03]  /*2ea0*/  IMAD.IADD R33, R5, 0x1, R42 ;  /* 0x0000000105217824 */ /* 0x001fc600078e022a */
[----:B------:R3:W-:Y:S01]  /*2eb0*/  STS [R4+0x1400], R43 ;  /* 0x0014002b04007388 */ /* 0x0007e20000000800 */
[----:B--2---:R-:W-:-:S03]  /*2ec0*/  IMAD.IADD R35, R5, 0x1, R44 ;  /* 0x0000000105237824 */ /* 0x004fc600078e022c */
[----:B------:R3:W-:Y:S01]  /*2ed0*/  STS [R4+0x1800], R47 ;  /* 0x0018002f04007388 */ /* 0x0007e20000000800 */
[----:B------:R-:W-:-:S03]  /*2ee0*/  IMAD.IADD R49, R5, 0x1, R46 ;  /* 0x0000000105317824 */ /* 0x000fc600078e022e */
[----:B------:R3:W-:Y:S01]  /*2ef0*/  STS [R4+0x1c00], R33 ;  /* 0x001c002104007388 */ /* 0x0007e20000000800 */
[----:B------:R-:W-:-:S03]  /*2f00*/  IMAD.IADD R51, R5, 0x1, R48 ;  /* 0x0000000105337824 */ /* 0x000fc600078e0230 */
[----:B------:R3:W-:Y:S01]  /*2f10*/  STS [R4+0x2000], R35 ;  /* 0x0020002304007388 */ /* 0x0007e20000000800 */
[----:B-1----:R-:W-:-:S03]  /*2f20*/  IMAD.IADD R53, R5, 0x1, R50 ;  /* 0x0000000105357824 */ /* 0x002fc600078e0232 */
[----:B------:R3:W-:Y:S04]  /*2f30*/  STS [R4+0x2400], R49 ;  /* 0x0024003104007388 */ /* 0x0007e80000000800 */
[----:B------:R3:W-:Y:S04]  /*2f40*/  STS [R4+0x2800], R51 ;  /* 0x0028003304007388 */ /* 0x0007e80000000800 */
[----:B------:R3:W-:Y:S02]  /*2f50*/  STS [R4+0x2c00], R53 ;  /* 0x002c003504007388 */ /* 0x0007e40000000800 */
.L_x_209:
[----:B------:R-:W-:Y:S05]  /*2f60*/  BSYNC.RECONVERGENT B0 ;  /* 0x0000000000007941 */ /* 0x000fea0003800200 */
.L_x_208:
[----:B------:R-:W-:Y:S01]  /*2f70*/  BAR.SYNC.DEFER_BLOCKING 0x0 ;  /* 0x0000000000007b1d */ /* 0x000fe20000010000 */
[----:B------:R-:W-:-:S05]  /*2f80*/  R2P PR, R31, 0x7f ;  /* 0x0000007f1f007804 */ /* 0x000fca0000000000 */
[----:B------:R-:W-:Y:S08]  /*2f90*/  BSSY.RECONVERGENT B0, `(.L_x_210) ;  /* 0x0000022000007945 */ /* 0x000ff00003800200 */
[----:B0--3--:R-:W-:Y:S02]  /*2fa0*/  VOTE.ANY R4, PT, P0 ;  /* 0x0000000000047806 */ /* 0x009fe400000e0100 */
[----:B------:R-:W-:-:S02]  /*2fb0*/  VOTE.ANY R33, PT, P1 ;  /* 0x0000000000217806 */ /* 0x000fc400008e0100 */
[----:B------:R-:W-:Y:S02]  /*2fc0*/  @!P0 LOP3.LUT R4, RZ, R4, RZ, 0x33, !PT ;  /* 0x00000004ff048212 */ /* 0x000fe400078e33ff */
[----:B--2---:R-:W-:Y:S02]  /*2fd0*/  VOTE.ANY R35, PT, P2 ;  /* 0x0000000000237806 */ /* 0x004fe400010e0100 */
[----:B------:R-:W-:Y:S02]  /*2fe0*/  @!P1 LOP3.LUT R33, RZ, R33, RZ, 0x33, !PT ;  /* 0x00000021ff219212 */ /* 0x000fe400078e33ff */
[----:B------:R-:W-:Y:S02]  /*2ff0*/  VOTE.ANY R37, PT, P3 ;  /* 0x0000000000257806 */ /* 0x000fe400018e0100 */
[----:B------:R-:W-:Y:S02]  /*3000*/  @!P2 LOP3.LUT R35, RZ, R35, RZ, 0x33, !PT ;  /* 0x00000023ff23a212 */ /* 0x000fe400078e33ff */
[----:B------:R-:W-:-:S02]  /*3010*/  LOP3.LUT R4, R33, R4, RZ, 0xc0, !PT ;  /* 0x0000000421047212 */ /* 0x000fc400078ec0ff */
[----:B------:R-:W-:Y:S02]  /*3020*/  @!P3 LOP3.LUT R37, RZ, R37, RZ, 0x33, !PT ;  /* 0x00000025ff25b212 */ /* 0x000fe400078e33ff */
[----:B------:R-:W-:Y:S02]  /*3030*/  LOP3.LUT R4, R35, R4, RZ, 0xc0, !PT ;  /* 0x0000000423047212 */ /* 0x000fe400078ec0ff */
[----:B------:R-:W-:Y:S02]  /*3040*/  VOTE.ANY R33, PT, P4 ;  /* 0x0000000000217806 */ /* 0x000fe400020e0100 */
[----:B------:R-:W-:Y:S02]  /*3050*/  LOP3.LUT R4, R37, R4, RZ, 0xc0, !PT ;  /* 0x0000000425047212 */ /* 0x000fe400078ec0ff */
[----:B------:R-:W-:Y:S02]  /*3060*/  @!P4 LOP3.LUT R33, RZ, R33, RZ, 0x33, !PT ;  /* 0x00000021ff21c212 */ /* 0x000fe400078e33ff */
[----:B------:R-:W-:-:S02]  /*3070*/  VOTE.ANY R35, PT, P5 ;  /* 0x0000000000237806 */ /* 0x000fc400028e0100 */
[----:B------:R-:W-:Y:S02]  /*3080*/  LOP3.LUT R4, R33, R4, RZ, 0xc0, !PT ;  /* 0x0000000421047212 */ /* 0x000fe400078ec0ff */
[----:B------:R-:W-:Y:S02]  /*3090*/  LOP3.LUT P0, RZ, R31, 0x80, RZ, 0xc0, !PT ;  /* 0x000000801fff7812 */ /* 0x000fe4000780c0ff */
[----:B------:R-:W-:Y:S02]  /*30a0*/  @!P5 LOP3.LUT R35, RZ, R35, RZ, 0x33, !PT ;  /* 0x00000023ff23d212 */ /* 0x000fe400078e33ff */
[----:B------:R-:W-:Y:S02]  /*30b0*/  VOTE.ANY R28, PT, P6 ;  /* 0x00000000001c7806 */ /* 0x000fe400030e0100 */
[----:B------:R-:W-:Y:S02]  /*30c0*/  LOP3.LUT R35, R35, R4, RZ, 0xc0, !PT ;  /* 0x0000000423237212 */ /* 0x000fe400078ec0ff */
[----:B------:R-:W0:Y:S01]  /*30d0*/  S2R R4, SR_LEMASK ;  /* 0x0000000000047919 */ /* 0x000e220000003a00 */
[----:B------:R-:W-:-:S04]  /*30e0*/  @!P6 LOP3.LUT R28, RZ, R28, RZ, 0x33, !PT ;  /* 0x0000001cff1ce212 */ /* 0x000fc800078e33ff */
[----:B------:R-:W-:Y:S02]  /*30f0*/  VOTE.ANY R30, PT, P0 ;  /* 0x00000000001e7806 */ /* 0x000fe400000e0100 */
[----:B------:R-:W-:Y:S02]  /*3100*/  LOP3.LUT R35, R28, R35, RZ, 0xc0, !PT ;  /* 0x000000231c237212 */ /* 0x000fe400078ec0ff */
[----:B------:R-:W-:-:S04]  /*3110*/  @!P0 LOP3.LUT R30, RZ, R30, RZ, 0x33, !PT ;  /* 0x0000001eff1e8212 */ /* 0x000fc800078e33ff */
[----:B------:R-:W-:Y:S01]  /*3120*/  LOP3.LUT R35, R30, R35, RZ, 0xc0, !PT ;  /* 0x000000231e237212 */ /* 0x000fe200078ec0ff */
[----:B------:R-:W-:-:S03]  /*3130*/  IMAD.MOV.U32 R30, RZ, RZ, RZ ;  /* 0x000000ffff1e7224 */ /* 0x000fc600078e00ff */
[----:B------:R-:W2:Y:S01]  /*3140*/  FLO.U32 R53, R35 ;  /* 0x0000002300357300 */ /* 0x000ea200000e0000 */
[----:B0-----:R-:W-:Y:S02]  /*3150*/  LOP3.LUT R32, R4, R35, RZ, 0xc0, !PT ;  /* 0x0000002304207212 */ /* 0x001fe400078ec0ff */
[----:B--2---:R-:W-:-:S05]  /*3160*/  ISETP.NE.AND P0, PT, R26, R53, PT ;  /* 0x000000351a00720c */ /* 0x004fca0003f05270 */
[----:B------:R-:W0:Y:S08]  /*3170*/  POPC R32, R32 ;  /* 0x0000002000207309 */ /* 0x000e300000000000 */
[----:B------:R-:W-:Y:S05]  /*3180*/  @P0 BRA `(.L_x_211) ;  /* 0x0000000000080947 */ /* 0x000fea0003800000 */
[----:B------:R-:W-:-:S05]  /*3190*/  IMAD R31, R31, 0x4, R6 ;  /* 0x000000041f1f7824 */ /* 0x000fca00078e0206 */
[----:B0-----:R2:W3:Y:S02]  /*31a0*/  ATOMS.ADD R30, [R31], R32 ;  /* 0x000000201f1e738c */ /* 0x0014e40000000000 */
.L_x_211:
[----:B------:R-:W-:Y:S05]  /*31b0*/  BSYNC.RECONVERGENT B0 ;  /* 0x0000000000007941 */ /* 0x000fea0003800200 */
.L_x_210:
[----:B------:R-:W4:Y:S01]  /*31c0*/  LDCU UR4, c[0x0][0x3c4] ;  /* 0x00007880ff0477ac */ /* 0x000f220008000800 */
[C---:B------:R-:W-:Y:S01]  /*31d0*/  ISETP.NE.AND P0, PT, R24.reuse, 0x7fffffff, PT ;  /* 0x7fffffff1800780c */ /* 0x040fe20003f05270 */
[----:B---3--:R3:W0:Y:S01]  /*31e0*/  SHFL.IDX PT, R53, R30, R53, 0x1f ;  /* 0x00001f351e357589 */ /* 0x00862200000e0000 */
[----:B------:R-:W-:Y:S02]  /*31f0*/  BSSY.RECONVERGENT B0, `(.L_x_212) ;  /* 0x0000029000007945 */ /* 0x000fe40003800200 */
[----:B------:R-:W-:-:S04]  /*3200*/  SEL R28, R24, 0x80000000, P0 ;  /* 0x80000000181c7807 */ /* 0x000fc80000000000 */
[----:B----4-:R-:W-:-:S04]  /*3210*/  SHF.R.U32.HI R28, RZ, UR4, R28 ;  /* 0x00000004ff1c7c19 */ /* 0x010fc8000801161c */
[----:B--2---:R-:W-:-:S04]  /*3220*/  LOP3.LUT R31, R28, R7, RZ, 0x30, !PT ;  /* 0x000000071c1f7212 */ /* 0x004fc800078e30ff */
[----:B------:R-:W-:-:S13]  /*3230*/  R2P PR, R31, 0x7f ;  /* 0x0000007f1f007804 */ /* 0x000fda0000000000 */
[----:B------:R-:W-:Y:S02]  /*3240*/  VOTE.ANY R28, PT, P0 ;  /* 0x00000000001c7806 */ /* 0x000fe400000e0100 */
[----:B------:R-:W-:Y:S02]  /*3250*/  VOTE.ANY R33, PT, P1 ;  /* 0x0000000000217806 */ /* 0x000fe400008e0100 */
[----:B------:R-:W-:Y:S02]  /*3260*/  @!P0 LOP3.LUT R28, RZ, R28, RZ, 0x33, !PT ;  /* 0x0000001cff1c8212 */ /* 0x000fe400078e33ff */
[----:B------:R-:W-:Y:S02]  /*3270*/  VOTE.ANY R35, PT, P2 ;  /* 0x0000000000237806 */ /* 0x000fe400010e0100 */
[----:B------:R-:W-:Y:S02]  /*3280*/  @!P1 LOP3.LUT R33, RZ, R33, RZ, 0x33, !PT ;  /* 0x00000021ff219212 */ /* 0x000fe400078e33ff */
[----:B------:R-:W-:-:S02]  /*3290*/  @!P2 LOP3.LUT R35, RZ, R35, RZ, 0x33, !PT ;  /* 0x00000023ff23a212 */ /* 0x000fc400078e33ff */
[----:B------:R-:W-:Y:S02]  /*32a0*/  LOP3.LUT R28, R33, R28, RZ, 0xc0, !PT ;  /* 0x0000001c211c7212 */ /* 0x000fe400078ec0ff */
[----:B------:R-:W-:Y:S02]  /*32b0*/  VOTE.ANY R33, PT, P3 ;  /* 0x0000000000217806 */ /* 0x000fe400018e0100 */
[----:B------:R-:W-:Y:S02]  /*32c0*/  LOP3.LUT R28, R35, R28, RZ, 0xc0, !PT ;  /* 0x0000001c231c7212 */ /* 0x000fe400078ec0ff */
[----:B------:R-:W-:Y:S02]  /*32d0*/  LOP3.LUT P0, RZ, R31, 0x80, RZ, 0xc0, !PT ;  /* 0x000000801fff7812 */ /* 0x000fe4000780c0ff */
[----:B------:R-:W-:Y:S02]  /*32e0*/  VOTE.ANY R35, PT, P4 ;  /* 0x0000000000237806 */ /* 0x000fe400020e0100 */
[----:B------:R-:W-:-:S02]  /*32f0*/  @!P3 LOP3.LUT R33, RZ, R33, RZ, 0x33, !PT ;  /* 0x00000021ff21b212 */ /* 0x000fc400078e33ff */
[----:B------:R-:W-:Y:S02]  /*3300*/  @!P4 LOP3.LUT R35, RZ, R35, RZ, 0x33, !PT ;  /* 0x00000023ff23c212 */ /* 0x000fe400078e33ff */
[----:B------:R-:W-:Y:S02]  /*3310*/  LOP3.LUT R28, R33, R28, RZ, 0xc0, !PT ;  /* 0x0000001c211c7212 */ /* 0x000fe400078ec0ff */
[----:B------:R-:W-:Y:S02]  /*3320*/  VOTE.ANY R33, PT, P5 ;  /* 0x0000000000217806 */ /* 0x000fe400028e0100 */
[----:B------:R-:W-:Y:S02]  /*3330*/  LOP3.LUT R28, R35, R28, RZ, 0xc0, !PT ;  /* 0x0000001c231c7212 */ /* 0x000fe400078ec0ff */
[----:B------:R-:W-:Y:S02]  /*3340*/  VOTE.ANY R35, PT, P6 ;  /* 0x0000000000237806 */ /* 0x000fe400030e0100 */
[----:B------:R-:W-:-:S02]  /*3350*/  @!P5 LOP3.LUT R33, RZ, R33, RZ, 0x33, !PT ;  /* 0x00000021ff21d212 */ /* 0x000fc400078e33ff */
[----:B------:R-:W-:Y:S02]  /*3360*/  VOTE.ANY R37, PT, P0 ;  /* 0x0000000000257806 */ /* 0x000fe400000e0100 */
[----:B------:R-:W-:Y:S02]  /*3370*/  @!P6 LOP3.LUT R35, RZ, R35, RZ, 0x33, !PT ;  /* 0x00000023ff23e212 */ /* 0x000fe400078e33ff */
[----:B------:R-:W-:Y:S02]  /*3380*/  LOP3.LUT R28, R33, R28, RZ, 0xc0, !PT ;  /* 0x0000001c211c7212 */ /* 0x000fe400078ec0ff */
[----:B------:R-:W-:Y:S02]  /*3390*/  @!P0 LOP3.LUT R37, RZ, R37, RZ, 0x33, !PT ;  /* 0x00000025ff258212 */ /* 0x000fe400078e33ff */
[----:B------:R-:W-:Y:S02]  /*33a0*/  LOP3.LUT R28, R35, R28, RZ, 0xc0, !PT ;  /* 0x0000001c231c7212 */ /* 0x000fe400078ec0ff */
[----:B------:R-:W-:-:S02]  /*33b0*/  ISETP.NE.AND P0, PT, R23, 0x7fffffff, PT ;  /* 0x7fffffff1700780c */ /* 0x000fc40003f05270 */
[----:B------:R-:W-:Y:S02]  /*33c0*/  LOP3.LUT R35, R37, R28, RZ, 0xc0, !PT ;  /* 0x0000001c25237212 */ /* 0x000fe400078ec0ff */
[----:B------:R-:W-:Y:S02]  /*33d0*/  SEL R28, R23, 0x80000000, P0 ;  /* 0x80000000171c7807 */ /* 0x000fe40000000000 */
[----:B------:R-:W2:Y:S01]  /*33e0*/  FLO.U32 R37, R35 ;  /* 0x0000002300257300 */ /* 0x000ea200000e0000 */
[----:B------:R-:W-:Y:S02]  /*33f0*/  LOP3.LUT R34, R4, R35, RZ, 0xc0, !PT ;  /* 0x0000002304227212 */ /* 0x000fe400078ec0ff */
[----:B------:R-:W-:Y:S01]  /*3400*/  SHF.R.U32.HI R36, RZ, UR4, R28 ;  /* 0x00000004ff247c19 */ /* 0x000fe2000801161c */
[----:B------:R-:W-:-:S03]  /*3410*/  IMAD.MOV.U32 R28, RZ, RZ, RZ ;  /* 0x000000ffff1c7224 */ /* 0x000fc600078e00ff */
[----:B------:R-:W-:Y:S01]  /*3420*/  LOP3.LUT R33, R36, R7, RZ, 0x30, !PT ;  /* 0x0000000724217212 */ /* 0x000fe200078e30ff */
[----:B------:R-:W4:Y:S01]  /*3430*/  POPC R34, R34 ;  /* 0x0000002200227309 */ /* 0x000f220000000000 */
[----:B--2---:R-:W-:-:S13]  /*3440*/  ISETP.NE.AND P0, PT, R26, R37, PT ;  /* 0x000000251a00720c */ /* 0x004fda0003f05270 */
[----:B0--34-:R-:W-:Y:S05]  /*3450*/  @P0 BRA `(.L_x_213) ;  /* 0x0000000000080947 */ /* 0x019fea0003800000 */
[----:B------:R-:W-:-:S05]  /*3460*/  IMAD R31, R31, 0x4, R6 ;  /* 0x000000041f1f7824 */ /* 0x000fca00078e0206 */
[----:B------:R0:W2:Y:S02]  /*3470*/  ATOMS.ADD R28, [R31], R34 ;  /* 0x000000221f1c738c */ /* 0x0000a40000000000 */
.L_x_213:
[----:B------:R-:W-:Y:S05]  /*3480*/  BSYNC.RECONVERGENT B0 ;  /* 0x0000000000007941 */ /* 0x000fea0003800200 */
.L_x_212:
[----:B------:R-:W-:Y:S01]  /*3490*/  R2P PR, R33, 0x7f ;  /* 0x0000007f21007804 */ /* 0x000fe20000000000 */
[----:B--2---:R2:W3:Y:S01]  /*34a0*/  SHFL.IDX PT, R37, R28, R37, 0x1f ;  /* 0x00001f251c257589 */ /* 0x0044e200000e0000 */
[----:B------:R-:W-:Y:S01]  /*34b0*/  BSSY.RECONVERGENT B0, `(.L_x_214) ;  /* 0x0000025000007945 */ /* 0x000fe20003800200 */
[----:B------:R-:W-:-:S10]  /*34c0*/  IMAD.MOV.U32 R36, RZ, RZ, RZ ;  /* 0x000000ffff247224 */ /* 0x000fd400078e00ff */
[----:B------:R-:W-:Y:S02]  /*34d0*/  VOTE.ANY R30, PT, P0 ;  /* 0x00000000001e7806 */ /* 0x000fe400000e0100 */
[----:B0-----:R-:W-:Y:S02]  /*34e0*/  VOTE.ANY R31, PT, P1 ;  /* 0x00000000001f7806 */ /* 0x001fe400008e0100 */
        /* <DEDUP_REMOVED lines=24> */
[----:B------:R-:W0:Y:S01]  /*3670*/  FLO.U32 R35, R39 ;  /* 0x0000002700237300 */ /* 0x000e2200000e0000 */
[----:B------:R-:W-:Y:S02]  /*3680*/  LOP3.LUT R51, R4, R39, RZ, 0xc0, !PT ;  /* 0x0000002704337212 */ /* 0x000fe400078ec0ff */
[----:B------:R-:W-:-:S04]  /*3690*/  SHF.R.U32.HI R30, RZ, UR4, R30 ;  /* 0x00000004ff1e7c19 */ /* 0x000fc8000801161e */
[----:B------:R-:W-:Y:S01]  /*36a0*/  LOP3.LUT R31, R30, R7, RZ, 0x30, !PT ;  /* 0x000000071e1f7212 */ /* 0x000fe200078e30ff */
[----:B------:R-:W4:Y:S01]  /*36b0*/  POPC R51, R51 ;  /* 0x0000003300337309 */ /* 0x000f220000000000 */
[----:B0-----:R-:W-:-:S13]  /*36c0*/  ISETP.NE.AND P0, PT, R26, R35, PT ;  /* 0x000000231a00720c */ /* 0x001fda0003f05270 */
[----:B--234-:R-:W-:Y:S05]  /*36d0*/  @P0 BRA `(.L_x_215) ;  /* 0x0000000000080947 */ /* 0x01cfea0003800000 */
[----:B------:R-:W-:-:S06]  /*36e0*/  IMAD R36, R33, 0x4, R6 ;  /* 0x0000000421247824 */ /* 0x000fcc00078e0206 */
[----:B------:R0:W2:Y:S02]  /*36f0*/  ATOMS.ADD R36, [R36], R51 ;  /* 0x000000332424738c */ /* 0x0000a40000000000 */
.L_x_215:
[----:B------:R-:W-:Y:S05]  /*3700*/  BSYNC.RECONVERGENT B0 ;  /* 0x0000000000007941 */ /* 0x000fea0003800200 */
.L_x_214:
[----:B------:R-:W-:Y:S01]  /*3710*/  R2P PR, R31, 0x7f ;  /* 0x0000007f1f007804 */ /* 0x000fe20000000000 */
[----:B--2---:R2:W3:Y:S01]  /*3720*/  SHFL.IDX PT, R36, R36, R35, 0x1f ;  /* 0x00001f2324247589 */ /* 0x0044e200000e0000 */
[----:B------:R-:W-:Y:S11]  /*3730*/  BSSY.RECONVERGENT B0, `(.L_x_216) ;  /* 0x0000025000007945 */ /* 0x000ff60003800200 */
[----:B------:R-:W-:-:S02]  /*3740*/  VOTE.ANY R28, PT, P0 ;  /* 0x00000000001c7806 */ /* 0x000fc400000e0100 */
[----:B------:R-:W-:Y:S02]  /*3750*/  VOTE.ANY R33, PT, P1 ;  /* 0x0000000000217806 */ /* 0x000fe400008e0100 */
[----:B------:R-:W-:Y:S02]  /*3760*/  @!P0 LOP3.LUT R28, RZ, R28, RZ, 0x33, !PT ;  /* 0x0000001cff1c8212 */ /* 0x000fe400078e33ff */
[----:B------:R-:W-:Y:S02]  /*3770*/  VOTE.ANY R39, PT, P2 ;  /* 0x0000000000277806 */ /* 0x000fe400010e0100 */
[----:B------:R-:W-:Y:S02]  /*3780*/  @!P1 LOP3.LUT R33, RZ, R33, RZ, 0x33, !PT ;  /* 0x00000021ff219212 */ /* 0x000fe400078e33ff */
[----:B------:R-:W-:Y:S02]  /*3790*/  @!P2 LOP3.LUT R39, RZ, R39, RZ, 0x33, !PT ;  /* 0x00000027ff27a212 */ /* 0x000fe400078e33ff */
[----:B------:R-:W-:-:S02]  /*37a0*/  LOP3.LUT R28, R33, R28, RZ, 0xc0, !PT ;  /* 0x0000001c211c7212 */ /* 0x000fc400078ec0ff */
[----:B------:R-:W-:Y:S02]  /*37b0*/  VOTE.ANY R33, PT, P3 ;  /* 0x0000000000217806 */ /* 0x000fe400018e0100 */
[----:B------:R-:W-:Y:S02]  /*37c0*/  LOP3.LUT R28, R39, R28, RZ, 0xc0, !PT ;  /* 0x0000001c271c7212 */ /* 0x000fe400078ec0ff */
[----:B------:R-:W-:Y:S02]  /*37d0*/  LOP3.LUT P0, RZ, R31, 0x80, RZ, 0xc0, !PT ;  /* 0x000000801fff7812 */ /* 0x000fe4000780c0ff */
[----:B------:R-:W-:Y:S02]  /*37e0*/  VOTE.ANY R39, PT, P4 ;  /* 0x0000000000277806 */ /* 0x000fe400020e0100 */
[----:B------:R-:W-:Y:S02]  /*37f0*/  @!P3 LOP3.LUT R33, RZ, R33, RZ, 0x33, !PT ;  /* 0x00000021ff21b212 */ /* 0x000fe400078e33ff */
[----:B------:R-:W-:-:S02]  /*3800*/  @!P4 LOP3.LUT R39, RZ, R39, RZ, 0x33, !PT ;  /* 0x00000027ff27c212 */ /* 0x000fc400078e33ff */
[----:B------:R-:W-:Y:S02]  /*3810*/  LOP3.LUT R28, R33, R28, RZ, 0xc0, !PT ;  /* 0x0000001c211c7212 */ /* 0x000fe400078ec0ff */
[----:B------:R-:W-:Y:S02]  /*3820*/  VOTE.ANY R33, PT, P5 ;  /* 0x0000000000217806 */ /* 0x000fe400028e0100 */
[----:B------:R-:W-:Y:S02]  /*3830*/  LOP3.LUT R28, R39, R28, RZ, 0xc0, !PT ;  /* 0x0000001c271c7212 */ /* 0x000fe400078ec0ff */
[----:B------:R-:W-:Y:S02]  /*3840*/  VOTE.ANY R39, PT, P6 ;  /* 0x0000000000277806 */ /* 0x000fe400030e0100 */
[----:B------:R-:W-:Y:S02]  /*3850*/  @!P5 LOP3.LUT R33, RZ, R33, RZ, 0x33, !PT ;  /* 0x00000021ff21d212 */ /* 0x000fe400078e33ff */
[----:B------:R-:W-:-:S02]  /*3860*/  VOTE.ANY R41, PT, P0 ;  /* 0x0000000000297806 */ /* 0x000fc400000e0100 */
[----:B------:R-:W-:Y:S02]  /*3870*/  @!P6 LOP3.LUT R39, RZ, R39, RZ, 0x33, !PT ;  /* 0x00000027ff27e212 */ /* 0x000fe400078e33ff */
[----:B------:R-:W-:Y:S02]  /*3880*/  LOP3.LUT R28, R33, R28, RZ, 0xc0, !PT ;  /* 0x0000001c211c7212 */ /* 0x000fe400078ec0ff */
[----:B------:R-:W-:Y:S02]  /*3890*/  @!P0 LOP3.LUT R41, RZ, R41, RZ, 0x33, !PT ;  /* 0x00000029ff298212 */ /* 0x000fe400078e33ff */
[----:B------:R-:W-:Y:S02]  /*38a0*/  LOP3.LUT R28, R39, R28, RZ, 0xc0, !PT ;  /* 0x0000001c271c7212 */ /* 0x000fe400078ec0ff */
[----:B------:R-:W-:Y:S02]  /*38b0*/  ISETP.NE.AND P0, PT, R21, 0x7fffffff, PT ;  /* 0x7fffffff1500780c */ /* 0x000fe40003f05270 */
[----:B------:R-:W-:-:S02]  /*38c0*/  LOP3.LUT R39, R41, R28, RZ, 0xc0, !PT ;  /* 0x0000001c29277212 */ /* 0x000fc400078ec0ff */
[----:B------:R-:W-:Y:S02]  /*38d0*/  SEL R28, R21, 0x80000000, P0 ;  /* 0x80000000151c7807 */ /* 0x000fe40000000000 */
[----:B------:R-:W4:Y:S01]  /*38e0*/  FLO.U32 R41, R39 ;  /* 0x0000002700297300 */ /* 0x000f2200000e0000 */
[----:B------:R-:W-:Y:S02]  /*38f0*/  LOP3.LUT R38, R4, R39, RZ, 0xc0, !PT ;  /* 0x0000002704267212 */ /* 0x000fe400078ec0ff */
[----:B------:R-:W-:Y:S01]  /*3900*/  SHF.R.U32.HI R30, RZ, UR4, R28 ;  /* 0x00000004ff1e7c19 */ /* 0x000fe2000801161c */
[----:B------:R-:W-:-:S03]  /*3910*/  IMAD.MOV.U32 R28, RZ, RZ, RZ ;  /* 0x000000ffff1c7224 */ /* 0x000fc600078e00ff */
[----:B------:R-:W-:Y:S01]  /*3920*/  LOP3.LUT R33, R30, R7, RZ, 0x30, !PT ;  /* 0x000000071e217212 */ /* 0x000fe200078e30ff */
[----:B------:R-:W0:Y:S01]  /*3930*/  POPC R38, R38 ;  /* 0x0000002600267309 */ /* 0x000e220000000000 */
[----:B----4-:R-:W-:-:S13]  /*3940*/  ISETP.NE.AND P0, PT, R26, R41, PT ;  /* 0x000000291a00720c */ /* 0x010fda0003f05270 */
[----:B0-23--:R-:W-:Y:S05]  /*3950*/  @P0 BRA `(.L_x_217) ;  /* 0x0000000000080947 */ /* 0x00dfea0003800000 */
[----:B------:R-:W-:-:S05]  /*3960*/  IMAD R31, R31, 0x4, R6 ;  /* 0x000000041f1f7824 */ /* 0x000fca00078e0206 */
[----:B------:R0:W2:Y:S02]  /*3970*/  ATOMS.ADD R28, [R31], R38 ;  /* 0x000000261f1c738c */ /* 0x0000a40000000000 */
.L_x_217:
[----:B------:R-:W-:Y:S05]  /*3980*/  BSYNC.RECONVERGENT B0 ;  /* 0x0000000000007941 */ /* 0x000fea0003800200 */
.L_x_216:
        /* <DEDUP_REMOVED lines=39> */
.L_x_219:
[----:B------:R-:W-:Y:S05]  /*3c00*/  BSYNC.RECONVERGENT B0 ;  /* 0x0000000000007941 */ /* 0x000fea0003800200 */
.L_x_218:
        /* <DEDUP_REMOVED lines=39> */
.L_x_221:
[----:B------:R-:W-:Y:S05]  /*3e80*/  BSYNC.RECONVERGENT B0 ;  /* 0x0000000000007941 */ /* 0x000fea0003800200 */
.L_x_220:
        /* <DEDUP_REMOVED lines=39> */
.L_x_223:
[----:B------:R-:W-:Y:S05]  /*4100*/  BSYNC.RECONVERGENT B0 ;  /* 0x0000000000007941 */ /* 0x000fea0003800200 */
.L_x_222:
[----:B------:R-:W-:Y:S01]  /*4110*/  R2P PR, R31, 0x7f ;  /* 0x0000007f1f007804 */ /* 0x000fe20000000000 */
[----:B--2---:R2:W3:Y:S01]  /*4120*/  SHFL.IDX PT, R52, R52, R35, 0x1f ;  /* 0x00001f2334347589 */ /* 0x0044e200000e0000 */
[----:B------:R-:W-:Y:S11]  /*4130*/  BSSY.RECONVERGENT B0, `(.L_x_224) ;  /* 0x0000025000007945 */ /* 0x000ff60003800200 */
[----:B------:R-:W-:-:S02]  /*4140*/  VOTE.ANY R28, PT, P0 ;  /* 0x00000000001c7806 */ /* 0x000fc400000e0100 */
[----:B------:R-:W-:Y:S02]  /*4150*/  VOTE.ANY R33, PT, P1 ;  /* 0x0000000000217806 */ /* 0x000fe400008e0100 */
[----:B------:R-:W-:Y:S02]  /*4160*/  @!P0 LOP3.LUT R28, RZ, R28, RZ, 0x33, !PT ;  /* 0x0000001cff1c8212 */ /* 0x000fe400078e33ff */
[----:B------:R-:W-:Y:S02]  /*4170*/  @!P1 LOP3.LUT R33, RZ, R33, RZ, 0x33, !PT ;  /* 0x00000021ff219212 */ /* 0x000fe400078e33ff */
[----:B------:R-:W-:Y:S02]  /*4180*/  VOTE.ANY R47, PT, P2 ;  /* 0x00000000002f7806 */ /* 0x000fe400010e0100 */
[----:B------:R-:W-:Y:S02]  /*4190*/  LOP3.LUT R28, R33, R28, RZ, 0xc0, !PT ;  /* 0x0000001c211c7212 */ /* 0x000fe400078ec0ff */
[----:B------:R-:W-:-:S02]  /*41a0*/  VOTE.ANY R33, PT, P3 ;  /* 0x0000000000217806 */ /* 0x000fc400018e0100 */
[----:B------:R-:W-:Y:S02]  /*41b0*/  @!P2 LOP3.LUT R47, RZ, R47, RZ, 0x33, !PT ;  /* 0x0000002fff2fa212 */ /* 0x000fe400078e33ff */
[----:B------:R-:W-:Y:S02]  /*41c0*/  @!P3 LOP3.LUT R33, RZ, R33, RZ, 0x33, !PT ;  /* 0x00000021ff21b212 */ /* 0x000fe400078e33ff */
[----:B------:R-:W-:Y:S02]  /*41d0*/  LOP3.LUT R28, R47, R28, RZ, 0xc0, !PT ;  /* 0x0000001c2f1c7212 */ /* 0x000fe400078ec0ff */
[----:B------:R-:W-:Y:S02]  /*41e0*/  LOP3.LUT P0, RZ, R31, 0x80, RZ, 0xc0, !PT ;  /* 0x000000801fff7812 */ /* 0x000fe4000780c0ff */
[----:B------:R-:W-:Y:S02]  /*41f0*/  VOTE.ANY R47, PT, P4 ;  /* 0x00000000002f7806 */ /* 0x000fe400020e0100 */
[----:B------:R-:W-:-:S02]  /*4200*/  LOP3.LUT R28, R33, R28, RZ, 0xc0, !PT ;  /* 0x0000001c211c7212 */ /* 0x000fc400078ec0ff */
[----:B------:R-:W-:Y:S02]  /*4210*/  VOTE.ANY R33, PT, P5 ;  /* 0x0000000000217806 */ /* 0x000fe400028e0100 */
[----:B------:R-:W-:Y:S02]  /*4220*/  @!P4 LOP3.LUT R47, RZ, R47, RZ, 0x33, !PT ;  /* 0x0000002fff2fc212 */ /* 0x000fe400078e33ff */
[----:B------:R-:W-:Y:S02]  /*4230*/  @!P5 LOP3.LUT R33, RZ, R33, RZ, 0x33, !PT ;  /* 0x00000021ff21d212 */ /* 0x000fe400078e33ff */
[----:B------:R-:W-:Y:S02]  /*4240*/  LOP3.LUT R28, R47, R28, RZ, 0xc0, !PT ;  /* 0x0000001c2f1c7212 */ /* 0x000fe400078ec0ff */
[----:B------:R-:W-:Y:S02]  /*4250*/  VOTE.ANY R47, PT, P6 ;  /* 0x00000000002f7806 */ /* 0x000fe400030e0100 */
[----:B------:R-:W-:-:S02]  /*4260*/  LOP3.LUT R28, R33, R28, RZ, 0xc0, !PT ;  /* 0x0000001c211c7212 */ /* 0x000fc400078ec0ff */
[----:B------:R-:W-:Y:S02]  /*4270*/  VOTE.ANY R33, PT, P0 ;  /* 0x0000000000217806 */ /* 0x000fe400000e0100 */
[----:B------:R-:W-:Y:S02]  /*4280*/  @!P6 LOP3.LUT R47, RZ, R47, RZ, 0x33, !PT ;  /* 0x0000002fff2fe212 */ /* 0x000fe400078e33ff */
        /* <DEDUP_REMOVED lines=13> */
[----:B------:R-:W-:-:S06]  /*4360*/  IMAD R30, R31, 0x4, R6 ;  /* 0x000000041f1e7824 */ /* 0x000fcc00078e0206 */
[----:B------:R0:W2:Y:S02]  /*4370*/  ATOMS.ADD R30, [R30], R47 ;  /* 0x0000002f1e1e738c */ /* 0x0000a40000000000 */
.L_x_225:
[----:B------:R-:W-:Y:S05]  /*4380*/  BSYNC.RECONVERGENT B0 ;  /* 0x0000000000007941 */ /* 0x000fea0003800200 */
.L_x_224:
[----:B------:R-:W-:Y:S01]  /*4390*/  R2P PR, R33, 0x7f ;  /* 0x0000007f21007804 */ /* 0x000fe20000000000 */
[----:B--2---:R2:W3:Y:S01]  /*43a0*/  SHFL.IDX PT, R50, R30, R50, 0x1f ;  /* 0x00001f321e327589 */ /* 0x0044e200000e0000 */
[----:B------:R-:W-:Y:S01]  /*43b0*/  BSSY.RECONVERGENT B0, `(.L_x_226) ;  /* 0x0000025000007945 */ /* 0x000fe20003800200 */
[----:B------:R-:W-:-:S10]  /*43c0*/  IMAD.MOV.U32 R48, RZ, RZ, RZ ;  /* 0x000000ffff307224 */ /* 0x000fd400078e00ff */
[----:B------:R-:W-:Y:S02]  /*43d0*/  VOTE.ANY R28, PT, P0 ;  /* 0x00000000001c7806 */ /* 0x000fe400000e0100 */
[----:B------:R-:W-:Y:S02]  /*43e0*/  VOTE.ANY R31, PT, P1 ;  /* 0x00000000001f7806 */ /* 0x000fe400008e0100 */
[----:B------:R-:W-:Y:S02]  /*43f0*/  @!P0 LOP3.LUT R28, RZ, R28, RZ, 0x33, !PT ;  /* 0x0000001cff1c8212 */ /* 0x000fe400078e33ff */
[----:B------:R-:W-:Y:S02]  /*4400*/  @!P1 LOP3.LUT R31, RZ, R31, RZ, 0x33, !PT ;  /* 0x0000001fff1f9212 */ /* 0x000fe400078e33ff */
[----:B------:R-:W-:Y:S02]  /*4410*/  LOP3.LUT P0, RZ, R33, 0x80, RZ, 0xc0, !PT ;  /* 0x0000008021ff7812 */ /* 0x000fe4000780c0ff */
[----:B------:R-:W-:-:S02]  /*4420*/  LOP3.LUT R28, R31, R28, RZ, 0xc0, !PT ;  /* 0x0000001c1f1c7212 */ /* 0x000fc400078ec0ff */
[----:B------:R-:W-:-:S04]  /*4430*/  VOTE.ANY R31, PT, P2 ;  /* 0x00000000001f7806 */ /* 0x000fc800010e0100 */
[----:B------:R-:W-:-:S04]  /*4440*/  @!P2 LOP3.LUT R31, RZ, R31, RZ, 0x33, !PT ;  /* 0x0000001fff1fa212 */ /* 0x000fc800078e33ff */
[----:B------:R-:W-:Y:S02]  /*4450*/  LOP3.LUT R28, R31, R28, RZ, 0xc0, !PT ;  /* 0x0000001c1f1c7212 */ /* 0x000fe400078ec0ff */
        /* <DEDUP_REMOVED lines=13> */
[----:B------:R-:W-:Y:S02]  /*4530*/  @!P0 LOP3.LUT R31, RZ, R31, RZ, 0x33, !PT ;  /* 0x0000001fff1f8212 */ /* 0x000fe400078e33ff */
[C---:B------:R-:W-:Y:S02]  /*4540*/  ISETP.NE.AND P0, PT, R16.reuse, 0x7fffffff, PT ;  /* 0x7fffffff1000780c */ /* 0x040fe40003f05270 */
[----:B------:R-:W-:Y:S02]  /*4550*/  LOP3.LUT R35, R31, R28, RZ, 0xc0, !PT ;  /* 0x0000001c1f237212 */ /* 0x000fe400078ec0ff */
[----:B------:R-:W-:Y:S02]  /*4560*/  SEL R28, R16, 0x80000000, P0 ;  /* 0x80000000101c7807 */ /* 0x000fe40000000000 */
[----:B------:R-:W4:Y:S02]  /*4570*/  FLO.U32 R31, R35 ;  /* 0x00000023001f7300 */ /* 0x000f2400000e0000 */
[----:B------:R-:W-:-:S02]  /*4580*/  SHF.R.U32.HI R40, RZ, UR4, R28 ;  /* 0x00000004ff287c19 */ /* 0x000fc4000801161c */
[----:B------:R-:W-:Y:S02]  /*4590*/  LOP3.LUT R28, R4, R35, RZ, 0xc0, !PT ;  /* 0x00000023041c7212 */ /* 0x000fe400078ec0ff */
[----:B------:R-:W-:-:S04]  /*45a0*/  LOP3.LUT R40, R40, R7, RZ, 0x30, !PT ;  /* 0x0000000728287212 */ /* 0x000fc800078e30ff */
[----:B------:R-:W0:Y:S01]  /*45b0*/  POPC R28, R28 ;  /* 0x0000001c001c7309 */ /* 0x000e220000000000 */
[----:B----4-:R-:W-:-:S13]  /*45c0*/  ISETP.NE.AND P0, PT, R26, R31, PT ;  /* 0x0000001f1a00720c */ /* 0x010fda0003f05270 */
[----:B0-23--:R-:W-:Y:S05]  /*45d0*/  @P0 BRA `(.L_x_227) ;  /* 0x0000000000080947 */ /* 0x00dfea0003800000 */
[----:B------:R-:W-:-:S05]  /*45e0*/  IMAD R33, R33, 0x4, R6 ;  /* 0x0000000421217824 */ /* 0x000fca00078e0206 */
[----:B------:R0:W2:Y:S02]  /*45f0*/  ATOMS.ADD R48, [R33], R28 ;  /* 0x0000001c2130738c */ /* 0x0000a40000000000 */
.L_x_227:
[----:B------:R-:W-:Y:S05]  /*4600*/  BSYNC.RECONVERGENT B0 ;  /* 0x0000000000007941 */ /* 0x000fea0003800200 */
.L_x_226:
[----:B------:R-:W-:Y:S01]  /*4610*/  R2P PR, R40, 0x7f ;  /* 0x0000007f28007804 */ /* 0x000fe20000000000 */
[----:B--2---:R2:W3:Y:S01]  /*4620*/  SHFL.IDX PT, R31, R48, R31, 0x1f ;  /* 0x00001f1f301f7589 */ /* 0x0044e200000e0000 */
[----:B------:R-:W-:Y:S11]  /*4630*/  BSSY.RECONVERGENT B0, `(.L_x_228) ;  /* 0x0000025000007945 */ /* 0x000ff60003800200 */
[----:B------:R-:W-:-:S02]  /*4640*/  VOTE.ANY R30, PT, P0 ;  /* 0x00000000001e7806 */ /* 0x000fc400000e0100 */
[----:B0-----:R-:W-:Y:S02]  /*4650*/  VOTE.ANY R33, PT, P1 ;  /* 0x0000000000217806 */ /* 0x001fe400008e0100 */
[----:B------:R-:W-:Y:S02]  /*4660*/  @!P0 LOP3.LUT R30, RZ, R30, RZ, 0x33, !PT ;  /* 0x0000001eff1e8212 */ /* 0x000fe400078e33ff */
[----:B------:R-:W-:Y:S02]  /*4670*/  @!P1 LOP3.LUT R33, RZ, R33, RZ, 0x33, !PT ;  /* 0x00000021ff219212 */ /* 0x000fe400078e33ff */
[----:B------:R-:W-:Y:S02]  /*4680*/  LOP3.LUT P0, RZ, R40, 0x80, RZ, 0xc0, !PT ;  /* 0x0000008028ff7812 */ /* 0x000fe4000780c0ff */
[----:B------:R-:W-:Y:S02]  /*4690*/  LOP3.LUT R30, R33, R30, RZ, 0xc0, !PT ;  /* 0x0000001e211e7212 */ /* 0x000fe400078ec0ff */
[----:B------:R-:W-:-:S04]  /*46a0*/  VOTE.ANY R33, PT, P2 ;  /* 0x0000000000217806 */ /* 0x000fc800010e0100 */
[----:B------:R-:W-:-:S04]  /*46b0*/  @!P2 LOP3.LUT R33, RZ, R33, RZ, 0x33, !PT ;  /* 0x00000021ff21a212 */ /* 0x000fc800078e33ff */
[----:B------:R-:W-:Y:S02]  /*46c0*/  LOP3.LUT R30, R33, R30, RZ, 0xc0, !PT ;  /* 0x0000001e211e7212 */ /* 0x000fe400078ec0ff */
[----:B------:R-:W-:Y:S02]  /*46d0*/  VOTE.ANY R33, PT, P3 ;  /* 0x0000000000217806 */ /* 0x000fe400018e0100 */
[----:B------:R-:W-:Y:S02]  /*46e0*/  VOTE.ANY R35, PT, P0 ;  /* 0x0000000000237806 */ /* 0x000fe400000e0100 */
[----:B------:R-:W-:Y:S02]  /*46f0*/  @!P3 LOP3.LUT R33, RZ, R33, RZ, 0x33, !PT ;  /* 0x00000021ff21b212 */ /* 0x000fe400078e33ff */
[----:B------:R-:W-:Y:S02]  /*4700*/  @!P0 LOP3.LUT R35, RZ, R35, RZ, 0x33, !PT ;  /* 0x00000023ff238212 */ /* 0x000fe400078e33ff */
[----:B------:R-:W-:-:S02]  /*4710*/  LOP3.LUT R30, R33, R30, RZ, 0xc0, !PT ;  /* 0x0000001e211e7212 */ /* 0x000fc400078ec0ff */
[----:B------:R-:W-:Y:S02]  /*4720*/  VOTE.ANY R33, PT, P4 ;  /* 0x0000000000217806 */ /* 0x000fe400020e0100 */
[----:B------:R-:W-:Y:S02]  /*4730*/  ISETP.NE.AND P0, PT, R15, 0x7fffffff, PT ;  /* 0x7fffffff0f00780c */ /* 0x000fe40003f05270 */
[----:B------:R-:W-:-:S04]  /*4740*/  @!P4 LOP3.LUT R33, RZ, R33, RZ, 0x33, !PT ;  /* 0x00000021ff21c212 */ /* 0x000fc800078e33ff */
[----:B------:R-:W-:Y:S02]  /*4750*/  LOP3.LUT R30, R33, R30, RZ, 0xc0, !PT ;  /* 0x0000001e211e7212 */ /* 0x000fe400078ec0ff */
[----:B------:R-:W-:-:S04]  /*4760*/  VOTE.ANY R33, PT, P5 ;  /* 0x0000000000217806 */ /* 0x000fc800028e0100 */
[----:B------:R-:W-:-:S04]  /*4770*/  @!P5 LOP3.LUT R33, RZ, R33, RZ, 0x33, !PT ;  /* 0x00000021ff21d212 */ /* 0x000fc800078e33ff */
[----:B------:R-:W-:Y:S02]  /*4780*/  LOP3.LUT R30, R33, R30, RZ, 0xc0, !PT ;  /* 0x0000001e211e7212 */ /* 0x000fe400078ec0ff */
[----:B------:R-:W-:-:S04]  /*4790*/  VOTE.ANY R33, PT, P6 ;  /* 0x0000000000217806 */ /* 0x000fc800030e0100 */
[----:B------:R-:W-:-:S04]  /*47a0*/  @!P6 LOP3.LUT R33, RZ, R33, RZ, 0x33, !PT ;  /* 0x00000021ff21e212 */ /* 0x000fc800078e33ff */
[----:B------:R-:W-:-:S04]  /*47b0*/  LOP3.LUT R30, R33, R30, RZ, 0xc0, !PT ;  /* 0x0000001e211e7212 */ /* 0x000fc800078ec0ff */
[----:B------:R-:W-:Y:S02]  /*47c0*/  LOP3.LUT R35, R35, R30, RZ, 0xc0, !PT ;  /* 0x0000001e23237212 */ /* 0x000fe400078ec0ff */
[----:B------:R-:W-:Y:S02]  /*47d0*/  SEL R30, R15, 0x80000000, P0 ;  /* 0x800000000f1e7807 */ /* 0x000fe40000000000 */
[----:B------:R0:W4:Y:S02]  /*47e0*/  FLO.U32 R33, R35 ;  /* 0x0000002300217300 */ /* 0x00012400000e0000 */
[----:B------:R-:W-:Y:S02]  /*47f0*/  SHF.R.U32.HI R46, RZ, UR4, R30 ;  /* 0x00000004ff2e7c19 */ /* 0x000fe4000801161e */
[----:B------:R-:W-:Y:S02]  /*4800*/  LOP3.LUT R30, R4, R35, RZ, 0xc0, !PT ;  /* 0x00000023041e7212 */ /* 0x000fe400078ec0ff */
[----:B------:R-:W-:Y:S01]  /*4810*/  LOP3.LUT R46, R46, R7, RZ, 0x30, !PT ;  /* 0x000000072e2e7212 */ /* 0x000fe200078e30ff */
[----:B0-----:R-:W-:-:S03]  /*4820*/  IMAD.MOV.U32 R35, RZ, RZ, RZ ;  /* 0x000000ffff237224 */ /* 0x001fc600078e00ff */
[----:B------:R-:W0:Y:S01]  /*4830*/  POPC R30, R30 ;  /* 0x0000001e001e7309 */ /* 0x000e220000000000 */
[----:B----4-:R-:W-:-:S13]  /*4840*/  ISETP.NE.AND P0, PT, R26, R33, PT ;  /* 0x000000211a00720c */ /* 0x010fda0003f05270 */
[----:B0-23--:R-:W-:Y:S05]  /*4850*/  @P0 BRA `(.L_x_229) ;  /* 0x0000000000080947 */ /* 0x00dfea0003800000 */
[----:B------:R-:W-:-:S06]  /*4860*/  IMAD R35, R40, 0x4, R6 ;  /* 0x0000000428237824 */ /* 0x000fcc00078e0206 */
[----:B------:R0:W2:Y:S02]  /*4870*/  ATOMS.ADD R35, [R35], R30 ;  /* 0x0000001e2323738c */ /* 0x0000a40000000000 */
.L_x_229:
[----:B------:R-:W-:Y:S05]  /*4880*/  BSYNC.RECONVERGENT B0 ;  /* 0x0000000000007941 */ /* 0x000fea0003800200 */
.L_x_228:
[----:B------:R-:W-:Y:S01]  /*4890*/  R2P PR, R46, 0x7f ;  /* 0x0000007f2e007804 */ /* 0x000fe20000000000 */
[----:B------:R-:W-:Y:S01]  /*48a0*/  IMAD.IADD R32, R32, 0x1, R53 ;  /* 0x0000000120207824 */ /* 0x000fe200078e0235 */
[----:B--2---:R2:W3:Y:S01]  /*48b0*/  SHFL.IDX PT, R33, R35, R33, 0x1f ;  /* 0x00001f2123217589 */ /* 0x0044e200000e0000 */
[----:B------:R-:W-:Y:S01]  /*48c0*/  IMAD.IADD R34, R34, 0x1, R37 ;  /* 0x0000000122227824 */ /* 0x000fe200078e0225 */
[----:B------:R-:W-:Y:S09]  /*48d0*/  BSSY.RECONVERGENT B0, `(.L_x_230) ;  /* 0x0000025000007945 */ /* 0x000ff20003800200 */
[----:B------:R-:W-:-:S02]  /*48e0*/  VOTE.ANY R40, PT, P0 ;  /* 0x0000000000287806 */ /* 0x000fc400000e0100 */
[----:B------:R-:W-:Y:S02]  /*48f0*/  VOTE.ANY R53, PT, P1 ;  /* 0x0000000000357806 */ /* 0x000fe400008e0100 */
[----:B------:R-:W-:Y:S02]  /*4900*/  @!P0 LOP3.LUT R40, RZ, R40, RZ, 0x33, !PT ;  /* 0x00000028ff288212 */ /* 0x000fe400078e33ff */
[----:B------:R-:W-:Y:S02]  /*4910*/  @!P1 LOP3.LUT R53, RZ, R53, RZ, 0x33, !PT ;  /* 0x00000035ff359212 */ /* 0x000fe400078e33ff */
[----:B------:R-:W-:Y:S02]  /*4920*/  LOP3.LUT P0, RZ, R46, 0x80, RZ, 0xc0, !PT ;  /* 0x000000802eff7812 */ /* 0x000fe4000780c0ff */
        /* <DEDUP_REMOVED lines=21> */
[----:B------:R4:W5:Y:S02]  /*4a80*/  FLO.U32 R40, R48 ;  /* 0x0000003000287300 */ /* 0x00096400000e0000 */
[----:B------:R-:W-:-:S04]  /*4a90*/  SHF.R.U32.HI R37, RZ, UR4, R37 ;  /* 0x00000004ff257c19 */ /* 0x000fc80008011625 */
[----:B------:R-:W-:Y:S01]  /*4aa0*/  LOP3.LUT R53, R37, R7, RZ, 0x30, !PT ;  /* 0x0000000725357212 */ /* 0x000fe200078e30ff */
[----:B------:R-:W-:Y:S01]  /*4ab0*/  IMAD.MOV.U32 R37, RZ, RZ, RZ ;  /* 0x000000ffff257224 */ /* 0x000fe200078e00ff */
[----:B----4-:R-:W-:-:S04]  /*4ac0*/  LOP3.LUT R48, R4, R48, RZ, 0xc0, !PT ;  /* 0x0000003004307212 */ /* 0x010fc800078ec0ff */
[----:B--2---:R2:W4:Y:S01]  /*4ad0*/  POPC R35, R48 ;  /* 0x0000003000237309 */ /* 0x0045220000000000 */
[----:B-----5:R-:W-:-:S13]  /*4ae0*/  ISETP.NE.AND P0, PT, R26, R40, PT ;  /* 0x000000281a00720c */ /* 0x020fda0003f05270 */
[----:B--234-:R-:W-:Y:S05]  /*4af0*/  @P0 BRA `(.L_x_231) ;  /* 0x0000000000080947 */ /* 0x01cfea0003800000 */
[----:B------:R-:W-:-:S05]  /*4b00*/  IMAD R46, R46, 0x4, R6 ;  /* 0x000000042e2e7824 */ /* 0x000fca00078e0206 */
[----:B------:R2:W3:Y:S02]  /*4b10*/  ATOMS.ADD R37, [R46], R35 ;  /* 0x000000232e25738c */ /* 0x0004e40000000000 */
.L_x_231:
[----:B------:R-:W-:Y:S05]  /*4b20*/  BSYNC.RECONVERGENT B0 ;  /* 0x0000000000007941 */ /* 0x000fea0003800200 */
.L_x_230:
[----:B------:R-:W-:Y:S01]  /*4b30*/  R2P PR, R53, 0x7f ;  /* 0x0000007f35007804 */ /* 0x000fe20000000000 */
[----:B------:R-:W-:Y:S01]  /*4b40*/  IMAD.IADD R36, R51, 0x1, R36 ;  /* 0x0000000133247824 */ /* 0x000fe200078e0224 */
[----:B---3--:R3:W4:Y:S01]  /*4b50*/  SHFL.IDX PT, R40, R37, R40, 0x1f ;  /* 0x00001f2825287589 */ /* 0x00872200000e0000 */
[----:B------:R-:W-:Y:S01]  /*4b60*/  IMAD.IADD R38, R38, 0x1, R41 ;  /* 0x0000000126267824 */ /* 0x000fe200078e0229 */
[----:B------:R-:W-:Y:S09]  /*4b70*/  BSSY.RECONVERGENT B0, `(.L_x_232) ;  /* 0x0000025000007945 */ /* 0x000ff20003800200 */
[----:B--2---:R-:W-:-:S02]  /*4b80*/  VOTE.ANY R46, PT, P0 ;  /* 0x00000000002e7806 */ /* 0x004fc400000e0100 */
        /* <DEDUP_REMOVED lines=22> */
[----:B------:R-:W-:Y:S02]  /*4cf0*/  ISETP.NE.AND P0, PT, R13, 0x7fffffff, PT ;  /* 0x7fffffff0d00780c */ /* 0x000fe40003f05270 */
[----:B------:R-:W-:Y:S02]  /*4d00*/  LOP3.LUT R48, R51, R46, RZ, 0xc0, !PT ;  /* 0x0000002e33307212 */ /* 0x000fe400078ec0ff */
[----:B------:R-:W-:Y:S02]  /*4d10*/  SEL R41, R13, 0x80000000, P0 ;  /* 0x800000000d297807 */ /* 0x000fe40000000000 */
[----:B------:R2:W5:Y:S02]  /*4d20*/  FLO.U32 R46, R48 ;  /* 0x00000030002e7300 */ /* 0x00056400000e0000 */
[----:B------:R-:W-:-:S04]  /*4d30*/  SHF.R.U32.HI R41, RZ, UR4, R41 ;  /* 0x00000004ff297c19 */ /* 0x000fc80008011629 */
[----:B------:R-:W-:Y:S01]  /*4d40*/  LOP3.LUT R51, R41, R7, RZ, 0x30, !PT ;  /* 0x0000000729337212 */ /* 0x000fe200078e30ff */
[----:B------:R-:W-:Y:S01]  /*4d50*/  IMAD.MOV.U32 R41, RZ, RZ, RZ ;  /* 0x000000ffff297224 */ /* 0x000fe200078e00ff */
[----:B--2---:R-:W-:-:S04]  /*4d60*/  LOP3.LUT R48, R4, R48, RZ, 0xc0, !PT ;  /* 0x0000003004307212 */ /* 0x004fc800078ec0ff */
[----:B---3--:R2:W3:Y:S01]  /*4d70*/  POPC R37, R48 ;  /* 0x0000003000257309 */ /* 0x0084e20000000000 */
[----:B-----5:R-:W-:-:S13]  /*4d80*/  ISETP.NE.AND P0, PT, R26, R46, PT ;  /* 0x0000002e1a00720c */ /* 0x020fda0003f05270 */
[----:B--234-:R-:W-:Y:S05]  /*4d90*/  @P0 BRA `(.L_x_233) ;  /* 0x0000000000080947 */ /* 0x01cfea0003800000 */
[----:B------:R-:W-:-:S05]  /*4da0*/  IMAD R48, R53, 0x4, R6 ;  /* 0x0000000435307824 */ /* 0x000fca00078e0206 */
[----:B------:R2:W3:Y:S02]  /*4db0*/  ATOMS.ADD R41, [R48], R37 ;  /* 0x000000253029738c */ /* 0x0004e40000000000 */
.L_x_233:
[----:B------:R-:W-:Y:S05]  /*4dc0*/  BSYNC.RECONVERGENT B0 ;  /* 0x0000000000007941 */ /* 0x000fea0003800200 */
.L_x_232:
        /* <DEDUP_REMOVED lines=31> */
[----:B------:R-:W2:Y:S02]  /*4fc0*/  FLO.U32 R39, R53 ;  /* 0x0000003500277300 */ /* 0x000ea400000e0000 */
[----:B------:R-:W-:-:S02]  /*4fd0*/  SHF.R.U32.HI R48, RZ, UR4, R43 ;  /* 0x00000004ff307c19 */ /* 0x000fc4000801162b */
[----:B------:R-:W-:Y:S02]  /*4fe0*/  LOP3.LUT R43, R4, R53, RZ, 0xc0, !PT ;  /* 0x00000035042b7212 */ /* 0x000fe400078ec0ff */
[----:B---3--:R-:W-:Y:S01]  /*4ff0*/  LOP3.LUT R41, R48, R7, RZ, 0x30, !PT ;  /* 0x0000000730297212 */ /* 0x008fe200078e30ff */
[----:B------:R-:W-:-:S03]  /*5000*/  IMAD.MOV.U32 R48, RZ, RZ, RZ ;  /* 0x000000ffff307224 */ /* 0x000fc600078e00ff */
[----:B------:R-:W3:Y:S01]  /*5010*/  POPC R43, R43 ;  /* 0x0000002b002b7309 */ /* 0x000ee20000000000 */
[----:B--2---:R-:W-:-:S13]  /*5020*/  ISETP.NE.AND P0, PT, R26, R39, PT ;  /* 0x000000271a00720c */ /* 0x004fda0003f05270 */
[----:B---34-:R-:W-:Y:S05]  /*5030*/  @P0 BRA `(.L_x_235) ;  /* 0x0000000000080947 */ /* 0x018fea0003800000 */
[----:B------:R-:W-:-:S06]  /*5040*/  IMAD R48, R51, 0x4, R6 ;  /* 0x0000000433307824 */ /* 0x000fcc00078e0206 */
[----:B------:R2:W3:Y:S02]  /*5050*/  ATOMS.ADD R48, [R48], R43 ;  /* 0x0000002b3030738c */ /* 0x0004e40000000000 */
.L_x_235:
[----:B------:R-:W-:Y:S05]  /*5060*/  BSYNC.RECONVERGENT B0 ;  /* 0x0000000000007941 */ /* 0x000fea0003800200 */
.L_x_234:
[----:B------:R-:W-:Y:S01]  /*5070*/  R2P PR, R41, 0x7f ;  /* 0x0000007f29007804 */ /* 0x000fe20000000000 */
[----:B------:R-:W-:Y:S01]  /*5080*/  IMAD.IADD R52, R49, 0x1, R52 ;  /* 0x0000000131347824 */ /* 0x000fe200078e0234 */
[----:B---3--:R3:W4:Y:S01]  /*5090*/  SHFL.IDX PT, R48, R48, R39, 0x1f ;  /* 0x00001f2730307589 */ /* 0x00872200000e0000 */
        /* <DEDUP_REMOVED lines=28> */
[----:B------:R5:W0:Y:S01]  /*5260*/  FLO.U32 R49, R51 ;  /* 0x0000003300317300 */ /* 0x000a2200000e0000 */
[----:B------:R-:W-:Y:S02]  /*5270*/  LOP3.LUT R53, R4, R51, RZ, 0xc0, !PT ;  /* 0x0000003304357212 */ /* 0x000fe400078ec0ff */
[----:B------:R-:W-:-:S05]  /*5280*/  SHF.R.U32.HI R47, RZ, UR4, R47 ;  /* 0x00000004ff2f7c19 */ /* 0x000fca000801162f */
[----:B------:R-:W1:Y:S01]  /*5290*/  POPC R53, R53 ;  /* 0x0000003500357309 */ /* 0x000e620000000000 */
[----:B-----5:R-:W-:Y:S01]  /*52a0*/  LOP3.LUT R51, R47, R7, RZ, 0x30, !PT ;  /* 0x000000072f337212 */ /* 0x020fe200078e30ff */
[----:B------:R-:W-:Y:S01]  /*52b0*/  IMAD.MOV.U32 R47, RZ, RZ, RZ ;  /* 0x000000ffff2f7224 */ /* 0x000fe200078e00ff */
[----:B0-----:R-:W-:-:S13]  /*52c0*/  ISETP.NE.AND P0, PT, R26, R49, PT ;  /* 0x000000311a00720c */ /* 0x001fda0003f05270 */
[----:B-1-34-:R-:W-:Y:S05]  /*52d0*/  @P0 BRA `(.L_x_237) ;  /* 0x0000000000080947 */ /* 0x01afea0003800000 */
[----:B------:R-:W-:-:S05]  /*52e0*/  IMAD R41, R41, 0x4, R6 ;  /* 0x0000000429297824 */ /* 0x000fca00078e0206 */
[----:B------:R0:W1:Y:S02]  /*52f0*/  ATOMS.ADD R47, [R41], R53 ;  /* 0x00000035292f738c */ /* 0x0000640000000000 */
.L_x_237:
[----:B------:R-:W-:Y:S05]  /*5300*/  BSYNC.RECONVERGENT B0 ;  /* 0x0000000000007941 */ /* 0x000fea0003800200 */
.L_x_236:
[----:B------:R-:W-:Y:S01]  /*5310*/  R2P PR, R51, 0x7f ;  /* 0x0000007f33007804 */ /* 0x000fe20000000000 */
[----:B------:R-:W-:Y:S01]  /*5320*/  IMAD.IADD R28, R28, 0x1, R31 ;  /* 0x000000011c1c7824 */ /* 0x000fe200078e021f */
[----:B-1----:R1:W3:Y:S01]  /*5330*/  SHFL.IDX PT, R47, R47, R49, 0x1f ;  /* 0x00001f312f2f7589 */ /* 0x0022e200000e0000 */
        /* <DEDUP_REMOVED lines=28> */
[----:B------:R4:W5:Y:S01]  /*5500*/  FLO.U32 R31, R39 ;  /* 0x00000027001f7300 */ /* 0x00096200000e0000 */
[----:B0-----:R-:W-:Y:S02]  /*5510*/  LOP3.LUT R41, R4, R39, RZ, 0xc0, !PT ;  /* 0x0000002704297212 */ /* 0x001fe400078ec0ff */
[----:B------:R-:W-:-:S05]  /*5520*/  SHF.R.U32.HI R33, RZ, UR4, R33 ;  /* 0x00000004ff217c19 */ /* 0x000fca0008011621 */
[----:B------:R-:W0:Y:S01]  /*5530*/  POPC R41, R41 ;  /* 0x0000002900297309 */ /* 0x000e220000000000 */
[----:B----4-:R-:W-:Y:S01]  /*5540*/  LOP3.LUT R39, R33, R7, RZ, 0x30, !PT ;  /* 0x0000000721277212 */ /* 0x010fe200078e30ff */
[----:B------:R-:W-:Y:S01]  /*5550*/  IMAD.MOV.U32 R33, RZ, RZ, RZ ;  /* 0x000000ffff217224 */ /* 0x000fe200078e00ff */
[----:B-----5:R-:W-:-:S13]  /*5560*/  ISETP.NE.AND P0, PT, R26, R31, PT ;  /* 0x0000001f1a00720c */ /* 0x020fda0003f05270 */
[----:B01-3--:R-:W-:Y:S05]  /*5570*/  @P0 BRA `(.L_x_239) ;  /* 0x0000000000080947 */ /* 0x00bfea0003800000 */
[----:B------:R-:W-:-:S06]  /*5580*/  IMAD R33, R51, 0x4, R6 ;  /* 0x0000000433217824 */ /* 0x000fcc00078e0206 */
[----:B------:R0:W1:Y:S02]  /*5590*/  ATOMS.ADD R33, [R33], R41 ;  /* 0x000000292121738c */ /* 0x0000640000000000 */
.L_x_239:
[----:B------:R-:W-:Y:S05]  /*55a0*/  BSYNC.RECONVERGENT B0 ;  /* 0x0000000000007941 */ /* 0x000fea0003800200 */
.L_x_238:
        /* <DEDUP_REMOVED lines=31> */
[----:B------:R4:W5:Y:S01]  /*57a0*/  FLO.U32 R35, R49 ;  /* 0x0000003100237300 */ /* 0x00096200000e0000 */
[----:B------:R-:W-:Y:S02]  /*57b0*/  LOP3.LUT R51, R4, R49, RZ, 0xc0, !PT ;  /* 0x0000003104337212 */ /* 0x000fe400078ec0ff */
        /* <DEDUP_REMOVED lines=8> */
.L_x_241:
[----:B------:R-:W-:Y:S05]  /*5840*/  BSYNC.RECONVERGENT B0 ;  /* 0x0000000000007941 */ /* 0x000fea0003800200 */
.L_x_240:
        /* <DEDUP_REMOVED lines=30> */
[----:B--2---:R-:W-:Y:S02]  /*5a30*/  SEL R43, R8, 0x80000000, P0 ;  /* 0x80000000082b7807 */ /* 0x004fe40000000000 */
[----:B------:R2:W4:Y:S02]  /*5a40*/  FLO.U32 R31, R39 ;  /* 0x00000027001f7300 */ /* 0x00052400000e0000 */
[----:B------:R-:W-:-:S02]  /*5a50*/  SHF.R.U32.HI R53, RZ, UR4, R43 ;  /* 0x00000004ff357c19 */ /* 0x000fc4000801162b */
[----:B------:R-:W-:Y:S02]  /*5a60*/  LOP3.LUT R43, R4, R39, RZ, 0xc0, !PT ;  /* 0x00000027042b7212 */ /* 0x000fe400078ec0ff */
[----:B------:R-:W-:Y:S01]  /*5a70*/  LOP3.LUT R53, R53, R7, RZ, 0x30, !PT ;  /* 0x0000000735357212 */ /* 0x000fe200078e30ff */
[----:B--2---:R-:W-:-:S03]  /*5a80*/  IMAD.MOV.U32 R39, RZ, RZ, RZ ;  /* 0x000000ffff277224 */ /* 0x004fc600078e00ff */
[----:B------:R-:W2:Y:S01]  /*5a90*/  POPC R43, R43 ;  /* 0x0000002b002b7309 */ /* 0x000ea20000000000 */
[----:B----4-:R-:W-:-:S13]  /*5aa0*/  ISETP.NE.AND P0, PT, R26, R31, PT ;  /* 0x0000001f1a00720c */ /* 0x010fda0003f05270 */
[----:B-123--:R-:W-:Y:S05]  /*5ab0*/  @P0 BRA `(.L_x_243) ;  /* 0x0000000000080947 */ /* 0x00efea0003800000 */
[----:B------:R-:W-:-:S06]  /*5ac0*/  IMAD R39, R49, 0x4, R6 ;  /* 0x0000000431277824 */ /* 0x000fcc00078e0206 */
[----:B------:R1:W2:Y:S02]  /*5ad0*/  ATOMS.ADD R39, [R39], R43 ;  /* 0x0000002b2727738c */ /* 0x0002a40000000000 */
.L_x_243:
[----:B------:R-:W-:Y:S05]  /*5ae0*/  BSYNC.RECONVERGENT B0 ;  /* 0x0000000000007941 */ /* 0x000fea0003800200 */
.L_x_242:
[----:B------:R-:W-:Y:S01]  /*5af0*/  R2P PR, R53, 0x7f ;  /* 0x0000007f35007804 */ /* 0x000fe20000000000 */
[----:B--2---:R2:W3:Y:S01]  /*5b00*/  SHFL.IDX PT, R31, R39, R31, 0x1f ;  /* 0x00001f1f271f7589 */ /* 0x0044e200000e0000 */
[----:B------:R-:W-:Y:S11]  /*5b10*/  BSSY.RECONVERGENT B0, `(.L_x_244) ;  /* 0x0000021000007945 */ /* 0x000ff60003800200 */
[----:B------:R-:W-:-:S02]  /*5b20*/  VOTE.ANY R35, PT, P0 ;  /* 0x0000000000237806 */ /* 0x000fc400000e0100 */
[----:B------:R-:W-:Y:S02]  /*5b30*/  VOTE.ANY R49, PT, P1 ;  /* 0x0000000000317806 */ /* 0x000fe400008e0100 */
[----:B------:R-:W-:Y:S02]  /*5b40*/  @!P0 LOP3.LUT R35, RZ, R35, RZ, 0x33, !PT ;  /* 0x00000023ff238212 */ /* 0x000fe400078e33ff */
[----:B------:R-:W-:Y:S02]  /*5b50*/  @!P1 LOP3.LUT R49, RZ, R49, RZ, 0x33, !PT ;  /* 0x00000031ff319212 */ /* 0x000fe400078e33ff */
[----:B--2---:R-:W-:Y:S02]  /*5b60*/  VOTE.ANY R39, PT, P5 ;  /* 0x0000000000277806 */ /* 0x004fe400028e0100 */
[----:B------:R-:W-:Y:S02]  /*5b70*/  LOP3.LUT R35, R49, R35, RZ, 0xc0, !PT ;  /* 0x0000002331237212 */ /* 0x000fe400078ec0ff */
[----:B------:R-:W-:-:S02]  /*5b80*/  VOTE.ANY R49, PT, P2 ;  /* 0x0000000000317806 */ /* 0x000fc400010e0100 */
        /* <DEDUP_REMOVED lines=9> */
[----:B------:R-:W-:Y:S01]  /*5c20*/  LOP3.LUT R35, R49, R35, RZ, 0xc0, !PT ;  /* 0x0000002331237212 */ /* 0x000fe200078ec0ff */
[----:B------:R-:W-:-:S03]  /*5c30*/  IMAD.MOV.U32 R49, RZ, RZ, RZ ;  /* 0x000000ffff317224 */ /* 0x000fc600078e00ff */
[----:B------:R-:W-:Y:S02]  /*5c40*/  LOP3.LUT R35, R39, R35, RZ, 0xc0, !PT ;  /* 0x0000002327237212 */ /* 0x000fe400078ec0ff */
[----:B------:R-:W-:-:S04]  /*5c50*/  VOTE.ANY R39, PT, P6 ;  /* 0x0000000000277806 */ /* 0x000fc800030e0100 */
[----:B------:R-:W-:-:S04]  /*5c60*/  @!P6 LOP3.LUT R39, RZ, R39, RZ, 0x33, !PT ;  /* 0x00000027ff27e212 */ /* 0x000fc800078e33ff */
[----:B------:R-:W-:Y:S02]  /*5c70*/  LOP3.LUT R35, R39, R35, RZ, 0xc0, !PT ;  /* 0x0000002327237212 */ /* 0x000fe400078ec0ff */
[----:B------:R-:W-:-:S04]  /*5c80*/  VOTE.ANY R39, PT, P0 ;  /* 0x0000000000277806 */ /* 0x000fc800000e0100 */
[----:B------:R-:W-:-:S04]  /*5c90*/  @!P0 LOP3.LUT R39, RZ, R39, RZ, 0x33, !PT ;  /* 0x00000027ff278212 */ /* 0x000fc800078e33ff */
[----:B------:R-:W-:-:S04]  /*5ca0*/  LOP3.LUT R39, R39, R35, RZ, 0xc0, !PT ;  /* 0x0000002327277212 */ /* 0x000fc800078ec0ff */
[----:B------:R-:W2:Y:S01]  /*5cb0*/  FLO.U32 R35, R39 ;  /* 0x0000002700237300 */ /* 0x000ea200000e0000 */
[----:B------:R-:W-:-:S07]  /*5cc0*/  LOP3.LUT R4, R4, R39, RZ, 0xc0, !PT ;  /* 0x0000002704047212 */ /* 0x000fce00078ec0ff */
[----:B------:R-:W4:Y:S01]  /*5cd0*/  POPC R4, R4 ;  /* 0x0000000400047309 */ /* 0x000f220000000000 */
[----:B--2---:R-:W-:-:S13]  /*5ce0*/  ISETP.NE.AND P0, PT, R26, R35, PT ;  /* 0x000000231a00720c */ /* 0x004fda0003f05270 */
[----:B---34-:R-:W-:Y:S05]  /*5cf0*/  @P0 BRA `(.L_x_245) ;  /* 0x0000000000080947 */ /* 0x018fea0003800000 */
[----:B------:R-:W-:-:S06]  /*5d00*/  IMAD R49, R53, 0x4, R6 ;  /* 0x0000000435317824 */ /* 0x000fcc00078e0206 */
[----:B------:R2:W3:Y:S02]  /*5d10*/  ATOMS.ADD R49, [R49], R4 ;  /* 0x000000043131738c */ /* 0x0004e40000000000 */
.L_x_245:
[----:B------:R-:W-:Y:S05]  /*5d20*/  BSYNC.RECONVERGENT B0 ;  /* 0x0000000000007941 */ /* 0x000fea0003800200 */
.L_x_244:
[----:B------:R-:W-:Y:S01]  /*5d30*/  BAR.SYNC.DEFER_BLOCKING 0x0 ;  /* 0x0000000000007b1d */ /* 0x000fe20000010000 */
[----:B------:R-:W-:Y:S01]  /*5d40*/  IMAD.IADD R6, R41, 0x1, R33 ;  /* 0x0000000129067824 */ /* 0x000fe200078e0221 */
[----:B------:R-:W-:Y:S01]  /*5d50*/  ISETP.NE.AND P0, PT, R45, RZ, PT ;  /* 0x000000ff2d00720c */ /* 0x000fe20003f05270 */
[----:B------:R-:W-:Y:S02]  /*5d60*/  IMAD R33, R32, 0x4, R29 ;  /* 0x0000000420217824 */ /* 0x000fe400078e021d */
[----:B------:R-:W-:Y:S01]  /*5d70*/  IMAD.IADD R32, R43, 0x1, R31 ;  /* 0x000000012b207824 */ /* 0x000fe200078e021f */
[----:B------:R-:W-:Y:S01]  /*5d80*/  BSSY B1, `(.L_x_246) ;  /* 0x0000058000017945 */ /* 0x000fe20003800000 */
[--C-:B------:R-:W-:Y:S01]  /*5d90*/  IMAD R31, R34, 0x4, R29.reuse ;  /* 0x00000004221f7824 */ /* 0x100fe200078e021d */
[----:B---3--:R3:W2:Y:S01]  /*5da0*/  SHFL.IDX PT, R49, R49, R35, 0x1f ;  /* 0x00001f2331317589 */ /* 0x0086a200000e0000 */
[----:B------:R-:W-:Y:S02]  /*5db0*/  IMAD R36, R36, 0x4, R29 ;  /* 0x0000000424247824 */ /* 0x000fe400078e021d */
[----:B------:R-:W-:-:S02]  /*5dc0*/  IMAD.IADD R26, R51, 0x1, R37 ;  /* 0x00000001331a7824 */ /* 0x000fc400078e0225 */
[--C-:B------:R-:W-:Y:S02]  /*5dd0*/  IMAD R42, R42, 0x4, R29.reuse ;  /* 0x000000042a2a7824 */ /* 0x100fe400078e021d */
[--C-:B------:R-:W-:Y:S02]  /*5de0*/  IMAD R37, R44, 0x4, R29.reuse ;  /* 0x000000042c257824 */ /* 0x100fe400078e021d */
[--C-:B------:R-:W-:Y:S02]  /*5df0*/  IMAD R52, R52, 0x4, R29.reuse ;  /* 0x0000000434347824 */ /* 0x100fe400078e021d */
[--C-:B---3--:R-:W-:Y:S02]  /*5e00*/  IMAD R35, R38, 0x4, R29.reuse ;  /* 0x0000000426237824 */ /* 0x108fe400078e021d */
[--C-:B------:R-:W-:Y:S02]  /*5e10*/  IMAD R39, R50, 0x4, R29.reuse ;  /* 0x0000000432277824 */ /* 0x100fe400078e021d */
[--C-:B------:R-:W-:Y:S01]  /*5e20*/  IMAD R28, R28, 0x4, R29.reuse ;  /* 0x000000041c1c7824 */ /* 0x100fe200078e021d */
[----:B------:R3:W-:Y:S01]  /*5e30*/  STS [R33+-0x4], R25 ;  /* 0xfffffc1921007388 */ /* 0x0007e20000000800 */
[----:B------:R-:W-:-:S02]  /*5e40*/  IMAD R40, R40, 0x4, R29 ;  /* 0x0000000428287824 */ /* 0x000fc400078e021d */
[--C-:B------:R-:W-:Y:S01]  /*5e50*/  IMAD R48, R48, 0x4, R29.reuse ;  /* 0x0000000430307824 */ /* 0x100fe200078e021d */
[----:B------:R-:W-:Y:S01]  /*5e60*/  STS [R31+-0x4], R24 ;  /* 0xfffffc181f007388 */ /* 0x000fe20000000800 */
[--C-:B------:R-:W-:Y:S02]  /*5e70*/  IMAD R47, R47, 0x4, R29.reuse ;  /* 0x000000042f2f7824 */ /* 0x100fe400078e021d */
[----:B------:R-:W-:Y:S01]  /*5e80*/  IMAD R6, R6, 0x4, R29 ;  /* 0x0000000406067824 */ /* 0x000fe200078e021d */
[----:B------:R4:W-:Y:S01]  /*5e90*/  STS [R36+-0x4], R23 ;  /* 0xfffffc1724007388 */ /* 0x0009e20000000800 */
[----:B--2---:R-:W-:Y:S02]  /*5ea0*/  IMAD.IADD R4, R4, 0x1, R49 ;  /* 0x0000000104047824 */ /* 0x004fe400078e0231 */
[--C-:B---3--:R-:W-:Y:S01]  /*5eb0*/  IMAD R25, R46, 0x4, R29.reuse ;  /* 0x000000042e197824 */ /* 0x108fe200078e021d */
[----:B------:R-:W-:Y:S01]  /*5ec0*/  STS [R35+-0x4], R22 ;  /* 0xfffffc1623007388 */ /* 0x000fe20000000800 */
[----:B------:R-:W-:-:S03]  /*5ed0*/  IMAD R32, R32, 0x4, R29 ;  /* 0x0000000420207824 */ /* 0x000fc600078e021d */
[----:B------:R2:W-:Y:S01]  /*5ee0*/  STS [R42+-0x4], R21 ;  /* 0xfffffc152a007388 */ /* 0x0005e20000000800 */
[----:B----4-:R-:W-:-:S03]  /*5ef0*/  IMAD R23, R30, 0x4, R29 ;  /* 0x000000041e177824 */ /* 0x010fc600078e021d */
[----:B------:R-:W-:Y:S04]  /*5f00*/  STS [R37+-0x4], R20 ;  /* 0xfffffc1425007388 */ /* 0x000fe80000000800 */
[----:B------:R3:W-:Y:S01]  /*5f10*/  STS [R52+-0x4], R19 ;  /* 0xfffffc1334007388 */ /* 0x0007e20000000800 */
[----:B--2---:R-:W-:-:S03]  /*5f20*/  IMAD R21, R4, 0x4, R29 ;  /* 0x0000000404157824 */ /* 0x004fc600078e021d */
[----:B------:R-:W-:Y:S04]  /*5f30*/  STS [R39+-0x4], R18 ;  /* 0xfffffc1227007388 */ /* 0x000fe80000000800 */
[----:B------:R2:W-:Y:S01]  /*5f40*/  STS [R28+-0x4], R17 ;  /* 0xfffffc111c007388 */ /* 0x0005e20000000800 */
[----:B---3--:R-:W-:-:S03]  /*5f50*/  IMAD R19, R26, 0x4, R29 ;  /* 0x000000041a137824 */ /* 0x008fc600078e021d */
[----:B------:R3:W-:Y:S04]  /*5f60*/  STS [R23+-0x4], R16 ;  /* 0xfffffc1017007388 */ /* 0x0007e80000000800 */
[----:B------:R3:W-:Y:S01]  /*5f70*/  STS [R40+-0x4], R15 ;  /* 0xfffffc0f28007388 */ /* 0x0007e20000000800 */
[----:B--2---:R-:W-:-:S03]  /*5f80*/  IMAD R17, R3, 0x8, R29 ;  /* 0x0000000803117824 */ /* 0x004fc600078e021d */
[----:B------:R3:W-:Y:S04]  /*5f90*/  STS [R25+-0x4], R14 ;  /* 0xfffffc0e19007388 */ /* 0x0007e80000000800 */
[----:B------:R3:W-:Y:S04]  /*5fa0*/  STS [R48+-0x4], R13 ;  /* 0xfffffc0d30007388 */ /* 0x0007e80000000800 */
[----:B------:R3:W-:Y:S04]  /*5fb0*/  STS [R47+-0x4], R12 ;  /* 0xfffffc0c2f007388 */ /* 0x0007e80000000800 */
[----:B------:R3:W-:Y:S04]  /*5fc0*/  STS [R6+-0x4], R11 ;  /* 0xfffffc0b06007388 */ /* 0x0007e80000000800 */
[----:B------:R3:W-:Y:S04]  /*5fd0*/  STS [R19+-0x4], R10 ;  /* 0xfffffc0a13007388 */ /* 0x0007e80000000800 */
[----:B------:R3:W-:Y:S04]  /*5fe0*/  STS [R32+-0x4], R9 ;  /* 0xfffffc0920007388 */ /* 0x0007e80000000800 */
[----:B------:R3:W-:Y:S01]  /*5ff0*/  STS [R21+-0x4], R8 ;  /* 0xfffffc0815007388 */ /* 0x0007e20000000800 */
[----:B------:R-:W-:Y:S05]  /*6000*/  @P0 BRA `(.L_x_247) ;  /* 0x0000000000bc0947 */ /* 0x000fea0003800000 */
[----:B------:R-:W3:Y:S02]  /*6010*/  LDCU.64 UR4, c[0x0][0x398] ;  /* 0x00007300ff0477ac */ /* 0x000ee40008000a00 */
[----:B---3--:R-:W-:-:S04]  /*6020*/  LEA R10, P0, R3, UR4, 0x3 ;  /* 0x00000004030a7c11 */ /* 0x008fc8000f8018ff */
[----:B------:R-:W-:-:S05]  /*6030*/  LEA.HI.X R11, R3, UR5, RZ, 0x3, P0 ;  /* 0x00000005030b7c11 */ /* 0x000fca00080f1cff */
[----:B------:R-:W2:Y:S01]  /*6040*/  LDG.E.64 R8, desc[UR6][R10.64] ;  /* 0x000000060a087981 */ /* 0x000ea2000c1e1b00 */
[----:B------:R-:W-:Y:S02]  /*6050*/  SHF.R.S32.HI R13, RZ, 0x1f, R5 ;  /* 0x0000001fff0d7819 */ /* 0x000fe40000011405 */
[----:B--2---:R-:W-:-:S05]  /*6060*/  IADD3 R8, P0, PT, -R5, R8, RZ ;  /* 0x0000000805087210 */ /* 0x004fca0007f1e1ff */
[----:B------:R-:W-:Y:S01]  /*6070*/  IMAD.X R9, R9, 0x1, ~R13, P0 ;  /* 0x0000000109097824 */ /* 0x000fe200000e0e0d */
[----:B------:R-:W-:Y:S01]  /*6080*/  ISETP.GE.AND P0, PT, R27, 0x1, PT ;  /* 0x000000011b00780c */ /* 0x000fe20003f06270 */
[----:B------:R-:W-:-:S03]  /*6090*/  IMAD.MOV.U32 R13, RZ, RZ, R0 ;  /* 0x000000ffff0d7224 */ /* 0x000fc600078e0000 */
[----:B------:R2:W-:Y:S09]  /*60a0*/  STS.64 [R17+0x6c00], R8 ;  /* 0x006c000811007388 */ /* 0x0005f20000000a00 */
[----:B------:R-:W-:Y:S05]  /*60b0*/  @!P0 BRA `(.L_x_248) ;  /* 0x00000000006c8947 */ /* 0x000fea0003800000 */
[----:B------:R-:W-:Y:S01]  /*60c0*/  BSSY B0, `(.L_x_249) ;  /* 0x0000019000007945 */ /* 0x000fe20003800000 */
[----:B------:R-:W-:Y:S02]  /*60d0*/  IMAD.MOV.U32 R4, RZ, RZ, -0x1 ;  /* 0xffffffffff047424 */ /* 0x000fe400078e00ff */
[----:B------:R-:W-:Y:S02]  /*60e0*/  IMAD.MOV.U32 R6, RZ, RZ, R27 ;  /* 0x000000ffff067224 */ /* 0x000fe400078e001b */
[----:B------:R-:W-:-:S07]  /*60f0*/  IMAD.MOV.U32 R13, RZ, RZ, R0 ;  /* 0x000000ffff0d7224 */ /* 0x000fce00078e0000 */
.L_x_253:
[----:B--2---:R-:W2:Y:S01]  /*6100*/  LDC.64 R8, c[0x0][0x380] ;  /* 0x0000e000ff087b82 */ /* 0x004ea20000000a00 */
[----:B------:R-:W-:Y:S01]  /*6110*/  VIADD R15, R6, 0xffffffff ;  /* 0xffffffff060f7836 */ /* 0x000fe20000000000 */
[----:B------:R-:W-:Y:S03]  /*6120*/  BSSY B2, `(.L_x_250) ;  /* 0x0000008000027945 */ /* 0x000fe60003800000 */
[----:B------:R-:W-:-:S04]  /*6130*/  IMAD R11, R15, 0x100, R3 ;  /* 0x000001000f0b7824 */ /* 0x000fc800078e0203 */
[----:B--2---:R-:W-:-:S07]  /*6140*/  IMAD.WIDE R8, R11, 0x4, R8 ;  /* 0x000000040b087825 */ /* 0x004fce00078e0208 */
.L_x_251:
[----:B------:R-:W-:Y:S05]  /*6150*/  YIELD ;  /* 0x0000000000007946 */ /* 0x000fea0003800000 */
[----:B------:R2:W-:Y:S06]  /*6160*/  MEMBAR.SC.CTA ;  /* 0x0000000000007992 */ /* 0x0005ec0000000000 */
[----:B--2---:R-:W2:Y:S02]  /*6170*/  LDG.E.STRONG.SYS R10, desc[UR6][R8.64] ;  /* 0x00000006080a7981 */ /* 0x004ea4000c1f5900 */
[----:B--2---:R-:W-:-:S13]  /*6180*/  ISETP.NE.AND P0, PT, R10, RZ, PT ;  /* 0x000000ff0a00720c */ /* 0x004fda0003f05270 */
[----:B------:R-:W-:Y:S05]  /*6190*/  @!P0 BRA `(.L_x_251) ;  /* 0xfffffffc00ec8947 */ /* 0x000fea000383ffff */
[----:B------:R-:W-:Y:S05]  /*61a0*/  BSYNC B2 ;  /* 0x0000000000027941 */ /* 0x000fea0003800000 */
.L_x_250:
[----:B------:R-:W-:Y:S01]  /*61b0*/  BSSY.RECONVERGENT B2, `(.L_x_252) ;  /* 0x0000006000027945 */ /* 0x000fe20003800200 */
[C---:B------:R-:W-:Y:S02]  /*61c0*/  ISETP.GT.AND P0, PT, R10.reuse, -0x1, PT ;  /* 0xffffffff0a00780c */ /* 0x040fe40003f04270 */
[----:B------:R-:W-:Y:S01]  /*61d0*/  LOP3.LUT R10, R10, 0x3fffffff, RZ, 0xc0, !PT ;  /* 0x3fffffff0a0a7812 */ /* 0x000fe200078ec0ff */
[----:B------:R-:W-:Y:S05]  /*61e0*/  WARPSYNC.EXCLUSIVE R4 ;  /* 0x0000000004007348 */ /* 0x000fea0003a00000 */
[----:B------:R-:W-:-:S05]  /*61f0*/  IMAD.IADD R13, R10, 0x1, R13 ;  /* 0x000000010a0d7824 */ /* 0x000fca00078e020d */
[----:B------:R-:W-:-:S07]  /*6200*/  VOTE.ANY R4, PT, P0 ;  /* 0x0000000000047806 */ /* 0x000fce00000e0100 */
[----:B------:R-:W-:Y:S05]  /*6210*/  BSYNC.RECONVERGENT B2 ;  /* 0x0000000000027941 */ /* 0x000fea0003800200 */
.L_x_252:
[----:B------:R-:W-:Y:S01]  /*6220*/  ISETP.GT.U32.AND P1, PT, R6, 0x1, PT ;  /* 0x000000010600780c */ /* 0x000fe20003f24070 */
[----:B------:R-:W-:-:S12]  /*6230*/  IMAD.MOV.U32 R6, RZ, RZ, R15 ;  /* 0x000000ffff067224 */ /* 0x000fd800078e000f */
[----:B------:R-:W-:Y:S05]  /*6240*/  @P0 BRA P1, `(.L_x_253) ;  /* 0xfffffffc00ac0947 */ /* 0x000fea000083ffff */
[----:B------:R-:W-:Y:S05]  /*6250*/  BSYNC B0 ;  /* 0x0000000000007941 */ /* 0x000fea0003800000 */
.L_x_249:
[----:B------:R3:W4:Y:S02]  /*6260*/  LDS.64 R8, [R17+0x6c00] ;  /* 0x006c000011087984 */ /* 0x0007240000000a00 */
.L_x_248:
[----:B------:R-:W5:Y:S01]  /*6270*/  LDC.64 R10, c[0x0][0x380] ;  /* 0x0000e000ff0a7b82 */ /* 0x000f620000000a00 */
[C---:B------:R-:W-:Y:S01]  /*6280*/  IMAD.IADD R15, R13.reuse, 0x1, -R0 ;  /* 0x000000010d0f7824 */ /* 0x040fe200078e0a00 */
[----:B------:R-:W-:Y:S01]  /*6290*/  LOP3.LUT R13, R13, 0x80000000, RZ, 0xfc, !PT ;  /* 0x800000000d0d7812 */ /* 0x000fe200078efcff */
[----:B------:R-:W-:-:S03]  /*62a0*/  IMAD R19, R27, 0x100, R3 ;  /* 0x000001001b137824 */ /* 0x000fc600078e0203 */
[----:B--2-4-:R-:W-:-:S04]  /*62b0*/  IADD3 R8, P0, PT, R15, R8, RZ ;  /* 0x000000080f087210 */ /* 0x014fc80007f1e0ff */
[----:B------:R-:W-:-:S05]  /*62c0*/  LEA.HI.X.SX32 R9, R15, R9, 0x1, P0 ;  /* 0x000000090f097211 */ /* 0x000fca00000f0eff */
[----:B------:R2:W-:Y:S01]  /*62d0*/  STS.64 [R17+0x6c00], R8 ;  /* 0x006c000811007388 */ /* 0x0005e20000000a00 */
[----:B-----5:R-:W-:-:S05]  /*62e0*/  IMAD.WIDE R10, R19, 0x4, R10 ;  /* 0x00000004130a7825 */ /* 0x020fca00078e020a */
[----:B------:R2:W-:Y:S02]  /*62f0*/  STG.E.STRONG.SYS desc[UR6][R10.64], R13 ;  /* 0x0000000d0a007986 */ /* 0x0005e4000c115906 */
.L_x_247:
[----:B------:R-:W-:Y:S05]  /*6300*/  BSYNC B1 ;  /* 0x0000000000017941 */ /* 0x000fea0003800000 */
.L_x_246:
[----:B--23--:R-:W2:Y:S01]  /*6310*/  LDC.64 R10, c[0x0][0x390] ;  /* 0x0000e400ff0a7b82 */ /* 0x00cea20000000a00 */
[----:B------:R-:W-:-:S04]  /*6320*/  IMAD R4, R27, 0x1b00, RZ ;  /* 0x00001b001b047824 */ /* 0x000fc800078e02ff */
[----:B------:R-:W-:-:S03]  /*6330*/  VIADD R4, R4, 0x1b00 ;  /* 0x00001b0004047836 */ /* 0x000fc60000000000 */
[----:B------:R-:W3:Y:S01]  /*6340*/  LDC R13, c[0x0][0x3c0] ;  /* 0x0000f000ff0d7b82 */ /* 0x000ee20000000800 */
[----:B--2---:R-:W-:Y:S02]  /*6350*/  ISETP.EQ.U32.AND P1, PT, R10, RZ, PT ;  /* 0x000000ff0a00720c */ /* 0x004fe40003f22070 */
[CC--:B---3--:R-:W-:Y:S02]  /*6360*/  ISETP.GE.AND P0, PT, R4.reuse, R13.reuse, PT ;  /* 0x0000000d0400720c */ /* 0x0c8fe40003f06270 */
[----:B------:R-:W-:Y:S01]  /*6370*/  ISETP.GT.AND P3, PT, R4, R13, PT ;  /* 0x0000000d0400720c */ /* 0x000fe20003f64270 */
[----:B------:R-:W-:Y:S01]  /*6380*/  IMAD R4, R3, 0x4, R29 ;  /* 0x0000000403047824 */ /* 0x000fe200078e021d */
[----:B------:R-:W-:-:S04]  /*6390*/  ISETP.EQ.OR.EX P0, PT, R11, RZ, !P0, P1 ;  /* 0x000000ff0b00720c */ /* 0x000fc80004702710 */
[----:B------:R-:W-:-:S13]  /*63a0*/  ISETP.GT.U32.OR P0, PT, R3, 0xff, P0 ;  /* 0x000000ff0300780c */ /* 0x000fda0000704470 */
[----:B------:R-:W-:Y:S05]  /*63b0*/  @P0 BRA `(.L_x_254) ;  /* 0x0000000000200947 */ /* 0x000fea0003800000 */
[----:B------:R-:W2:Y:S01]  /*63c0*/  LDS.64 R8, [R17+0x6c00] ;  /* 0x006c000011087984 */ /* 0x000ea20000000a00 */
[C---:B------:R-:W-:Y:S02]  /*63d0*/  LEA R10, P2, R3.reuse, R10, 0x3 ;  /* 0x0000000a030a7211 */ /* 0x040fe400078418ff */
[--C-:B------:R-:W-:Y:S02]  /*63e0*/  SHF.R.S32.HI R15, RZ, 0x1f, R0.reuse ;  /* 0x0000001fff0f7819 */ /* 0x100fe40000011400 */
[----:B------:R-:W-:Y:S02]  /*63f0*/  LEA.HI.X R11, R3, R11, RZ, 0x3, P2 ;  /* 0x0000000b030b7211 */ /* 0x000fe400010f1cff */
[----:B--2---:R-:W-:Y:S02]  /*6400*/  IADD3 R8, P0, P1, R8, R5, R0 ;  /* 0x0000000508087210 */ /* 0x004fe4000791e000 */
[----:B------:R-:W-:-:S04]  /*6410*/  SHF.R.S32.HI R5, RZ, 0x1f, R5 ;  /* 0x0000001fff057819 */ /* 0x000fc80000011405 */
[----:B------:R-:W-:-:S05]  /*6420*/  IADD3.X R9, PT, PT, R9, R5, R15, P0, P1 ;  /* 0x0000000509097210 */ /* 0x000fca00007e240f */
[----:B------:R2:W-:Y:S02]  /*6430*/  STG.E.64 desc[UR6][R10.64], R8 ;  /* 0x000000080a007986 */ /* 0x0005e4000c101b06 */
.L_x_254:
[----:B------:R-:W-:Y:S05]  /*6440*/  WARPSYNC.ALL ;  /* 0x0000000000007948 */ /* 0x000fea0003800000 */
[----:B------:R-:W-:Y:S06]  /*6450*/  BAR.SYNC.DEFER_BLOCKING 0x0 ;  /* 0x0000000000007b1d */ /* 0x000fec0000010000 */
[----:B------:R-:W-:Y:S05]  /*6460*/  @P3 BRA `(.L_x_255) ;  /* 0x0000001000903947 */ /* 0x000fea0003800000 */
[----:B------:R-:W3:Y:S01]  /*6470*/  LDS R2, [R4] ;  /* 0x0000000004027984 */ /* 0x000ee20000000800 */
[----:B------:R-:W4:Y:S01]  /*6480*/  LDCU UR4, c[0x0][0x3c4] ;  /* 0x00007880ff0477ac */ /* 0x000f220008000800 */
[----:B------:R-:W5:Y:S01]  /*6490*/  LDCU.64 UR8, c[0x0][0x3a0] ;  /* 0x00007400ff0877ac */ /* 0x000f620008000a00 */
[----:B---3--:R-:W-:-:S04]  /*64a0*/  ISETP.NE.AND P0, PT, R2, 0x7fffffff, PT ;  /* 0x7fffffff0200780c */ /* 0x008fc80003f05270 */
[C---:B------:R-:W-:Y:S02]  /*64b0*/  SEL R0, R2.reuse, 0x80000000, P0 ;  /* 0x8000000002007807 */ /* 0x040fe40000000000 */
[----:B------:R-:W-:Y:S02]  /*64c0*/  ISETP.GT.AND P0, PT, R2, -0x1, PT ;  /* 0xffffffff0200780c */ /* 0x000fe40003f04270 */
[----:B----4-:R-:W-:-:S04]  /*64d0*/  SHF.R.U32.HI R0, RZ, UR4, R0 ;  /* 0x00000004ff007c19 */ /* 0x010fc80008011600 */
[----:B------:R-:W-:-:S05]  /*64e0*/  LOP3.LUT R0, R0, R7, RZ, 0x30, !PT ;  /* 0x0000000700007212 */ /* 0x000fca00078e30ff */
[----:B--2---:R-:W-:Y:S02]  /*64f0*/  IMAD R8, R0, 0x8, R29 ;  /* 0x0000000800087824 */ /* 0x004fe400078e021d */
[----:B------:R-:W-:-:S04]  /*6500*/  IMAD.MOV.U32 R0, RZ, RZ, -0x1 ;  /* 0xffffffffff007424 */ /* 0x000fc800078e00ff */
[----:B------:R-:W2:Y:S01]  /*6510*/  LDS.64 R8, [R8+0x6c00] ;  /* 0x006c000008087984 */ /* 0x000ea20000000a00 */
[----:B------:R-:W-:-:S04]  /*6520*/  SEL R5, R0, 0x80000000, P0 ;  /* 0x8000000000057807 */ /* 0x000fc80000000000 */
[----:B------:R-:W-:Y:S02]  /*6530*/  LOP3.LUT R5, R5, R2, RZ, 0x3c, !PT ;  /* 0x0000000205057212 */ /* 0x000fe400078e3cff */
[----:B--2---:R-:W-:-:S05]  /*6540*/  IADD3 R6, P1, PT, R8, R3, RZ ;  /* 0x0000000308067210 */ /* 0x004fca0007f3e0ff */
[----:B------:R-:W-:Y:S01]  /*6550*/  IMAD.X R9, RZ, RZ, R9, P1 ;  /* 0x000000ffff097224 */ /* 0x000fe200008e0609 */
[----:B-----5:R-:W-:-:S04]  /*6560*/  LEA R10, P1, R6, UR8, 0x2 ;  /* 0x00000008060a7c11 */ /* 0x020fc8000f8210ff */
[----:B------:R-:W-:-:S05]  /*6570*/  LEA.HI.X R11, R6, UR9, R9, 0x2, P1 ;  /* 0x00000009060b7c11 */ /* 0x000fca00088f1409 */
[----:B------:R-:W-:Y:S01]  /*6580*/  STG.E desc[UR6][R10.64], R5 ;  /* 0x000000050a007986 */ /* 0x000fe2000c101906 */
[----:B------:R-:W-:-:S03]  /*6590*/  NOP ;  /* 0x0000000000007918 */ /* 0x000fc60000000000 */
[----:B------:R-:W2:Y:S02]  /*65a0*/  LDS R2, [R4+0x600] ;  /* 0x0006000004027984 */ /* 0x000ea40000000800 */
[----:B--2---:R-:W-:-:S04]  /*65b0*/  ISETP.NE.AND P0, PT, R2, 0x7fffffff, PT ;  /* 0x7fffffff0200780c */ /* 0x004fc80003f05270 */
[C---:B------:R-:W-:Y:S02]  /*65c0*/  SEL R6, R2.reuse, 0x80000000, P0 ;  /* 0x8000000002067807 */ /* 0x040fe40000000000 */
[----:B------:R-:W-:Y:S02]  /*65d0*/  ISETP.GT.AND P0, PT, R2, -0x1, PT ;  /* 0xffffffff0200780c */ /* 0x000fe40003f04270 */
[----:B------:R-:W-:Y:S02]  /*65e0*/  SHF.R.U32.HI R6, RZ, UR4, R6 ;  /* 0x00000004ff067c19 */ /* 0x000fe40008011606 */
[----:B------:R-:W-:Y:S02]  /*65f0*/  SEL R5, R0, 0x80000000, P0 ;  /* 0x8000000000057807 */ /* 0x000fe40000000000 */
[----:B------:R-:W-:Y:S02]  /*6600*/  LOP3.LUT R6, R6, R7, RZ, 0x30, !PT ;  /* 0x0000000706067212 */ /* 0x000fe400078e30ff */
[----:B------:R-:W-:-:S03]  /*6610*/  LOP3.LUT R5, R5, R2, RZ, 0x3c, !PT ;  /* 0x0000000205057212 */ /* 0x000fc600078e3cff */
[----:B------:R-:W-:-:S05]  /*6620*/  IMAD R6, R6, 0x8, R29 ;  /* 0x0000000806067824 */ /* 0x000fca00078e021d */
[----:B------:R-:W2:Y:S02]  /*6630*/  LDS.64 R8, [R6+0x6c00] ;  /* 0x006c000006087984 */ /* 0x000ea40000000a00 */
[----:B--2---:R-:W-:-:S05]  /*6640*/  IADD3 R8, P1, PT, R8, R3, RZ ;  /* 0x0000000308087210 */ /* 0x004fca0007f3e0ff */
[----:B------:R-:W-:Y:S01]  /*6650*/  IMAD.X R9, RZ, RZ, R9, P1 ;  /* 0x000000ffff097224 */ /* 0x000fe200008e0609 */
[----:B------:R-:W-:-:S04]  /*6660*/  LEA R10, P1, R8, UR8, 0x2 ;  /* 0x00000008080a7c11 */ /* 0x000fc8000f8210ff */
        /* <DEDUP_REMOVED lines=251> */
[----:B------:R-:W-:-:S06]  /*7620*/  IMAD R6, R2, 0x8, R29 ;  /* 0x0000000802067824 */ /* 0x000fcc00078e021d */
[----:B------:R-:W2:Y:S02]  /*7630*/  LDS.64 R6, [R6+0x6c00] ;  /* 0x006c000006067984 */ /* 0x000ea40000000a00 */
[----:B--2---:R-:W-:-:S05]  /*7640*/  IADD3 R3, P1, PT, R6, R3, RZ ;  /* 0x0000000306037210 */ /* 0x004fca0007f3e0ff */
[----:B------:R-:W-:Y:S01]  /*7650*/  IMAD.X R8, RZ, RZ, R7, P1 ;  /* 0x000000ffff087224 */ /* 0x000fe200008e0607 */
[----:B------:R-:W-:-:S04]  /*7660*/  LEA R2, P1, R3, UR8, 0x2 ;  /* 0x0000000803027c11 */ /* 0x000fc8000f8210ff */
[----:B------:R-:W-:-:S05]  /*7670*/  LEA.HI.X R3, R3, UR9, R8, 0x2, P1 ;  /* 0x0000000903037c11 */ /* 0x000fca00088f1408 */
[----:B------:R-:W-:Y:S01]  /*7680*/  STG.E desc[UR6][R2.64+0x6600], R5 ;  /* 0x0066000502007986 */ /* 0x000fe2000c101906 */
[----:B------:R-:W-:Y:S01]  /*7690*/  NOP ;  /* 0x0000000000007918 */ /* 0x000fe20000000000 */
[----:B------:R-:W-:Y:S05]  /*76a0*/  EXIT ;  /* 0x000000000000794d */ /* 0x000fea0003800000 */
.L_x_255:
[----:B------:R-:W-:Y:S01]  /*76b0*/  IMAD R27, R27, -0x1b00, R13 ;  /* 0xffffe5001b1b7824 */ /* 0x000fe200078e020d */
[----:B------:R-:W-:Y:S01]  /*76c0*/  BSSY.RECONVERGENT B0, `(.L_x_256) ;  /* 0x0000020000007945 */ /* 0x000fe20003800200 */
[C---:B------:R-:W-:Y:S02]  /*76d0*/  VIADD R0, R3.reuse, 0x180 ;  /* 0x0000018003007836 */ /* 0x040fe40000000000 */
[C---:B------:R-:W-:Y:S01]  /*76e0*/  VIADD R6, R3.reuse, 0x300 ;  /* 0x0000030003067836 */ /* 0x040fe20000000000 */
[CC--:B------:R-:W-:Y:S01]  /*76f0*/  ISETP.GE.AND P4, PT, R3.reuse, R27.reuse, PT ;  /* 0x0000001b0300720c */ /* 0x0c0fe20003f86270 */
[C---:B--2---:R-:W-:Y:S01]  /*7700*/  VIADD R8, R3.reuse, 0x480 ;  /* 0x0000048003087836 */ /* 0x044fe20000000000 */
[-C--:B------:R-:W-:Y:S01]  /*7710*/  ISETP.GE.AND P0, PT, R0, R27.reuse, PT ;  /* 0x0000001b0000720c */ /* 0x080fe20003f06270 */
[C---:B------:R-:W-:Y:S01]  /*7720*/  VIADD R0, R3.reuse, 0x600 ;  /* 0x0000060003007836 */ /* 0x040fe20000000000 */
[-C--:B------:R-:W-:Y:S01]  /*7730*/  ISETP.GE.AND P1, PT, R6, R27.reuse, PT ;  /* 0x0000001b0600720c */ /* 0x080fe20003f26270 */
[C---:B------:R-:W-:Y:S01]  /*7740*/  VIADD R6, R3.reuse, 0x780 ;  /* 0x0000078003067836 */ /* 0x040fe20000000000 */
[-C--:B------:R-:W-:Y:S01]  /*7750*/  ISETP.GE.AND P2, PT, R8, R27.reuse, PT ;  /* 0x0000001b0800720c */ /* 0x080fe20003f46270 */
[----:B------:R-:W-:Y:S01]  /*7760*/  VIADD R10, R3, 0x900 ;  /* 0x00000900030a7836 */ /* 0x000fe20000000000 */
[----:B------:R-:W-:-:S02]  /*7770*/  ISETP.GE.AND P3, PT, R0, R27, PT ;  /* 0x0000001b0000720c */ /* 0x000fc40003f66270 */
[----:B------:R-:W-:-:S03]  /*7780*/  ISETP.GE.AND P5, PT, R6, R27, PT ;  /* 0x0000001b0600720c */ /* 0x000fc60003fa6270 */
[----:B------:R-:W-:Y:S10]  /*7790*/  @P4 BRA `(.L_x_257) ;  /* 0x0000000000484947 */ /* 0x000ff40003800000 */
[----:B------:R-:W2:Y:S01]  /*77a0*/  LDS R0, [R4] ;  /* 0x0000000004007984 */ /* 0x000ea20000000800 */
[----:B------:R-:W3:Y:S01]  /*77b0*/  LDCU UR4, c[0x0][0x3c4] ;  /* 0x00007880ff0477ac */ /* 0x000ee20008000800 */
[----:B--2---:R-:W-:-:S04]  /*77c0*/  ISETP.NE.AND P4, PT, R0, 0x7fffffff, PT ;  /* 0x7fffffff0000780c */ /* 0x004fc80003f85270 */
[C---:B------:R-:W-:Y:S02]  /*77d0*/  SEL R5, R0.reuse, 0x80000000, P4 ;  /* 0x8000000000057807 */ /* 0x040fe40002000000 */
[----:B------:R-:W-:Y:S02]  /*77e0*/  ISETP.GT.AND P4, PT, R0, -0x1, PT ;  /* 0xffffffff0000780c */ /* 0x000fe40003f84270 */
[----:B---3--:R-:W-:Y:S01]  /*77f0*/  SHF.R.U32.HI R6, RZ, UR4, R5 ;  /* 0x00000004ff067c19 */ /* 0x008fe20008011605 */
[----:B------:R-:W2:Y:S01]  /*7800*/  LDCU.64 UR4, c[0x0][0x3a0] ;  /* 0x00007400ff0477ac */ /* 0x000ea20008000a00 */
[----:B------:R-:W-:Y:S02]  /*7810*/  IMAD.MOV.U32 R5, RZ, RZ, -0x1 ;  /* 0xffffffffff057424 */ /* 0x000fe400078e00ff */
[----:B------:R-:W-:-:S03]  /*7820*/  LOP3.LUT R6, R6, R7, RZ, 0x30, !PT ;  /* 0x0000000706067212 */ /* 0x000fc600078e30ff */
[----:B------:R-:W-:Y:S02]  /*7830*/  SEL R5, R5, 0x80000000, P4 ;  /* 0x8000000005057807 */ /* 0x000fe40002000000 */
[----:B------:R-:W-:Y:S02]  /*7840*/  IMAD R6, R6, 0x8, R29 ;  /* 0x0000000806067824 */ /* 0x000fe400078e021d */
[----:B------:R-:W-:-:S03]  /*7850*/  LOP3.LUT R5, R5, R0, RZ, 0x3c, !PT ;  /* 0x0000000005057212 */ /* 0x000fc600078e3cff */
[----:B------:R-:W3:Y:S02]  /*7860*/  LDS.64 R8, [R6+0x6c00] ;  /* 0x006c000006087984 */ /* 0x000ee40000000a00 */
[----:B---3--:R-:W-:-:S04]  /*7870*/  IADD3 R11, P6, PT, R8, R3, RZ ;  /* 0x00000003080b7210 */ /* 0x008fc80007fde0ff */
[----:B--2---:R-:W-:Y:S01]  /*7880*/  LEA R8, P4, R11, UR4, 0x2 ;  /* 0x000000040b087c11 */ /* 0x004fe2000f8810ff */
[----:B------:R-:W-:-:S05]  /*7890*/  IMAD.X R12, RZ, RZ, R9, P6 ;  /* 0x000000ffff0c7224 */ /* 0x000fca00030e0609 */
[----:B------:R-:W-:-:S05]  /*78a0*/  LEA.HI.X R9, R11, UR5, R12, 0x2, P4 ;  /* 0x000000050b097c11 */ /* 0x000fca000a0f140c */
[----:B------:R2:W-:Y:S02]  /*78b0*/  STG.E desc[UR6][R8.64], R5 ;  /* 0x0000000508007986 */ /* 0x0005e4000c101906 */
.L_x_257:
[----:B------:R-:W-:Y:S05]  /*78c0*/  BSYNC.RECONVERGENT B0 ;  /* 0x0000000000007941 */ /* 0x000fea0003800200 */
.L_x_256:
[----:B------:R-:W-:Y:S01]  /*78d0*/  NOP ;  /* 0x0000000000007918 */ /* 0x000fe20000000000 */
[----:B------:R-:W-:Y:S01]  /*78e0*/  BSSY.RECONVERGENT B0, `(.L_x_258) ;  /* 0x0000016000007945 */ /* 0x000fe20003800200 */
[----:B------:R-:W-:Y:S01]  /*78f0*/  ISETP.GE.AND P4, PT, R10, R27, PT ;  /* 0x0000001b0a00720c */ /* 0x000fe20003f86270 */
[----:B------:R-:W-:Y:S02]  /*7900*/  VIADD R10, R3, 0xa80 ;  /* 0x00000a80030a7836 */ /* 0x000fe40000000000 */
[----:B------:R-:W-:Y:S10]  /*7910*/  @P0 BRA `(.L_x_259) ;  /* 0x0000000000480947 */ /* 0x000ff40003800000 */
[----:B------:R-:W3:Y:S01]  /*7920*/  LDS R0, [R4+0x600] ;  /* 0x0006000004007984 */ /* 0x000ee20000000800 */
[----:B------:R-:W4:Y:S01]  /*7930*/  LDCU UR4, c[0x0][0x3c4] ;  /* 0x00007880ff0477ac */ /* 0x000f220008000800 */
[----:B---3--:R-:W-:-:S04]  /*7940*/  ISETP.NE.AND P0, PT, R0, 0x7fffffff, PT ;  /* 0x7fffffff0000780c */ /* 0x008fc80003f05270 */
[C---:B--2---:R-:W-:Y:S02]  /*7950*/  SEL R5, R0.reuse, 0x80000000, P0 ;  /* 0x8000000000057807 */ /* 0x044fe40000000000 */
[----:B------:R-:W-:Y:S02]  /*7960*/  ISETP.GT.AND P0, PT, R0, -0x1, PT ;  /* 0xffffffff0000780c */ /* 0x000fe40003f04270 */
[----:B----4-:R-:W-:Y:S01]  /*7970*/  SHF.R.U32.HI R6, RZ, UR4, R5 ;  /* 0x00000004ff067c19 */ /* 0x010fe20008011605 */
        /* <DEDUP_REMOVED lines=12> */
.L_x_259:
[----:B------:R-:W-:Y:S05]  /*7a40*/  BSYNC.RECONVERGENT B0 ;  /* 0x0000000000007941 */ /* 0x000fea0003800200 */
.L_x_258:
[----:B------:R-:W-:Y:S01]  /*7a50*/  NOP ;  /* 0x0000000000007918 */ /* 0x000fe20000000000 */
[----:B------:R-:W-:Y:S01]  /*7a60*/  BSSY.RECONVERGENT B0, `(.L_x_260) ;  /* 0x0000016000007945 */ /* 0x000fe20003800200 */
[----:B------:R-:W-:Y:S02]  /*7a70*/  ISETP.GE.AND P0, PT, R10, R27, PT ;  /* 0x0000001b0a00720c */ /* 0x000fe40003f06270 */
[----:B------:R-:W-:Y:S01]  /*7a80*/  LOP3.LUT R10, R3, 0xc00, RZ, 0xfc, !PT ;  /* 0x00000c00030a7812 */ /* 0x000fe200078efcff */
[----:B------:R-:W-:Y:S10]  /*7a90*/  @P1 BRA `(.L_x_261) ;  /* 0x0000000000481947 */ /* 0x000ff40003800000 */
[----:B------:R-:W4:Y:S01]  /*7aa0*/  LDS R0, [R4+0xc00] ;  /* 0x000c000004007984 */ /* 0x000f220000000800 */
[----:B------:R-:W5:Y:S01]  /*7ab0*/  LDCU UR4, c[0x0][0x3c4] ;  /* 0x00007880ff0477ac */ /* 0x000f620008000800 */
[----:B----4-:R-:W-:-:S04]  /*7ac0*/  ISETP.NE.AND P1, PT, R0, 0x7fffffff, PT ;  /* 0x7fffffff0000780c */ /* 0x010fc80003f25270 */
[C---:B--23--:R-:W-:Y:S02]  /*7ad0*/  SEL R5, R0.reuse, 0x80000000, P1 ;  /* 0x8000000000057807 */ /* 0x04cfe40000800000 */
[----:B------:R-:W-:Y:S02]  /*7ae0*/  ISETP.GT.AND P1, PT, R0, -0x1, PT ;  /* 0xffffffff0000780c */ /* 0x000fe40003f24270 */
[----:B-----5:R-:W-:Y:S01]  /*7af0*/  SHF.R.U32.HI R6, RZ, UR4, R5 ;  /* 0x00000004ff067c19 */ /* 0x020fe20008011605 */
        /* <DEDUP_REMOVED lines=12> */
.L_x_261:
[----:B------:R-:W-:Y:S05]  /*7bc0*/  BSYNC.RECONVERGENT B0 ;  /* 0x0000000000007941 */ /* 0x000fea0003800200 */
.L_x_260:
[----:B------:R-:W-:Y:S01]  /*7bd0*/  NOP ;  /* 0x0000000000007918 */ /* 0x000fe20000000000 */
[----:B------:R-:W-:Y:S01]  /*7be0*/  BSSY.RECONVERGENT B0, `(.L_x_262) ;  /* 0x0000016000007945 */ /* 0x000fe20003800200 */
[----:B------:R-:W-:Y:S01]  /*7bf0*/  ISETP.GE.AND P1, PT, R10, R27, PT ;  /* 0x0000001b0a00720c */ /* 0x000fe20003f26270 */
[----:B------:R-:W-:Y:S02]  /*7c00*/  VIADD R10, R3, 0xd80 ;  /* 0x00000d80030a7836 */ /* 0x000fe40000000000 */
[----:B------:R-:W-:Y:S10]  /*7c10*/  @P2 BRA `(.L_x_263) ;  /* 0x0000000000482947 */ /* 0x000ff40003800000 */
[----:B------:R-:W5:Y:S01]  /*7c20*/  LDS R0, [R4+0x1200] ;  /* 0x0012000004007984 */ /* 0x000f620000000800 */
[----:B------:R-:W0:Y:S01]  /*7c30*/  LDCU UR4, c[0x0][0x3c4] ;  /* 0x00007880ff0477ac */ /* 0x000e220008000800 */
[----:B-----5:R-:W-:-:S04]  /*7c40*/  ISETP.NE.AND P2, PT, R0, 0x7fffffff, PT ;  /* 0x7fffffff0000780c */ /* 0x020fc80003f45270 */
[C---:B--234-:R-:W-:Y:S02]  /*7c50*/  SEL R5, R0.reuse, 0x80000000, P2 ;  /* 0x8000000000057807 */ /* 0x05cfe40001000000 */
[----:B------:R-:W-:Y:S02]  /*7c60*/  ISETP.GT.AND P2, PT, R0, -0x1, PT ;  /* 0xffffffff0000780c */ /* 0x000fe40003f44270 */
[----:B0-----:R-:W-:Y:S01]  /*7c70*/  SHF.R.U32.HI R6, RZ, UR4, R5 ;  /* 0x00000004ff067c19 */ /* 0x001fe20008011605 */
[----:B------:R-:W0:Y:S01]  /*7c80*/  LDCU.64 UR4, c[0x0][0x3a0] ;  /* 0x00007400ff0477ac */ /* 0x000e220008000a00 */
[----:B------:R-:W-:Y:S02]  /*7c90*/  IMAD.MOV.U32 R5, RZ, RZ, -0x1 ;  /* 0xffffffffff057424 */ /* 0x000fe400078e00ff */
[----:B------:R-:W-:-:S03]  /*7ca0*/  LOP3.LUT R6, R6, R7, RZ, 0x30, !PT ;  /* 0x0000000706067212 */ /* 0x000fc600078e30ff */
[----:B------:R-:W-:Y:S02]  /*7cb0*/  SEL R5, R5, 0x80000000, P2 ;  /* 0x8000000005057807 */ /* 0x000fe40001000000 */
[----:B------:R-:W-:Y:S02]  /*7cc0*/  IMAD R6, R6, 0x8, R29 ;  /* 0x0000000806067824 */ /* 0x000fe400078e021d */
[----:B------:R-:W-:-:S03]  /*7cd0*/  LOP3.LUT R5, R5, R0, RZ, 0x3c, !PT ;  /* 0x0000000005057212 */ /* 0x000fc600078e3cff */
[----:B------:R-:W2:Y:S02]  /*7ce0*/  LDS.64 R8, [R6+0x6c00] ;  /* 0x006c000006087984 */ /* 0x000ea40000000a00 */
[----:B--2---:R-:W-:-:S04]  /*7cf0*/  IADD3 R11, P6, PT, R8, R3, RZ ;  /* 0x00000003080b7210 */ /* 0x004fc80007fde0ff */
[----:B0-----:R-:W-:Y:S01]  /*7d00*/  LEA R8, P2, R11, UR4, 0x2 ;  /* 0x000000040b087c11 */ /* 0x001fe2000f8410ff */
[----:B------:R-:W-:-:S05]  /*7d10*/  IMAD.X R12, RZ, RZ, R9, P6 ;  /* 0x000000ffff0c7224 */ /* 0x000fca00030e0609 */
[----:B------:R-:W-:-:S05]  /*7d20*/  LEA.HI.X R9, R11, UR5, R12, 0x2, P2 ;  /* 0x000000050b097c11 */ /* 0x000fca00090f140c */
[----:B------:R0:W-:Y:S02]  /*7d30*/  STG.E desc[UR6][R8.64+0x1200], R5 ;  /* 0x0012000508007986 */ /* 0x0001e4000c101906 */
.L_x_263:
[----:B------:R-:W-:Y:S05]  /*7d40*/  BSYNC.RECONVERGENT B0 ;  /* 0x0000000000007941 */ /* 0x000fea0003800200 */
.L_x_262:
[----:B------:R-:W-:Y:S01]  /*7d50*/  NOP ;  /* 0x0000000000007918 */ /* 0x000fe20000000000 */
[----:B------:R-:W-:Y:S01]  /*7d60*/  BSSY.RECONVERGENT B0, `(.L_x_264) ;  /* 0x0000016000007945 */ /* 0x000fe20003800200 */
[----:B------:R-:W-:Y:S01]  /*7d70*/  ISETP.GE.AND P2, PT, R10, R27, PT ;  /* 0x0000001b0a00720c */ /* 0x000fe20003f46270 */
[----:B------:R-:W-:Y:S02]  /*7d80*/  VIADD R10, R3, 0xf00 ;  /* 0x00000f00030a7836 */ /* 0x000fe40000000000 */
[----:B------:R-:W-:Y:S10]  /*7d90*/  @P3 BRA `(.L_x_265) ;  /* 0x0000000000483947 */ /* 0x000ff40003800000 */
[----:B------:R-:W5:Y:S01]  /*7da0*/  LDS R0, [R4+0x1800] ;  /* 0x0018000004007984 */ /* 0x000f620000000800 */
[----:B------:R-:W1:Y:S01]  /*7db0*/  LDCU UR4, c[0x0][0x3c4] ;  /* 0x00007880ff0477ac */ /* 0x000e620008000800 */
[----:B-----5:R-:W-:-:S04]  /*7dc0*/  ISETP.NE.AND P3, PT, R0, 0x7fffffff, PT ;  /* 0x7fffffff0000780c */ /* 0x020fc80003f65270 */
[C---:B0-234-:R-:W-:Y:S02]  /*7dd0*/  SEL R5, R0.reuse, 0x80000000, P3 ;  /* 0x8000000000057807 */ /* 0x05dfe40001800000 */
[----:B------:R-:W-:Y:S02]  /*7de0*/  ISETP.GT.AND P3, PT, R0, -0x1, PT ;  /* 0xffffffff0000780c */ /* 0x000fe40003f64270 */
[----:B-1----:R-:W-:Y:S01]  /*7df0*/  SHF.R.U32.HI R6, RZ, UR4, R5 ;  /* 0x00000004ff067c19 */ /* 0x002fe20008011605 */
[----:B------:R-:W0:Y:S01]  /*7e00*/  LDCU.64 UR4, c[0x0][0x3a0] ;  /* 0x00007400ff0477ac */ /* 0x000e220008000a00 */
[----:B------:R-:W-:Y:S02]  /*7e10*/  IMAD.MOV.U32 R5, RZ, RZ, -0x1 ;  /* 0xffffffffff057424 */ /* 0x000fe400078e00ff */
[----:B------:R-:W-:-:S03]  /*7e20*/  LOP3.LUT R6, R6, R7, RZ, 0x30, !PT ;  /* 0x0000000706067212 */ /* 0x000fc600078e30ff */
[----:B------:R-:W-:Y:S02]  /*7e30*/  SEL R5, R5, 0x80000000, P3 ;  /* 0x8000000005057807 */ /* 0x000fe40001800000 */
[----:B------:R-:W-:Y:S02]  /*7e40*/  IMAD R6, R6, 0x8, R29 ;  /* 0x0000000806067824 */ /* 0x000fe400078e021d */
[----:B------:R-:W-:-:S03]  /*7e50*/  LOP3.LUT R5, R5, R0, RZ, 0x3c, !PT ;  /* 0x0000000005057212 */ /* 0x000fc600078e3cff */
[----:B------:R-:W1:Y:S02]  /*7e60*/  LDS.64 R8, [R6+0x6c00] ;  /* 0x006c000006087984 */ /* 0x000e640000000a00 */
[----:B-1----:R-:W-:-:S04]  /*7e70*/  IADD3 R11, P6, PT, R8, R3, RZ ;  /* 0x00000003080b7210 */ /* 0x002fc80007fde0ff */
[----:B0-----:R-:W-:Y:S01]  /*7e80*/  LEA R8, P3, R11, UR4, 0x2 ;  /* 0x000000040b087c11 */ /* 0x001fe2000f8610ff */
[----:B------:R-:W-:-:S05]  /*7e90*/  IMAD.X R12, RZ, RZ, R9, P6 ;  /* 0x000000ffff0c7224 */ /* 0x000fca00030e0609 */
[----:B------:R-:W-:-:S05]  /*7ea0*/  LEA.HI.X R9, R11, UR5, R12, 0x2, P3 ;  /* 0x000000050b097c11 */ /* 0x000fca00098f140c */
[----:B------:R0:W-:Y:S02]  /*7eb0*/  STG.E desc[UR6][R8.64+0x1800], R5 ;  /* 0x0018000508007986 */ /* 0x0001e4000c101906 */
.L_x_265:
[----:B------:R-:W-:Y:S05]  /*7ec0*/  BSYNC.RECONVERGENT B0 ;  /* 0x0000000000007941 */ /* 0x000fea0003800200 */
.L_x_264:
        /* <DEDUP_REMOVED lines=23> */
.L_x_267:
[----:B------:R-:W-:Y:S05]  /*8040*/  BSYNC.RECONVERGENT B0 ;  /* 0x0000000000007941 */ /* 0x000fea0003800200 */
.L_x_266:
        /* <DEDUP_REMOVED lines=23> */
.L_x_269:
[----:B------:R-:W-:Y:S05]  /*81c0*/  BSYNC.RECONVERGENT B0 ;  /* 0x0000000000007941 */ /* 0x000fea0003800200 */
.L_x_268:
        /* <DEDUP_REMOVED lines=23> */
.L_x_271:
[----:B------:R-:W-:Y:S05]  /*8340*/  BSYNC.RECONVERGENT B0 ;  /* 0x0000000000007941 */ /* 0x000fea0003800200 */
.L_x_270:
        /* <DEDUP_REMOVED lines=23> */
.L_x_273:
[----:B------:R-:W-:Y:S05]  /*84c0*/  BSYNC.RECONVERGENT B0 ;  /* 0x0000000000007941 */ /* 0x000fea0003800200 */
.L_x_272:
        /* <DEDUP_REMOVED lines=23> */
.L_x_275:
[----:B------:R-:W-:Y:S05]  /*8640*/  BSYNC.RECONVERGENT B0 ;  /* 0x0000000000007941 */ /* 0x000fea0003800200 */
.L_x_274:
[----:B------:R-:W-:Y:S01]  /*8650*/  NOP ;  /* 0x0000000000007918 */ /* 0x000fe20000000000 */
[----:B------:R-:W-:Y:S01]  /*8660*/  BSSY.RECONVERGENT B0, `(.L_x_276) ;  /* 0x0000016000007945 */ /* 0x000fe20003800200 */
[----:B------:R-:W-:Y:S02]  /*8670*/  ISETP.GE.AND P2, PT, R10, R27, PT ;  /* 0x0000001b0a00720c */ /* 0x000fe40003f46270 */
[----:B------:R-:W-:Y:S01]  /*8680*/  LOP3.LUT R10, R3, 0x1800, RZ, 0xfc, !PT ;  /* 0x00001800030a7812 */ /* 0x000fe200078efcff */
        /* <DEDUP_REMOVED lines=19> */
.L_x_277:
[----:B------:R-:W-:Y:S05]  /*87c0*/  BSYNC.RECONVERGENT B0 ;  /* 0x0000000000007941 */ /* 0x000fea0003800200 */
.L_x_276:
[----:B------:R-:W-:Y:S01]  /*87d0*/  NOP ;  /* 0x0000000000007918 */ /* 0x000fe20000000000 */
[----:B------:R-:W-:Y:S01]  /*87e0*/  BSSY.RECONVERGENT B0, `(.L_x_278) ;  /* 0x0000015000007945 */ /* 0x000fe20003800200 */
[----:B------:R-:W-:-:S03]  /*87f0*/  ISETP.GE.AND P3, PT, R10, R27, PT ;  /* 0x0000001b0a00720c */ /* 0x000fc60003f66270 */
        /* <DEDUP_REMOVED lines=19> */
.L_x_279:
[----:B------:R-:W-:Y:S05]  /*8930*/  BSYNC.RECONVERGENT B0 ;  /* 0x0000000000007941 */ /* 0x000fea0003800200 */
.L_x_278:
[----:B------:R-:W-:Y:S01]  /*8940*/  NOP ;  /* 0x0000000000007918 */ /* 0x000fe20000000000 */
[----:B------:R-:W-:Y:S04]  /*8950*/  BSSY.RECONVERGENT B0, `(.L_x_280) ;  /* 0x0000014000007945 */ /* 0x000fe80003800200 */
[----:B------:R-:W-:Y:S05]  /*8960*/  @P4 BRA `(.L_x_281) ;  /* 0x0000000000484947 */ /* 0x000fea0003800000 */
        /* <DEDUP_REMOVED lines=13> */
[----:B-1----:R-:W-:-:S05]  /*8a40*/  IADD3 R10, P5, PT, R8, R3, RZ ;  /* 0x00000003080a7210 */ /* 0x002fca0007fbe0ff */
[----:B------:R-:W-:Y:S01]  /*8a50*/  IMAD.X R9, RZ, RZ, R9, P5 ;  /* 0x000000ffff097224 */ /* 0x000fe200028e0609 */
[----:B0-----:R-:W-:-:S04]  /*8a60*/  LEA R8, P5, R10, UR4, 0x2 ;  /* 0x000000040a087c11 */ /* 0x001fc8000f8a10ff */
[----:B------:R-:W-:-:S05]  /*8a70*/  LEA.HI.X R9, R10, UR5, R9, 0x2, P5 ;  /* 0x000000050a097c11 */ /* 0x000fca000a8f1409 */
[----:B------:R0:W-:Y:S04]  /*8a80*/  STG.E desc[UR6][R8.64+0x4800], R5 ;  /* 0x0048000508007986 */ /* 0x0001e8000c101906 */
.L_x_281:
[----:B------:R-:W-:Y:S05]  /*8a90*/  BSYNC.RECONVERGENT B0 ;  /* 0x0000000000007941 */ /* 0x000fea0003800200 */
.L_x_280:
        /* <DEDUP_REMOVED lines=21> */
.L_x_283:
[----:B------:R-:W-:Y:S05]  /*8bf0*/  BSYNC.RECONVERGENT B0 ;  /* 0x0000000000007941 */ /* 0x000fea0003800200 */
.L_x_282:
        /* <DEDUP_REMOVED lines=21> */
.L_x_285:
[----:B------:R-:W-:Y:S05]  /*8d50*/  BSYNC.RECONVERGENT B0 ;  /* 0x0000000000007941 */ /* 0x000fea0003800200 */
.L_x_284:
        /* <DEDUP_REMOVED lines=21> */
.L_x_287:
[----:B------:R-:W-:Y:S05]  /*8eb0*/  BSYNC.RECONVERGENT B0 ;  /* 0x0000000000007941 */ /* 0x000fea0003800200 */
.L_x_286:
        /* <DEDUP_REMOVED lines=21> */
.L_x_289:
[----:B------:R-:W-:Y:S05]  /*9010*/  BSYNC.RECONVERGENT B0 ;  /* 0x0000000000007941 */ /* 0x000fea0003800200 */
.L_x_288:
[----:B------:R-:W-:Y:S01]  /*9020*/  NOP ;  /* 0x0000000000007918 */ /* 0x000fe20000000000 */
[----:B------:R-:W5:Y:S01]  /*9030*/  LDS R4, [R4+0x6600] ;  /* 0x0066000004047984 */ /* 0x000f620000000800 */
[----:B------:R-:W1:Y:S01]  /*9040*/  LDCU UR4, c[0x0][0x3c4] ;  /* 0x00007880ff0477ac */ /* 0x000e620008000800 */
[----:B------:R-:W-:Y:S01]  /*9050*/  BSSY.RECONVERGENT B0, `(.L_x_290) ;  /* 0x0000014000007945 */ /* 0x000fe20003800200 */
[----:B-----5:R-:W-:-:S04]  /*9060*/  ISETP.NE.AND P0, PT, R4, 0x7fffffff, PT ;  /* 0x7fffffff0400780c */ /* 0x020fc80003f05270 */
[----:B------:R-:W-:-:S04]  /*9070*/  SEL R0, R4, 0x80000000, P0 ;  /* 0x8000000004007807 */ /* 0x000fc80000000000 */
[----:B-1----:R-:W-:-:S04]  /*9080*/  SHF.R.U32.HI R0, RZ, UR4, R0 ;  /* 0x00000004ff007c19 */ /* 0x002fc80008011600 */
[----:B------:R-:W-:-:S05]  /*9090*/  LOP3.LUT R0, R0, R7, RZ, 0x30, !PT ;  /* 0x0000000700007212 */ /* 0x000fca00078e30ff */
[----:B------:R-:W-:Y:S02]  /*90a0*/  IMAD R6, R0, 0x8, R29 ;  /* 0x0000000800067824 */ /* 0x000fe400078e021d */
[----:B------:R-:W-:-:S04]  /*90b0*/  VIADD R0, R3, 0x1980 ;  /* 0x0000198003007836 */ /* 0x000fc80000000000 */
[----:B------:R-:W1:Y:S01]  /*90c0*/  LDS.64 R6, [R6+0x6c00] ;  /* 0x006c000006067984 */ /* 0x000e620000000a00 */
[----:B------:R-:W-:Y:S02]  /*90d0*/  ISETP.GE.AND P0, PT, R0, R27, PT ;  /* 0x0000001b0000720c */ /* 0x000fe40003f06270 */
[----:B-1----:R-:W-:-:S05]  /*90e0*/  IADD3 R3, P1, PT, R6, R3, RZ ;  /* 0x0000000306037210 */ /* 0x002fca0007f3e0ff */
[----:B------:R-:W-:-:S06]  /*90f0*/  IMAD.X R0, RZ, RZ, R7, P1 ;  /* 0x000000ffff007224 */ /* 0x000fcc00008e0607 */
[----:B------:R-:W-:Y:S05]  /*9100*/  @P0 BRA `(.L_x_291) ;  /* 0x0000000000200947 */ /* 0x000fea0003800000 */
[----:B------:R-:W1:Y:S01]  /*9110*/  LDCU.64 UR4, c[0x0][0x3a0] ;  /* 0x00007400ff0477ac */ /* 0x000e620008000a00 */
[----:B0-234-:R-:W-:Y:S01]  /*9120*/  IMAD.MOV.U32 R5, RZ, RZ, -0x1 ;  /* 0xffffffffff057424 */ /* 0x01dfe200078e00ff */
[----:B------:R-:W-:-:S04]  /*9130*/  ISETP.GT.AND P0, PT, R4, -0x1, PT ;  /* 0xffffffff0400780c */ /* 0x000fc80003f04270 */
[----:B------:R-:W-:-:S04]  /*9140*/  SEL R5, R5, 0x80000000, P0 ;  /* 0x8000000005057807 */ /* 0x000fc80000000000 */
[----:B------:R-:W-:Y:S02]  /*9150*/  LOP3.LUT R5, R5, R4, RZ, 0x3c, !PT ;  /* 0x0000000405057212 */ /* 0x000fe400078e3cff */
[----:B-1----:R-:W-:-:S04]  /*9160*/  LEA R2, P1, R3, UR4, 0x2 ;  /* 0x0000000403027c11 */ /* 0x002fc8000f8210ff */
[----:B------:R-:W-:-:S05]  /*9170*/  LEA.HI.X R3, R3, UR5, R0, 0x2, P1 ;  /* 0x0000000503037c11 */ /* 0x000fca00088f1400 */
[----:B------:R1:W-:Y:S04]  /*9180*/  STG.E desc[UR6][R2.64+0x6600], R5 ;  /* 0x0066000502007986 */ /* 0x0003e8000c101906 */
.L_x_291:
[----:B------:R-:W-:Y:S05]  /*9190*/  BSYNC.RECONVERGENT B0 ;  /* 0x0000000000007941 */ /* 0x000fea0003800200 */
.L_x_290:
[----:B------:R-:W-:Y:S01]  /*91a0*/  NOP ;  /* 0x0000000000007918 */ /* 0x000fe20000000000 */
[----:B------:R-:W-:Y:S05]  /*91b0*/  EXIT ;  /* 0x000000000000794d */ /* 0x000fea0003800000 */
.L_x_207:
[----:B------:R-:W-:Y:S02]  /*91c0*/  IMAD.MOV.U32 R49, RZ, RZ, R41 ;  /* 0x000000ffff317224 */ /* 0x000fe400078e0029 */
[----:B------:R-:W-:Y:S02]  /*91d0*/  IMAD.MOV.U32 R48, RZ, RZ, 0x1 ;  /* 0x00000001ff307424 */ /* 0x000fe400078e00ff */
[----:B------:R-:W-:Y:S02]  /*91e0*/  IMAD.MOV.U32 R51, RZ, RZ, RZ ;  /* 0x000000ffff337224 */ /* 0x000fe400078e00ff */
[----:B------:R-:W-:-:S07]  /*91f0*/  IMAD.MOV.U32 R46, RZ, RZ, -0x1 ;  /* 0xffffffffff2e7424 */ /* 0x000fce00078e00ff */
[----:B------:R-:W-:Y:S05]  /*9200*/  WARPSYNC.COLLECTIVE R46, `(.L_x_292) ;  /* 0x000000002e087348 */ /* 0x000fea0003c00000 */
[----:B------:R0:W1:Y:S02]  /*9210*/  SHFL.UP P0, R44, R49, R48, R51 ;  /* 0x04000030312c7389 */ /* 0x0000640000000033 */
[----:B01----:R-:W-:Y:S05]  /*9220*/  ENDCOLLECTIVE ;  /* 0x000000000000791b */ /* 0x003fea0003800000 */
.L_x_292:
[----:B------:R-:W-:Y:S02]  /*9230*/  IMAD.MOV.U32 R48, RZ, RZ, 0x2 ;  /* 0x00000002ff307424 */ /* 0x000fe400078e00ff */
[----:B------:R-:W-:-:S04]  /*9240*/  IMAD.MOV.U32 R40, RZ, RZ, R44 ;  /* 0x000000ffff287224 */ /* 0x000fc800078e002c */
[----:B------:R-:W-:-:S04]  /*9250*/  @P0 IMAD.IADD R40, R41, 0x1, R40 ;  /* 0x0000000129280824 */ /* 0x000fc800078e0228 */
[----:B------:R-:W-:-:S07]  /*9260*/  IMAD.MOV.U32 R49, RZ, RZ, R40 ;  /* 0x000000ffff317224 */ /* 0x000fce00078e0028 */
[----:B------:R-:W-:Y:S05]  /*9270*/  WARPSYNC.COLLECTIVE R46, `(.L_x_293) ;  /* 0x000000002e087348 */ /* 0x000fea0003c00000 */
[----:B------:R0:W1:Y:S02]  /*9280*/  SHFL.UP P0, R44, R49, R48, R51 ;  /* 0x04000030312c7389 */ /* 0x0000640000000033 */
[----:B01----:R-:W-:Y:S05]  /*9290*/  ENDCOLLECTIVE ;  /* 0x000000000000791b */ /* 0x003fea0003800000 */
.L_x_293:
[----:B------:R-:W-:Y:S02]  /*92a0*/  IMAD.MOV.U32 R48, RZ, RZ, 0x4 ;  /* 0x00000004ff307424 */ /* 0x000fe400078e00ff */
[----:B------:R-:W-:-:S04]  /*92b0*/  IMAD.MOV.U32 R43, RZ, RZ, R44 ;  /* 0x000000ffff2b7224 */ /* 0x000fc800078e002c */
[----:B------:R-:W-:-:S04]  /*92c0*/  @P0 IMAD.IADD R43, R40, 0x1, R43 ;  /* 0x00000001282b0824 */ /* 0x000fc800078e022b */
[----:B------:R-:W-:-:S07]  /*92d0*/  IMAD.MOV.U32 R49, RZ, RZ, R43 ;  /* 0x000000ffff317224 */ /* 0x000fce00078e002b */
[----:B------:R-:W-:Y:S05]  /*92e0*/  WARPSYNC.COLLECTIVE R46, `(.L_x_294) ;  /* 0x000000002e087348 */ /* 0x000fea0003c00000 */
[----:B------:R0:W1:Y:S02]  /*92f0*/  SHFL.UP P0, R44, R49, R48, R51 ;  /* 0x04000030312c7389 */ /* 0x0000640000000033 */
[----:B01----:R-:W-:Y:S05]  /*9300*/  ENDCOLLECTIVE ;  /* 0x000000000000791b */ /* 0x003fea0003800000 */
.L_x_294:
[----:B------:R-:W-:Y:S02]  /*9310*/  IMAD.MOV.U32 R48, RZ, RZ, 0x8 ;  /* 0x00000008ff307424 */ /* 0x000fe400078e00ff */
[----:B------:R-:W-:-:S04]  /*9320*/  IMAD.MOV.U32 R42, RZ, RZ, R44 ;  /* 0x000000ffff2a7224 */ /* 0x000fc800078e002c */
[----:B------:R-:W-:-:S04]  /*9330*/  @P0 IMAD.IADD R42, R43, 0x1, R42 ;  /* 0x000000012b2a0824 */ /* 0x000fc800078e022a */
[----:B------:R-:W-:-:S07]  /*9340*/  IMAD.MOV.U32 R49, RZ, RZ, R42 ;  /* 0x000000ffff317224 */ /* 0x000fce00078e002a */
[----:B------:R-:W-:Y:S05]  /*9350*/  WARPSYNC.COLLECTIVE R46, `(.L_x_295) ;  /* 0x000000002e087348 */ /* 0x000fea0003c00000 */
[----:B------:R0:W1:Y:S02]  /*9360*/  SHFL.UP P0, R44, R49, R48, R51 ;  /* 0x04000030312c7389 */ /* 0x0000640000000033 */
[----:B01----:R-:W-:Y:S05]  /*9370*/  ENDCOLLECTIVE ;  /* 0x000000000000791b */ /* 0x003fea0003800000 */
.L_x_295:
[----:B------:R-:W-:Y:S02]  /*9380*/  IMAD.MOV.U32 R48, RZ, RZ, 0x10 ;  /* 0x00000010ff307424 */ /* 0x000fe400078e00ff */
[----:B------:R-:W-:-:S04]  /*9390*/  IMAD.MOV.U32 R47, RZ, RZ, R44 ;  /* 0x000000ffff2f7224 */ /* 0x000fc800078e002c */
[----:B------:R-:W-:-:S04]  /*93a0*/  @P0 IMAD.IADD R47, R42, 0x1, R47 ;  /* 0x000000012a2f0824 */ /* 0x000fc800078e022f */
[----:B------:R-:W-:-:S07]  /*93b0*/  IMAD.MOV.U32 R49, RZ, RZ, R47 ;  /* 0x000000ffff317224 */ /* 0x000fce00078e002f */
[----:B------:R-:W-:Y:S05]  /*93c0*/  WARPSYNC.COLLECTIVE R46, `(.L_x_296) ;  /* 0x000000002e087348 */ /* 0x000fea0003c00000 */
[----:B------:R0:W1:Y:S02]  /*93d0*/  SHFL.UP P0, R44, R49, R48, R51 ;  /* 0x04000030312c7389 */ /* 0x0000640000000033 */
[----:B01----:R-:W-:Y:S05]  /*93e0*/  ENDCOLLECTIVE ;  /* 0x000000000000791b */ /* 0x003fea0003800000 */
.L_x_296:
[----:B------:R-:W-:Y:S05]  /*93f0*/  BRA `(.L_x_297) ;  /* 0xffffff9400b87947 */ /* 0x000fea000383ffff */
.L_x_298:
        /* <DEDUP_REMOVED lines=16> */
.L_x_448:


//--------------------- .text._ZN3cub18CUB_300001_SM_10006detail10radix_sort33DeviceRadixSortExclusiveSumKernelINS1_5radix10policy_hubIfNS0_8NullTypeEyE10Policy1000EyEEvPT0_ --------------------------
	.section	.text._ZN3cub18CUB_300001_SM_10006detail10radix_sort33DeviceRadixSortExclusiveSumKernelINS1_5radix10policy_hubIfNS0_8NullTypeEyE10Policy1000EyEEvPT0_,"ax",@progbits
	.align	128
        .global         _ZN3cub18CUB_300001_SM_10006detail10radix_sort33DeviceRadixSortExclusiveSumKernelINS1_5radix10policy_hubIfNS0_8NullTypeEyE10Policy1000EyEEvPT0_
        .type           _ZN3cub18CUB_300001_SM_10006detail10radix_sort33DeviceRadixSortExclusiveSumKernelINS1_5radix10policy_hubIfNS0_8NullTypeEyE10Policy1000EyEEvPT0_,@function
        .size           _ZN3cub18CUB_300001_SM_10006detail10radix_sort33DeviceRadixSortExclusiveSumKernelINS1_5radix10policy_hubIfNS0_8NullTypeEyE10Policy1000EyEEvPT0_,(.L_x_449 - _ZN3cub18CUB_300001_SM_10006detail10radix_sort33DeviceRadixSortExclusiveSumKernelINS1_5radix10policy_hubIfNS0_8NullTypeEyE10Policy1000EyEEvPT0_)
        .other          _ZN3cub18CUB_300001_SM_10006detail10radix_sort33DeviceRadixSortExclusiveSumKernelINS1_5radix10policy_hubIfNS0_8NullTypeEyE10Policy1000EyEEvPT0_,@"STO_CUDA_ENTRY STV_DEFAULT"
_ZN3cub18CUB_300001_SM_10006detail10radix_sort33DeviceRadixSortExclusiveSumKernelINS1_5radix10policy_hubIfNS0_8NullTypeEyE10Policy1000EyEEvPT0_:
.text._ZN3cub18CUB_300001_SM_10006detail10radix_sort33DeviceRadixSortExclusiveSumKernelINS1_5radix10policy_hubIfNS0_8NullTypeEyE10Policy1000EyEEvPT0_:
[----:B------:R-:W-:Y:S01]  /*0000*/  LDC R1, c[0x0][0x37c] ;  /* 0x0000df00ff017b82 */ /* 0x000fe20000000800 */
[----:B------:R-:W0:Y:S07]  /*0010*/  S2R R18, SR_TID.X ;  /* 0x0000000000127919 */ /* 0x000e2e0000002100 */
[----:B------:R-:W1:Y:S01]  /*0020*/  LDC.64 R16, c[0x0][0x380] ;  /* 0x0000e000ff107b82 */ /* 0x000e620000000a00 */
[----:B------:R-:W2:Y:S01]  /*0030*/  LDCU.64 UR4, c[0x0][0x358] ;  /* 0x00006b00ff0477ac */ /* 0x000ea20008000a00 */
[----:B------:R-:W3:Y:S01]  /*0040*/  S2R R5, SR_CTAID.X ;  /* 0x0000000000057919 */ /* 0x000ee20000002500 */
[----:B0-----:R-:W-:Y:S01]  /*0050*/  ISETP.GT.U32.AND P1, PT, R18, 0xff, PT ;  /* 0x000000ff1200780c */ /* 0x001fe20003f24070 */
[----:B---3--:R-:W-:-:S04]  /*0060*/  IMAD R5, R5, 0x100, R18 ;  /* 0x0000010005057824 */ /* 0x008fc800078e0212 */
[----:B-1----:R-:W-:-:S08]  /*0070*/  IMAD.WIDE R16, R5, 0x8, R16 ;  /* 0x0000000805107825 */ /* 0x002fd000078e0210 */
[----:B--2---:R-:W2:Y:S01]  /*0080*/  @!P1 LDG.E.64 R2, desc[UR4][R16.64] ;  /* 0x0000000410029981 */ /* 0x004ea2000c1e1b00 */
[----:B------:R-:W-:Y:S02]  /*0090*/  MOV R0, 0x400 ;  /* 0x0000040000007802 */ /* 0x000fe40000000f00 */
[C---:B------:R-:W-:Y:S01]  /*00a0*/  ISETP.GT.U32.AND P0, PT, R18.reuse, 0x1f, PT ;  /* 0x0000001f1200780c */ /* 0x040fe20003f04070 */
[----:B------:R-:W0:Y:S02]  /*00b0*/  S2R R5, SR_CgaCtaId ;  /* 0x0000000000057919 */ /* 0x000e240000008800 */
[----:B0-----:R-:W-:Y:S02]  /*00c0*/  LEA R5, R5, R0, 0x18 ;  /* 0x0000000005057211 */ /* 0x001fe400078ec0ff */
[----:B------:R-:W-:-:S05]  /*00d0*/  LEA.HI R0, R18, R18, RZ, 0x1d ;  /* 0x0000001212007211 */ /* 0x000fca00078fe8ff */
[----:B------:R-:W-:-:S05]  /*00e0*/  IMAD R0, R0, 0x8, R5 ;  /* 0x0000000800007824 */ /* 0x000fca00078e0205 */
[----:B--2---:R0:W-:Y:S01]  /*00f0*/  STS.64 [R0+0x10], R2 ;  /* 0x0000100200007388 */ /* 0x0041e20000000a00 */
[----:B------:R-:W-:Y:S06]  /*0100*/  BAR.SYNC.DEFER_BLOCKING 0x0 ;  /* 0x0000000000007b1d */ /* 0x000fec0000010000 */
[----:B------:R-:W-:Y:S05]  /*0110*/  @P0 BRA `(.L_x_299) ;  /* 0x0000000400240947 */ /* 0x000fea0003800000 */
[----:B------:R-:W-:Y:S01]  /*0120*/  IMAD R18, R18, 0x48, R5 ;  /* 0x0000004812127824 */ /* 0x000fe200078e0205 */
[----:B------:R-:W-:-:S04]  /*0130*/  UMOV UR6, 0xffffffff ;  /* 0xffffffff00067882 */ /* 0x000fc80000000000 */
[----:B------:R-:W-:Y:S04]  /*0140*/  LDS.64 R14, [R18+0x10] ;  /* 0x00001000120e7984 */ /* 0x000fe80000000a00 */
[----:B------:R-:W-:Y:S04]  /*0150*/  LDS.64 R12, [R18+0x18] ;  /* 0x00001800120c7984 */ /* 0x000fe80000000a00 */
[----:B------:R-:W1:Y:S04]  /*0160*/  LDS.64 R10, [R18+0x20] ;  /* 0x00002000120a7984 */ /* 0x000e680000000a00 */
[----:B------:R-:W-:Y:S04]  /*0170*/  LDS.64 R8, [R18+0x28] ;  /* 0x0000280012087984 */ /* 0x000fe80000000a00 */
[----:B------:R-:W2:Y:S04]  /*0180*/  LDS.64 R6, [R18+0x30] ;  /* 0x0000300012067984 */ /* 0x000ea80000000a00 */
[----:B------:R-:W-:Y:S04]  /*0190*/  LDS.64 R4, [R18+0x38] ;  /* 0x0000380012047984 */ /* 0x000fe80000000a00 */
[----:B0-----:R-:W0:Y:S04]  /*01a0*/  LDS.64 R2, [R18+0x40] ;  /* 0x0000400012027984 */ /* 0x001e280000000a00 */
[----:B------:R-:W3:Y:S01]  /*01b0*/  LDS.64 R20, [R18+0x48] ;  /* 0x0000480012147984 */ /* 0x000ee20000000a00 */
[----:B-1----:R-:W-:-:S04]  /*01c0*/  IADD3 R19, P3, P4, R10, R12, R14 ;  /* 0x0000000c0a137210 */ /* 0x002fc80007c7e00e */
[----:B------:R-:W-:Y:S02]  /*01d0*/  IADD3.X R23, PT, PT, R11, R13, R15, P3, P4 ;  /* 0x0000000d0b177210 */ /* 0x000fe40001fe840f */
[----:B--2---:R-:W-:-:S04]  /*01e0*/  IADD3 R19, P0, P2, R6, R19, R8 ;  /* 0x0000001306137210 */ /* 0x004fc80007a1e008 */
[----:B------:R-:W-:Y:S02]  /*01f0*/  IADD3.X R23, PT, PT, R7, R23, R9, P0, P2 ;  /* 0x0000001707177210 */ /* 0x000fe400007e4409 */
[----:B0-----:R-:W-:-:S04]  /*0200*/  IADD3 R19, P3, P4, R2, R19, R4 ;  /* 0x0000001302137210 */ /* 0x001fc80007c7e004 */
[----:B---3--:R-:W-:Y:S02]  /*0210*/  IADD3 R20, P0, PT, R20, R19, RZ ;  /* 0x0000001314147210 */ /* 0x008fe40007f1e0ff */
[----:B------:R-:W-:-:S05]  /*0220*/  IADD3.X R19, PT, PT, R3, R23, R5, P3, P4 ;  /* 0x0000001703137210 */ /* 0x000fca0001fe8405 */
[----:B------:R-:W-:Y:S01]  /*0230*/  IMAD.X R19, R21, 0x1, R19, P0 ;  /* 0x0000000115137824 */ /* 0x000fe200000e0613 */
[----:B------:R-:W-:Y:S06]  /*0240*/  BRA.DIV UR6, `(.L_x_300) ;  /* 0x0000000206f07947 */ /* 0x000fec000b800000 */
[----:B------:R-:W0:Y:S04]  /*0250*/  SHFL.UP PT, R27, R20, 0x1, RZ ;  /* 0x04200000141b7989 */ /* 0x000e2800000e00ff */
[----:B------:R-:W1:Y:S01]  /*0260*/  SHFL.UP P0, R25, R19, 0x1, RZ ;  /* 0x0420000013197989 */ /* 0x000e6200000000ff */
[----:B0-----:R-:W-:-:S04]  /*0270*/  IADD3 R22, P2, PT, R27, R20, RZ ;  /* 0x000000141b167210 */ /* 0x001fc80007f5e0ff */
[----:B-1----:R-:W-:Y:S01]  /*0280*/  SEL R27, R22, R27, P0 ;  /* 0x0000001b161b7207 */ /* 0x002fe20000000000 */
[----:B------:R-:W-:-:S04]  /*0290*/  IMAD.X R26, R25, 0x1, R19, P2 ;  /* 0x00000001191a7824 */ /* 0x000fc800010e0613 */
[----:B------:R-:W0:Y:S01]  /*02a0*/  SHFL.UP PT, R28, R27, 0x2, RZ ;  /* 0x044000001b1c7989 */ /* 0x000e2200000e00ff */
[----:B------:R-:W-:-:S05]  /*02b0*/  SEL R26, R26, R25, P0 ;  /* 0x000000191a1a7207 */ /* 0x000fca0000000000 */
[----:B------:R-:W1:Y:S01]  /*02c0*/  SHFL.UP P0, R25, R26, 0x2, RZ ;  /* 0x044000001a197989 */ /* 0x000e6200000000ff */
[----:B0-----:R-:W-:-:S05]  /*02d0*/  IADD3 R21, P2, PT, R28, R27, RZ ;  /* 0x0000001b1c157210 */ /* 0x001fca0007f5e0ff */
[----:B-1----:R-:W-:Y:S01]  /*02e0*/  IMAD.X R22, R25, 0x1, R26, P2 ;  /* 0x0000000119167824 */ /* 0x002fe200010e061a */
[----:B------:R-:W-:-:S04]  /*02f0*/  SEL R28, R21, R28, P0 ;  /* 0x0000001c151c7207 */ /* 0x000fc80000000000 */
[----:B------:R-:W-:Y:S01]  /*0300*/  SEL R29, R22, R25, P0 ;  /* 0x00000019161d7207 */ /* 0x000fe20000000000 */
        /* <DEDUP_REMOVED lines=12> */
[----:B------:R0:W1:Y:S04]  /*03d0*/  SHFL.UP PT, R28, R27, 0x10, RZ ;  /* 0x060000001b1c7989 */ /* 0x00006800000e00ff */
[----:B------:R0:W2:Y:S02]  /*03e0*/  SHFL.UP P0, R25, R26, 0x10, RZ ;  /* 0x060000001a197989 */ /* 0x0000a400000000ff */
.L_x_311:
[----:B-1----:R-:W-:-:S04]  /*03f0*/  IADD3 R21, P2, PT, R28, R27, RZ ;  /* 0x0000001b1c157210 */ /* 0x002fc80007f5e0ff */
[----:B--2---:R-:W-:Y:S01]  /*0400*/  SEL R21, R21, R28, P0 ;  /* 0x0000001c15157207 */ /* 0x004fe20000000000 */
[----:B------:R-:W-:-:S05]  /*0410*/  IMAD.X R22, R25, 0x1, R26, P2 ;  /* 0x0000000119167824 */ /* 0x000fca00010e061a */
[----:B------:R-:W-:Y:S02]  /*0420*/  SEL R22, R22, R25, P0 ;  /* 0x0000001916167207 */ /* 0x000fe40000000000 */
[----:B------:R-:W-:-:S05]  /*0430*/  IADD3 R20, P0, PT, R21, -R20, RZ ;  /* 0x8000001415147210 */ /* 0x000fca0007f1e0ff */
[----:B------:R-:W-:Y:S01]  /*0440*/  IMAD.X R21, R22, 0x1, ~R19, P0 ;  /* 0x0000000116157824 */ /* 0x000fe200000e0e13 */
[----:B------:R-:W-:-:S04]  /*0450*/  IADD3 R14, P0, PT, R14, R20, RZ ;  /* 0x000000140e0e7210 */ /* 0x000fc80007f1e0ff */
[----:B------:R1:W-:Y:S01]  /*0460*/  STS.64 [R18+0x10], R20 ;  /* 0x0000101412007388 */ /* 0x0003e20000000a00 */
[----:B------:R-:W-:Y:S01]  /*0470*/  IMAD.X R15, R15, 0x1, R21, P0 ;  /* 0x000000010f0f7824 */ /* 0x000fe200000e0615 */
        /* <DEDUP_REMOVED lines=17> */
[----:B------:R-:W-:-:S05]  /*0590*/  IMAD.X R3, R3, 0x1, R5, P0 ;  /* 0x0000000103037824 */ /* 0x000fca00000e0605 */
[----:B------:R1:W-:Y:S03]  /*05a0*/  STS.64 [R18+0x48], R2 ;  /* 0x0000480212007388 */ /* 0x0003e60000000a00 */
.L_x_299:
[----:B------:R-:W-:Y:S05]  /*05b0*/  WARPSYNC.ALL ;  /* 0x0000000000007948 */ /* 0x000fea0003800000 */
[----:B------:R-:W-:Y:S06]  /*05c0*/  BAR.SYNC.DEFER_BLOCKING 0x0 ;  /* 0x0000000000007b1d */ /* 0x000fec0000010000 */
[----:B------:R-:W-:Y:S05]  /*05d0*/  @P1 EXIT ;  /* 0x000000000000194d */ /* 0x000fea0003800000 */
[----:B01----:R-:W0:Y:S04]  /*05e0*/  LDS.64 R2, [R0+0x10] ;  /* 0x0000100000027984 */ /* 0x003e280000000a00 */
[----:B0-----:R-:W-:Y:S01]  /*05f0*/  STG.E.64 desc[UR4][R16.64], R2 ;  /* 0x0000000210007986 */ /* 0x001fe2000c101b04 */
[----:B------:R-:W-:Y:S05]  /*0600*/  EXIT ;  /* 0x000000000000794d */ /* 0x000fea0003800000 */
.L_x_300:
[----:B------:R-:W-:Y:S02]  /*0610*/  IMAD.MOV.U32 R24, RZ, RZ, R20 ;  /* 0x000000ffff187224 */ /* 0x000fe400078e0014 */
[----:B------:R-:W-:Y:S02]  /*0620*/  IMAD.MOV.U32 R23, RZ, RZ, 0x1 ;  /* 0x00000001ff177424 */ /* 0x000fe400078e00ff */
[----:B------:R-:W-:Y:S02]  /*0630*/  IMAD.MOV.U32 R22, RZ, RZ, RZ ;  /* 0x000000ffff167224 */ /* 0x000fe400078e00ff */
[----:B------:R-:W-:-:S07]  /*0640*/  IMAD.MOV.U32 R21, RZ, RZ, -0x1 ;  /* 0xffffffffff157424 */ /* 0x000fce00078e00ff */
[----:B------:R-:W-:Y:S05]  /*0650*/  WARPSYNC.COLLECTIVE R21, `(.L_x_301) ;  /* 0x0000000015087348 */ /* 0x000fea0003c00000 */
[----:B------:R0:W1:Y:S02]  /*0660*/  SHFL.UP P0, R25, R24, R23, R22 ;  /* 0x0400001718197389 */ /* 0x0000640000000016 */
[----:B01----:R-:W-:Y:S05]  /*0670*/  ENDCOLLECTIVE ;  /* 0x000000000000791b */ /* 0x003fea0003800000 */
.L_x_301:
[----:B------:R-:W-:Y:S02]  /*0680*/  IMAD.MOV.U32 R24, RZ, RZ, R19 ;  /* 0x000000ffff187224 */ /* 0x000fe400078e0013 */
[----:B------:R-:W-:-:S07]  /*0690*/  IMAD.MOV.U32 R27, RZ, RZ, R25 ;  /* 0x000000ffff1b7224 */ /* 0x000fce00078e0019 */
[----:B------:R-:W-:Y:S05]  /*06a0*/  WARPSYNC.COLLECTIVE R21, `(.L_x_302) ;  /* 0x0000000015087348 */ /* 0x000fea0003c00000 */
[----:B------:R0:W1:Y:S02]  /*06b0*/  SHFL.UP P0, R25, R24, R23, R22 ;  /* 0x0400001718197389 */ /* 0x0000640000000016 */
[----:B01----:R-:W-:Y:S05]  /*06c0*/  ENDCOLLECTIVE ;  /* 0x000000000000791b */ /* 0x003fea0003800000 */
.L_x_302:
[----:B------:R-:W-:Y:S01]  /*06d0*/  IADD3 R26, P2, PT, R27, R20, RZ ;  /* 0x000000141b1a7210 */ /* 0x000fe20007f5e0ff */
[----:B------:R-:W-:-:S03]  /*06e0*/  IMAD.MOV.U32 R23, RZ, RZ, 0x2 ;  /* 0x00000002ff177424 */ /* 0x000fc600078e00ff */
[----:B------:R-:W-:Y:S01]  /*06f0*/  SEL R27, R26, R27, P0 ;  /* 0x0000001b1a1b7207 */ /* 0x000fe20000000000 */
[----:B------:R-:W-:-:S04]  /*0700*/  IMAD.X R26, R25, 0x1, R19, P2 ;  /* 0x00000001191a7824 */ /* 0x000fc800010e0613 */
[----:B------:R-:W-:Y:S01]  /*0710*/  IMAD.MOV.U32 R24, RZ, RZ, R27 ;  /* 0x000000ffff187224 */ /* 0x000fe200078e001b */
[----:B------:R-:W-:-:S07]  /*0720*/  SEL R26, R26, R25, P0 ;  /* 0x000000191a1a7207 */ /* 0x000fce0000000000 */
[----:B------:R-:W-:Y:S05]  /*0730*/  WARPSYNC.COLLECTIVE R21, `(.L_x_303) ;  /* 0x0000000015087348 */ /* 0x000fea0003c00000 */
[----:B------:R0:W1:Y:S02]  /*0740*/  SHFL.UP P0, R25, R24, R23, R22 ;  /* 0x0400001718197389 */ /* 0x0000640000000016 */
[----:B01----:R-:W-:Y:S05]  /*0750*/  ENDCOLLECTIVE ;  /* 0x000000000000791b */ /* 0x003fea0003800000 */
.L_x_303:
[----:B------:R-:W-:Y:S02]  /*0760*/  IMAD.MOV.U32 R24, RZ, RZ, R26 ;  /* 0x000000ffff187224 */ /* 0x000fe400078e001a */
[----:B------:R-:W-:-:S07]  /*0770*/  IMAD.MOV.U32 R28, RZ, RZ, R25 ;  /* 0x000000ffff1c7224 */ /* 0x000fce00078e0019 */
[----:B------:R-:W-:Y:S05]  /*0780*/  WARPSYNC.COLLECTIVE R21, `(.L_x_304) ;  /* 0x0000000015087348 */ /* 0x000fea0003c00000 */
[----:B------:R0:W1:Y:S02]  /*0790*/  SHFL.UP P0, R25, R24, R23, R22 ;  /* 0x0400001718197389 */ /* 0x0000640000000016 */
[----:B01----:R-:W-:Y:S05]  /*07a0*/  ENDCOLLECTIVE ;  /* 0x000000000000791b */ /* 0x003fea0003800000 */
.L_x_304:
        /* <DEDUP_REMOVED lines=9> */
.L_x_305:
[----:B------:R-:W-:Y:S02]  /*0840*/  IMAD.MOV.U32 R24, RZ, RZ, R29 ;  /* 0x000000ffff187224 */ /* 0x000fe400078e001d */
[----:B------:R-:W-:-:S07]  /*0850*/  IMAD.MOV.U32 R27, RZ, RZ, R25 ;  /* 0x000000ffff1b7224 */ /* 0x000fce00078e0019 */
[----:B------:R-:W-:Y:S05]  /*0860*/  WARPSYNC.COLLECTIVE R21, `(.L_x_306) ;  /* 0x0000000015087348 */ /* 0x000fea0003c00000 */
[----:B------:R0:W1:Y:S02]  /*0870*/  SHFL.UP P0, R25, R24, R23, R22 ;  /* 0x0400001718197389 */ /* 0x0000640000000016 */
[----:B01----:R-:W-:Y:S05]  /*0880*/  ENDCOLLECTIVE ;  /* 0x000000000000791b */ /* 0x003fea0003800000 */
.L_x_306:
        /* <DEDUP_REMOVED lines=9> */
.L_x_307:
[----:B------:R-:W-:Y:S02]  /*0920*/  IMAD.MOV.U32 R24, RZ, RZ, R29 ;  /* 0x000000ffff187224 */ /* 0x000fe400078e001d */
[----:B------:R-:W-:-:S07]  /*0930*/  IMAD.MOV.U32 R27, RZ, RZ, R25 ;  /* 0x000000ffff1b7224 */ /* 0x000fce00078e0019 */
[----:B------:R-:W-:Y:S05]  /*0940*/  WARPSYNC.COLLECTIVE R21, `(.L_x_308) ;  /* 0x0000000015087348 */ /* 0x000fea0003c00000 */
[----:B------:R0:W1:Y:S02]  /*0950*/  SHFL.UP P0, R25, R24, R23, R22 ;  /* 0x0400001718197389 */ /* 0x0000640000000016 */
[----:B01----:R-:W-:Y:S05]  /*0960*/  ENDCOLLECTIVE ;  /* 0x000000000000791b */ /* 0x003fea0003800000 */
.L_x_308:
        /* <DEDUP_REMOVED lines=9> */
.L_x_309:
[----:B------:R-:W-:Y:S02]  /*0a00*/  IMAD.MOV.U32 R24, RZ, RZ, R26 ;  /* 0x000000ffff187224 */ /* 0x000fe400078e001a */
[----:B------:R-:W-:-:S07]  /*0a10*/  IMAD.MOV.U32 R28, RZ, RZ, R25 ;  /* 0x000000ffff1c7224 */ /* 0x000fce00078e0019 */
[----:B------:R-:W-:Y:S05]  /*0a20*/  WARPSYNC.COLLECTIVE R21, `(.L_x_310) ;  /* 0x0000000015087348 */ /* 0x000fea0003c00000 */
[----:B------:R0:W1:Y:S02]  /*0a30*/  SHFL.UP P0, R25, R24, R23, R22 ;  /* 0x0400001718197389 */ /* 0x0000640000000016 */
[----:B01----:R-:W-:Y:S05]  /*0a40*/  ENDCOLLECTIVE ;  /* 0x000000000000791b */ /* 0x003fea0003800000 */
.L_x_310:
[----:B------:R-:W-:Y:S05]  /*0a50*/  BRA `(.L_x_311) ;  /* 0xfffffff800647947 */ /* 0x000fea000383ffff */
.L_x_312:
        /* <DEDUP_REMOVED lines=10> */
.L_x_449:


//--------------------- .text._ZN3cub18CUB_300001_SM_10006detail10radix_sort30DeviceRadixSortHistogramKernelINS1_5radix10policy_hubIfNS0_8NullTypeEyE10Policy1000ELNS0_9SortOrderE0EfyNS1_21identity_decomposer_tEEEvPT2_PKT1_SB_iiT3_ --------------------------
	.section	.text._ZN3cub18CUB_300001_SM_10006detail10radix_sort30DeviceRadixSortHistogramKernelINS1_5radix10policy_hubIfNS0_8NullTypeEyE10Policy1000ELNS0_9SortOrderE0EfyNS1_21identity_decomposer_tEEEvPT2_PKT1_SB_iiT3_,"ax",@progbits
	.align	128
        .global         _ZN3cub18CUB_300001_SM_10006detail10radix_sort30DeviceRadixSortHistogramKernelINS1_5radix10policy_hubIfNS0_8NullTypeEyE10Policy1000ELNS0_9SortOrderE0EfyNS1_21identity_decomposer_tEEEvPT2_PKT1_SB_iiT3_
        .type           _ZN3cub18CUB_300001_SM_10006detail10radix_sort30DeviceRadixSortHistogramKernelINS1_5radix10policy_hubIfNS0_8NullTypeEyE10Policy1000ELNS0_9SortOrderE0EfyNS1_21identity_decomposer_tEEEvPT2_PKT1_SB_iiT3_,@function
        .size           _ZN3cub18CUB_300001_SM_10006detail10radix_sort30DeviceRadixSortHistogramKernelINS1_5radix10policy_hubIfNS0_8NullTypeEyE10Policy1000ELNS0_9SortOrderE0EfyNS1_21identity_decomposer_tEEEvPT2_PKT1_SB_iiT3_,(.L_x_450 - _ZN3cub18CUB_300001_SM_10006detail10radix_sort30DeviceRadixSortHistogramKernelINS1_5radix10policy_hubIfNS0_8NullTypeEyE10Policy1000ELNS0_9SortOrderE0EfyNS1_21identity_decomposer_tEEEvPT2_PKT1_SB_iiT3_)
        .other          _ZN3cub18CUB_300001_SM_10006detail10radix_sort30DeviceRadixSortHistogramKernelINS1_5radix10policy_hubIfNS0_8NullTypeEyE10Policy1000ELNS0_9SortOrderE0EfyNS1_21identity_decomposer_tEEEvPT2_PKT1_SB_iiT3_,@"STO_CUDA_ENTRY STV_DEFAULT"
_ZN3cub18CUB_300001_SM_10006detail10radix_sort30DeviceRadixSortHistogramKernelINS1_5radix10policy_hubIfNS0_8NullTypeEyE10Policy1000ELNS0_9SortOrderE0EfyNS1_21identity_decomposer_tEEEvPT2_PKT1_SB_iiT3_:
.text._ZN3cub18CUB_300001_SM_10006detail10radix_sort30DeviceRadixSortHistogramKernelINS1_5radix10policy_hubIfNS0_8NullTypeEyE10Policy1000ELNS0_9SortOrderE0EfyNS1_21identity_decomposer_tEEEvPT2_PKT1_SB_iiT3_:
[----:B------:R-:W-:Y:S01]  /*0000*/  LDC R1, c[0x0][0x37c] ;  /* 0x0000df00ff017b82 */ /* 0x000fe20000000800 */
[----:B------:R-:W0:Y:S02]  /*0010*/  LDCU.64 UR6, c[0x0][0x390] ;  /* 0x00007200ff0677ac */ /* 0x000e240008000a00 */
[----:B0-----:R-:W-:-:S04]  /*0020*/  ISETP.NE.U32.AND P0, PT, RZ, UR6, PT ;  /* 0x00000006ff007c0c */ /* 0x001fc8000bf05070 */
[----:B------:R-:W-:-:S13]  /*0030*/  ISETP.NE.AND.EX P0, PT, RZ, UR7, PT, P0 ;  /* 0x00000007ff007c0c */ /* 0x000fda000bf05300 */
[----:B------:R-:W-:Y:S05]  /*0040*/  @!P0 EXIT ;  /* 0x000000000000894d */ /* 0x000fea0003800000 */
[----:B------:R-:W-:Y:S01]  /*0050*/  UIADD3 UR11, UP0, UPT, UR6, -0x1, URZ ;  /* 0xffffffff060b7890 */ /* 0x000fe2000ff1e0ff */
[----:B------:R-:W0:Y:S01]  /*0060*/  S2R R0, SR_TID.X ;  /* 0x0000000000007919 */ /* 0x000e220000002100 */
[----:B------:R-:W1:Y:S01]  /*0070*/  LDCU.64 UR4, c[0x0][0x398] ;  /* 0x00007300ff0477ac */ /* 0x000e620008000a00 */
[----:B------:R-:W2:Y:S01]  /*0080*/  S2UR UR8, SR_CTAID.X ;  /* 0x00000000000879c3 */ /* 0x000ea20000002500 */
[----:B------:R-:W-:Y:S01]  /*0090*/  UIADD3.X UR12, UPT, UPT, UR7, -0x1, URZ, UP0, !UPT ;  /* 0xffffffff070c7890 */ /* 0x000fe200087fe4ff */
[----:B------:R-:W3:Y:S03]  /*00a0*/  LDCU.64 UR20, c[0x0][0x358] ;  /* 0x00006b00ff1477ac */ /* 0x000ee60008000a00 */
[----:B------:R-:W-:Y:S01]  /*00b0*/  USHF.R.U64 UR11, UR11, 0x1e, UR12 ;  /* 0x0000001e0b0b7899 */ /* 0x000fe2000800120c */
[----:B------:R-:W4:Y:S03]  /*00c0*/  LDCU UR28, c[0x0][0x370] ;  /* 0x00006e00ff1c77ac */ /* 0x000f260008000800 */
[----:B------:R-:W-:-:S02]  /*00d0*/  UIADD3 UR11, UP0, UPT, UR11, 0x1, URZ ;  /* 0x000000010b0b7890 */ /* 0x000fc4000ff1e0ff */
[----:B-1----:R-:W-:Y:S02]  /*00e0*/  UIADD3 UR4, UPT, UPT, UR5, 0x7, -UR4 ;  /* 0x0000000705047890 */ /* 0x002fe4000fffe804 */
[----:B------:R-:W-:Y:S02]  /*00f0*/  ULEA.HI.X UR12, UR12, URZ, URZ, 0x2, UP0 ;  /* 0x000000ff0c0c7291 */ /* 0x000fe400080f14ff */
[----:B------:R-:W-:Y:S02]  /*0100*/  UISETP.LT.U32.AND UP0, UPT, UR11, UR6, UPT ;  /* 0x000000060b00728c */ /* 0x000fe4000bf01070 */
[----:B------:R-:W-:Y:S02]  /*0110*/  USHF.R.S32.HI UR5, URZ, 0x1f, UR4 ;  /* 0x0000001fff057899 */ /* 0x000fe40008011404 */
[----:B------:R-:W-:Y:S02]  /*0120*/  UISETP.LT.U32.AND.EX UP0, UPT, UR12, UR7, UPT, UP0 ;  /* 0x000000070c00728c */ /* 0x000fe4000bf01100 */
[----:B------:R-:W-:-:S02]  /*0130*/  ULEA.HI UR5, UR5, UR4, URZ, 0x3 ;  /* 0x0000000405057291 */ /* 0x000fc4000f8f18ff */
[----:B------:R-:W-:Y:S01]  /*0140*/  USEL UR11, UR11, UR6, UP0 ;  /* 0x000000060b0b7287 */ /* 0x000fe20008000000 */
[----:B0-----:R-:W-:Y:S01]  /*0150*/  VIADD R20, R0, 0x780 ;  /* 0x0000078000147836 */ /* 0x001fe20000000000 */
[----:B------:R-:W-:Y:S02]  /*0160*/  USEL UR12, UR12, UR7, UP0 ;  /* 0x000000070c0c7287 */ /* 0x000fe40008000000 */
[----:B------:R-:W-:Y:S02]  /*0170*/  UISETP.GE.AND UP0, UPT, UR4, 0x8, UPT ;  /* 0x000000080400788c */ /* 0x000fe4000bf06270 */
[----:B------:R-:W-:Y:S02]  /*0180*/  USHF.R.S32.HI UR5, URZ, 0x3, UR5 ;  /* 0x00000003ff057899 */ /* 0x000fe40008011405 */
[----:B--2---:R-:W-:Y:S02]  /*0190*/  USHF.L.U32 UR8, UR8, 0xb, URZ ;  /* 0x0000000b08087899 */ /* 0x004fe400080006ff */
[----:B------:R-:W-:Y:S01]  /*01a0*/  PLOP3.LUT P0, PT, PT, PT, UP0, 0x80, 0x8 ;  /* 0x000000000008781c */ /* 0x000fe20003f0f008 */
[----:B------:R-:W-:-:S02]  /*01b0*/  UIADD3 UR22, UPT, UPT, UR5, -0x1, URZ ;  /* 0xffffffff05167890 */ /* 0x000fc4000fffe0ff */
[----:B------:R-:W-:Y:S01]  /*01c0*/  ULOP3.LUT UR23, UR5, 0xf, URZ, 0xc0, !UPT ;  /* 0x0000000f05177892 */ /* 0x000fe2000f8ec0ff */
[----:B------:R-:W-:Y:S01]  /*01d0*/  ISETP.GT.U32.OR P0, PT, R0, 0xff, !P0 ;  /* 0x000000ff0000780c */ /* 0x000fe20004704470 */
[----:B------:R-:W-:Y:S02]  /*01e0*/  ULOP3.LUT UR24, UR5, 0x7, URZ, 0xc0, !UPT ;  /* 0x0000000705187892 */ /* 0x000fe4000f8ec0ff */
[----:B------:R-:W-:Y:S01]  /*01f0*/  ULOP3.LUT UR25, UR5, 0x3, URZ, 0xc0, !UPT ;  /* 0x0000000305197892 */ /* 0x000fe2000f8ec0ff */
[----:B------:R-:W-:Y:S01]  /*0200*/  P2R R21, PR, RZ, 0x1 ;  /* 0x00000001ff157803 */ /* 0x000fe20000000000 */
[----:B------:R-:W-:Y:S02]  /*0210*/  ULOP3.LUT UR26, UR5, 0xffffff0, URZ, 0xc0, !UPT ;  /* 0x0ffffff0051a7892 */ /* 0x000fe4000f8ec0ff */
[----:B------:R-:W-:Y:S02]  /*0220*/  ULOP3.LUT UR27, UR5, 0xffffff8, URZ, 0xc0, !UPT ;  /* 0x0ffffff8051b7892 */ /* 0x000fe4000f8ec0ff */
[----:B------:R-:W-:Y:S01]  /*0230*/  ULOP3.LUT UR9, UR5, 0x1, URZ, 0xc0, !UPT ;  /* 0x0000000105097892 */ /* 0x000fe2000f8ec0ff */
[----:B------:R-:W-:Y:S01]  /*0240*/  UMOV UR6, URZ ;  /* 0x000000ff00067c82 */ /* 0x000fe20008000000 */
[----:B---34-:R-:W-:-:S10]  /*0250*/  UMOV UR7, URZ ;  /* 0x000000ff00077c82 */ /* 0x018fd40008000000 */
.L_x_396:
[----:B------:R-:W-:Y:S01]  /*0260*/  ISETP.NE.AND P0, PT, R21, RZ, PT ;  /* 0x000000ff1500720c */ /* 0x000fe20003f05270 */
[----:B------:R-:W-:-:S12]  /*0270*/  BSSY.RECONVERGENT B0, `(.L_x_313) ;  /* 0x0000080000007945 */ /* 0x000fd80003800200 */
[----:B012345:R-:W-:Y:S05]  /*0280*/  @P0 BRA `(.L_x_314) ;  /* 0x0000000400f80947 */ /* 0x03ffea0003800000 */
[----:B------:R-:W0:Y:S01]  /*0290*/  S2UR UR5, SR_CgaCtaId ;  /* 0x00000000000579c3 */ /* 0x000e220000008800 */
[----:B------:R-:W-:Y:S01]  /*02a0*/  IMAD.U32 R2, RZ, RZ, UR22 ;  /* 0x00000016ff027e24 */ /* 0x000fe2000f8e00ff */
[----:B------:R-:W-:-:S04]  /*02b0*/  UMOV UR4, 0x400 ;  /* 0x0000040000047882 */ /* 0x000fc80000000000 */
[----:B------:R-:W-:Y:S01]  /*02c0*/  ISETP.GE.U32.AND P1, PT, R2, 0xf, PT ;  /* 0x0000000f0200780c */ /* 0x000fe20003f26070 */
[----:B------:R-:W-:Y:S01]  /*02d0*/  IMAD.MOV.U32 R2, RZ, RZ, RZ ;  /* 0x000000ffff027224 */ /* 0x000fe200078e00ff */
[----:B0-----:R-:W-:-:S06]  /*02e0*/  ULEA UR4, UR5, UR4, 0x18 ;  /* 0x0000000405047291 */ /* 0x001fcc000f8ec0ff */
[----:B------:R-:W-:-:S05]  /*02f0*/  LEA R5, R0, UR4, 0x2 ;  /* 0x0000000400057c11 */ /* 0x000fca000f8e10ff */
[----:B------:R-:W-:Y:S05]  /*0300*/  @!P1 BRA `(.L_x_315) ;  /* 0x00000000005c9947 */ /* 0x000fea0003800000 */
[----:B------:R-:W-:Y:S01]  /*0310*/  VIADD R2, R5, 0x2000 ;  /* 0x0000200005027836 */ /* 0x000fe20000000000 */
[----:B------:R-:W-:-:S12]  /*0320*/  UIADD3 UR4, UPT, UPT, -UR26, URZ, URZ ;  /* 0x000000ff1a047290 */ /* 0x000fd8000fffe1ff */
.L_x_316:
[----:B------:R-:W-:Y:S01]  /*0330*/  UIADD3 UR4, UPT, UPT, UR4, 0x10, URZ ;  /* 0x0000001004047890 */ /* 0x000fe2000fffe0ff */
[----:B------:R-:W-:Y:S03]  /*0340*/  STS [R2+-0x2000], RZ ;  /* 0xffe000ff02007388 */ /* 0x000fe60000000800 */
[----:B------:R-:W-:Y:S01]  /*0350*/  UISETP.NE.AND UP0, UPT, UR4, URZ, UPT ;  /* 0x000000ff0400728c */ /* 0x000fe2000bf05270 */
        /* <DEDUP_REMOVED lines=16> */
[----:B------:R-:W-:Y:S06]  /*0460*/  BRA.U UP0, `(.L_x_316) ;  /* 0xfffffffd00b07547 */ /* 0x000fec000b83ffff */
[----:B------:R-:W-:-:S07]  /*0470*/  IMAD.U32 R2, RZ, RZ, UR26 ;  /* 0x0000001aff027e24 */ /* 0x000fce000f8e00ff */
.L_x_315:
[----:B------:R-:W-:Y:S01]  /*0480*/  ISETP.NE.AND P0, PT, RZ, UR23, PT ;  /* 0x00000017ff007c0c */ /* 0x000fe2000bf05270 */
[----:B------:R-:W-:Y:S02]  /*0490*/  IMAD.U32 R6, RZ, RZ, UR24 ;  /* 0x00000018ff067e24 */ /* 0x000fe4000f8e00ff */
[----:B------:R-:W-:Y:S02]  /*04a0*/  IMAD.U32 R3, RZ, RZ, UR23 ;  /* 0x00000017ff037e24 */ /* 0x000fe4000f8e00ff */
[----:B------:R-:W-:Y:S02]  /*04b0*/  VIADD R6, R6, 0xffffffff ;  /* 0xffffffff06067836 */ /* 0x000fe40000000000 */
[----:B------:R-:W-:-:S06]  /*04c0*/  VIADD R3, R3, 0xffffffff ;  /* 0xffffffff03037836 */ /* 0x000fcc0000000000 */
[----:B------:R-:W-:Y:S05]  /*04d0*/  @!P0 BRA `(.L_x_317) ;  /* 0x00000000007c8947 */ /* 0x000fea0003800000 */
[----:B------:R-:W-:Y:S01]  /*04e0*/  ISETP.GE.U32.AND P2, PT, R3, 0x7, PT ;  /* 0x000000070300780c */ /* 0x000fe20003f46070 */
[----:B------:R-:W-:-:S12]  /*04f0*/  UISETP.NE.AND UP0, UPT, UR24, URZ, UPT ;  /* 0x000000ff1800728c */ /* 0x000fd8000bf05270 */
[----:B------:R-:W-:Y:S05]  /*0500*/  @!P2 BRA `(.L_x_318) ;  /* 0x000000000028a947 */ /* 0x000fea0003800000 */
        /* <DEDUP_REMOVED lines=10> */
.L_x_318:
[----:B------:R-:W-:Y:S05]  /*05b0*/  BRA.U !UP0, `(.L_x_317) ;  /* 0x0000000108447547 */ /* 0x000fea000b800000 */
[----:B------:R-:W-:Y:S01]  /*05c0*/  ISETP.GE.U32.AND P2, PT, R6, 0x3, PT ;  /* 0x000000030600780c */ /* 0x000fe20003f46070 */
[----:B------:R-:W-:-:S12]  /*05d0*/  UISETP.NE.AND UP0, UPT, UR25, URZ, UPT ;  /* 0x000000ff1900728c */ /* 0x000fd8000bf05270 */
[C---:B0-----:R-:W-:Y:S02]  /*05e0*/  @P2 IMAD R4, R2.reuse, 0x400, R5 ;  /* 0x0000040002042824 */ /* 0x041fe400078e0205 */
[----:B------:R-:W-:-:S03]  /*05f0*/  @P2 VIADD R2, R2, 0x4 ;  /* 0x0000000402022836 */ /* 0x000fc60000000000 */
[----:B------:R1:W-:Y:S04]  /*0600*/  @P2 STS [R4], RZ ;  /* 0x000000ff04002388 */ /* 0x0003e80000000800 */
[----:B------:R1:W-:Y:S04]  /*0610*/  @P2 STS [R4+0x400], RZ ;  /* 0x000400ff04002388 */ /* 0x0003e80000000800 */
[----:B------:R1:W-:Y:S04]  /*0620*/  @P2 STS [R4+0x800], RZ ;  /* 0x000800ff04002388 */ /* 0x0003e80000000800 */
[----:B------:R1:W-:Y:S01]  /*0630*/  @P2 STS [R4+0xc00], RZ ;  /* 0x000c00ff04002388 */ /* 0x0003e20000000800 */
[----:B------:R-:W-:Y:S05]  /*0640*/  BRA.U !UP0, `(.L_x_317) ;  /* 0x0000000108207547 */ /* 0x000fea000b800000 */
[----:B------:R-:W-:Y:S01]  /*0650*/  IMAD R2, R2, 0x400, R5 ;  /* 0x0000040002027824 */ /* 0x000fe200078e0205 */
[----:B------:R-:W-:-:S04]  /*0660*/  UISETP.NE.AND UP0, UPT, UR25, 0x1, UPT ;  /* 0x000000011900788c */ /* 0x000fc8000bf05270 */
[----:B------:R2:W-:Y:S05]  /*0670*/  STS [R2], RZ ;  /* 0x000000ff02007388 */ /* 0x0005ea0000000800 */
[----:B------:R-:W-:Y:S05]  /*0680*/  BRA.U !UP0, `(.L_x_317) ;  /* 0x0000000108107547 */ /* 0x000fea000b800000 */
[----:B------:R-:W-:Y:S01]  /*0690*/  UISETP.NE.AND UP0, UPT, UR25, 0x2, UPT ;  /* 0x000000021900788c */ /* 0x000fe2000bf05270 */
[----:B------:R3:W-:Y:S05]  /*06a0*/  STS [R2+0x400], RZ ;  /* 0x000400ff02007388 */ /* 0x0007ea0000000800 */
[----:B------:R-:W-:-:S13]  /*06b0*/  PLOP3.LUT P2, PT, PT, PT, UP0, 0x80, 0x8 ;  /* 0x000000000008781c */ /* 0x000fda0003f4f008 */
[----:B------:R3:W-:Y:S02]  /*06c0*/  @P2 STS [R2+0x800], RZ ;  /* 0x000800ff02002388 */ /* 0x0007e40000000800 */
.L_x_317:
[----:B------:R-:W-:-:S13]  /*06d0*/  ISETP.GT.U32.AND P2, PT, R0, 0x7f, PT ;  /* 0x0000007f0000780c */ /* 0x000fda0003f44070 */
[----:B------:R-:W-:Y:S05]  /*06e0*/  @P2 BRA `(.L_x_314) ;  /* 0x0000000000e02947 */ /* 0x000fea0003800000 */
[----:B--23--:R-:W-:Y:S01]  /*06f0*/  IMAD.MOV.U32 R2, RZ, RZ, RZ ;  /* 0x000000ffff027224 */ /* 0x00cfe200078e00ff */
[----:B------:R-:W-:Y:S06]  /*0700*/  @!P1 BRA `(.L_x_319) ;  /* 0x0000000000589947 */ /* 0x000fec0003800000 */
[----:B------:R-:W-:-:S07]  /*0710*/  IMAD.MOV.U32 R2, RZ, RZ, RZ ;  /* 0x000000ffff027224 */ /* 0x000fce00078e00ff */
.L_x_320:
[C---:B012---:R-:W-:Y:S02]  /*0720*/  IMAD R4, R2.reuse, 0x400, R5 ;  /* 0x0000040002047824 */ /* 0x047fe400078e0205 */
[----:B------:R-:W-:-:S03]  /*0730*/  VIADD R2, R2, 0x10 ;  /* 0x0000001002027836 */ /* 0x000fc60000000000 */
[----:B------:R2:W-:Y:S02]  /*0740*/  STS [R4+0x200], RZ ;  /* 0x000200ff04007388 */ /* 0x0005e40000000800 */
[----:B------:R-:W-:Y:S02]  /*0750*/  ISETP.NE.AND P1, PT, R2, UR26, PT ;  /* 0x0000001a02007c0c */ /* 0x000fe4000bf25270 */
[----:B------:R2:W-:Y:S04]  /*0760*/  STS [R4+0x600], RZ ;  /* 0x000600ff04007388 */ /* 0x0005e80000000800 */
        /* <DEDUP_REMOVED lines=13> */
[----:B------:R2:W-:Y:S01]  /*0840*/  STS [R4+0x3e00], RZ ;  /* 0x003e00ff04007388 */ /* 0x0005e20000000800 */
[----:B------:R-:W-:Y:S05]  /*0850*/  @P1 BRA `(.L_x_320) ;  /* 0xfffffffc00b01947 */ /* 0x000fea000383ffff */
[----:B------:R-:W-:-:S07]  /*0860*/  IMAD.U32 R2, RZ, RZ, UR26 ;  /* 0x0000001aff027e24 */ /* 0x000fce000f8e00ff */
.L_x_319:
[----:B------:R-:W-:Y:S05]  /*0870*/  @!P0 BRA `(.L_x_314) ;  /* 0x00000000007c8947 */ /* 0x000fea0003800000 */
[----:B------:R-:W-:Y:S01]  /*0880*/  ISETP.GE.U32.AND P0, PT, R3, 0x7, PT ;  /* 0x000000070300780c */ /* 0x000fe20003f06070 */
[----:B------:R-:W-:-:S12]  /*0890*/  UISETP.NE.AND UP0, UPT, UR24, URZ, UPT ;  /* 0x000000ff1800728c */ /* 0x000fd8000bf05270 */
[----:B------:R-:W-:Y:S05]  /*08a0*/  @!P0 BRA `(.L_x_321) ;  /* 0x0000000000288947 */ /* 0x000fea0003800000 */
[C---:B------:R-:W-:Y:S02]  /*08b0*/  IMAD R3, R2.reuse, 0x400, R5 ;  /* 0x0000040002037824 */ /* 0x040fe400078e0205 */
[----:B------:R-:W-:-:S03]  /*08c0*/  VIADD R2, R2, 0x8 ;  /* 0x0000000802027836 */ /* 0x000fc60000000000 */
[----:B------:R3:W-:Y:S04]  /*08d0*/  STS [R3+0x200], RZ ;  /* 0x000200ff03007388 */ /* 0x0007e80000000800 */
[----:B------:R3:W-:Y:S04]  /*08e0*/  STS [R3+0x600], RZ ;  /* 0x000600ff03007388 */ /* 0x0007e80000000800 */
[----:B------:R3:W-:Y:S04]  /*08f0*/  STS [R3+0xa00], RZ ;  /* 0x000a00ff03007388 */ /* 0x0007e80000000800 */
[----:B------:R3:W-:Y:S04]  /*0900*/  STS [R3+0xe00], RZ ;  /* 0x000e00ff03007388 */ /* 0x0007e80000000800 */
[----:B------:R3:W-:Y:S04]  /*0910*/  STS [R3+0x1200], RZ ;  /* 0x001200ff03007388 */ /* 0x0007e80000000800 */
[----:B------:R3:W-:Y:S04]  /*0920*/  STS [R3+0x1600], RZ ;  /* 0x001600ff03007388 */ /* 0x0007e80000000800 */
[----:B------:R3:W-:Y:S04]  /*0930*/  STS [R3+0x1a00], RZ ;  /* 0x001a00ff03007388 */ /* 0x0007e80000000800 */
[----:B------:R3:W-:Y:S02]  /*0940*/  STS [R3+0x1e00], RZ ;  /* 0x001e00ff03007388 */ /* 0x0007e40000000800 */
.L_x_321:
[----:B------:R-:W-:Y:S05]  /*0950*/  BRA.U !UP0, `(.L_x_314) ;  /* 0x0000000108447547 */ /* 0x000fea000b800000 */
[----:B------:R-:W-:Y:S01]  /*0960*/  ISETP.GE.U32.AND P0, PT, R6, 0x3, PT ;  /* 0x000000030600780c */ /* 0x000fe20003f06070 */
[----:B------:R-:W-:-:S12]  /*0970*/  UISETP.NE.AND UP0, UPT, UR25, URZ, UPT ;  /* 0x000000ff1900728c */ /* 0x000fd8000bf05270 */
[C---:B---3--:R-:W-:Y:S02]  /*0980*/  @P0 IMAD R3, R2.reuse, 0x400, R5 ;  /* 0x0000040002030824 */ /* 0x048fe400078e0205 */
[----:B------:R-:W-:-:S03]  /*0990*/  @P0 VIADD R2, R2, 0x4 ;  /* 0x0000000402020836 */ /* 0x000fc60000000000 */
[----:B------:R4:W-:Y:S04]  /*09a0*/  @P0 STS [R3+0x200], RZ ;  /* 0x000200ff03000388 */ /* 0x0009e80000000800 */
[----:B------:R4:W-:Y:S04]  /*09b0*/  @P0 STS [R3+0x600], RZ ;  /* 0x000600ff03000388 */ /* 0x0009e80000000800 */
[----:B------:R4:W-:Y:S04]  /*09c0*/  @P0 STS [R3+0xa00], RZ ;  /* 0x000a00ff03000388 */ /* 0x0009e80000000800 */
[----:B------:R4:W-:Y:S01]  /*09d0*/  @P0 STS [R3+0xe00], RZ ;  /* 0x000e00ff03000388 */ /* 0x0009e20000000800 */
[----:B------:R-:W-:Y:S05]  /*09e0*/  BRA.U !UP0, `(.L_x_314) ;  /* 0x0000000108207547 */ /* 0x000fea000b800000 */
[----:B------:R-:W-:Y:S01]  /*09f0*/  IMAD R2, R2, 0x400, R5 ;  /* 0x0000040002027824 */ /* 0x000fe200078e0205 */
[----:B------:R-:W-:-:S04]  /*0a00*/  UISETP.NE.AND UP0, UPT, UR25, 0x1, UPT ;  /* 0x000000011900788c */ /* 0x000fc8000bf05270 */
[----:B------:R3:W-:Y:S05]  /*0a10*/  STS [R2+0x200], RZ ;  /* 0x000200ff02007388 */ /* 0x0007ea0000000800 */
[----:B------:R-:W-:Y:S05]  /*0a20*/  BRA.U !UP0, `(.L_x_314) ;  /* 0x0000000108107547 */ /* 0x000fea000b800000 */
[----:B------:R-:W-:Y:S01]  /*0a30*/  UISETP.NE.AND UP0, UPT, UR25, 0x2, UPT ;  /* 0x000000021900788c */ /* 0x000fe2000bf05270 */
[----:B------:R0:W-:Y:S05]  /*0a40*/  STS [R2+0x600], RZ ;  /* 0x000600ff02007388 */ /* 0x0001ea0000000800 */
[----:B------:R-:W-:-:S13]  /*0a50*/  PLOP3.LUT P0, PT, PT, PT, UP0, 0x80, 0x8 ;  /* 0x000000000008781c */ /* 0x000fda0003f0f008 */
[----:B------:R0:W-:Y:S02]  /*0a60*/  @P0 STS [R2+0xa00], RZ ;  /* 0x000a00ff02000388 */ /* 0x0001e40000000800 */
.L_x_314:
[----:B------:R-:W-:Y:S05]  /*0a70*/  BSYNC.RECONVERGENT B0 ;  /* 0x0000000000007941 */ /* 0x000fea0003800200 */
.L_x_313:
[----:B------:R-:W5:Y:S01]  /*0a80*/  LDCU.64 UR14, c[0x0][0x390] ;  /* 0x00007200ff0e77ac */ /* 0x000f620008000a00 */
[----:B------:R-:W-:Y:S02]  /*0a90*/  USHF.L.U32 UR4, UR6, 0x1e, URZ ;  /* 0x0000001e06047899 */ /* 0x000fe400080006ff */
[----:B------:R-:W-:Y:S02]  /*0aa0*/  USHF.L.U64.HI UR5, UR6, 0x1e, UR7 ;  /* 0x0000001e06057899 */ /* 0x000fe40008010207 */
[----:B-----5:R-:W-:-:S04]  /*0ab0*/  UIADD3 UR4, UP0, UPT, -UR4, UR14, URZ ;  /* 0x0000000e04047290 */ /* 0x020fc8000ff1e1ff */
[----:B------:R-:W-:Y:S02]  /*0ac0*/  UIADD3.X UR5, UPT, UPT, ~UR5, UR15, URZ, UP0, !UPT ;  /* 0x0000000f05057290 */ /* 0x000fe400087fe5ff */
[----:B------:R-:W-:-:S04]  /*0ad0*/  UISETP.LT.U32.AND UP0, UPT, UR4, 0x40000000, UPT ;  /* 0x400000000400788c */ /* 0x000fc8000bf01070 */
[----:B------:R-:W-:-:S04]  /*0ae0*/  UISETP.LT.U32.AND.EX UP0, UPT, UR5, URZ, UPT, UP0 ;  /* 0x000000ff0500728c */ /* 0x000fc8000bf01100 */
[----:B------:R-:W-:Y:S02]  /*0af0*/  USEL UR13, UR4, 0x40000000, UP0 ;  /* 0x40000000040d7887 */ /* 0x000fe40008000000 */
[----:B------:R-:W-:Y:S02]  /*0b00*/  USEL UR14, UR5, URZ, UP0 ;  /* 0x000000ff050e7287 */ /* 0x000fe40008000000 */
[----:B------:R-:W-:-:S04]  /*0b10*/  UISETP.GT.U32.AND UP0, UPT, UR13, UR8, UPT ;  /* 0x000000080d00728c */ /* 0x000fc8000bf04070 */
[----:B------:R-:W-:Y:S01]  /*0b20*/  UISETP.GT.U32.AND.EX UP0, UPT, UR14, URZ, UPT, UP0 ;  /* 0x000000ff0e00728c */ /* 0x000fe2000bf04100 */
[----:B------:R-:W-:Y:S08]  /*0b30*/  BAR.SYNC.DEFER_BLOCKING 0x0 ;  /* 0x0000000000007b1d */ /* 0x000ff00000010000 */
[----:B------:R-:W-:Y:S06]  /*0b40*/  BAR.SYNC.DEFER_BLOCKING 0x0 ;  /* 0x0000000000007b1d */ /* 0x000fec0000010000 */
[----:B------:R-:W-:Y:S05]  /*0b50*/  BRA.U !UP0, `(.L_x_322) ;  /* 0x00000011082c7547 */ /* 0x000fea000b800000 */
[----:B------:R-:W-:Y:S01]  /*0b60*/  UMOV UR10, UR8 ;  /* 0x00000008000a7c82 */ /* 0x000fe20008000000 */
[----:B------:R-:W-:-:S05]  /*0b70*/  UMOV UR5, URZ ;  /* 0x000000ff00057c82 */ /* 0x000fca0008000000 */
.L_x_327:
[----:B-----5:R-:W5:Y:S01]  /*0b80*/  LDCU.64 UR18, c[0x0][0x390] ;  /* 0x00007200ff1277ac */ /* 0x020f620008000a00 */
[----:B------:R-:W-:Y:S02]  /*0b90*/  USHF.L.U32 UR15, UR6, 0x1e, URZ ;  /* 0x0000001e060f7899 */ /* 0x000fe400080006ff */
[----:B------:R-:W-:Y:S02]  /*0ba0*/  USHF.L.U64.HI UR16, UR6, 0x1e, UR7 ;  /* 0x0000001e06107899 */ /* 0x000fe40008010207 */
[----:B------:R-:W-:-:S04]  /*0bb0*/  UIADD3 UR15, UP0, UPT, UR10, UR15, URZ ;  /* 0x0000000f0a0f7290 */ /* 0x000fc8000ff1e0ff */
[----:B------:R-:W-:Y:S02]  /*0bc0*/  UIADD3.X UR16, UPT, UPT, UR5, UR16, URZ, UP0, !UPT ;  /* 0x0000001005107290 */ /* 0x000fe400087fe4ff */
[----:B------:R-:W-:Y:S02]  /*0bd0*/  ULEA UR10, UP0, UR28, UR10, 0xb ;  /* 0x0000000a1c0a7291 */ /* 0x000fe4000f8058ff */
[----:B-----5:R-:W-:Y:S02]  /*0be0*/  UIADD3 UR17, UP1, UPT, -UR15, UR18, URZ ;  /* 0x000000120f117290 */ /* 0x020fe4000ff3e1ff */
[----:B------:R-:W-:Y:S02]  /*0bf0*/  UIADD3.X UR5, UPT, UPT, URZ, UR5, URZ, UP0, !UPT ;  /* 0x00000005ff057290 */ /* 0x000fe400087fe4ff */
[----:B------:R-:W-:Y:S02]  /*0c00*/  UIADD3.X UR4, UPT, UPT, ~UR16, UR19, URZ, UP1, !UPT ;  /* 0x0000001310047290 */ /* 0x000fe40008ffe5ff */
[----:B------:R-:W-:-:S02]  /*0c10*/  UISETP.GE.U32.AND UP1, UPT, UR17, 0x800, UPT ;  /* 0x000008001100788c */ /* 0x000fc4000bf26070 */
[----:B------:R-:W-:Y:S02]  /*0c20*/  UISETP.GE.U32.AND UP0, UPT, UR10, UR13, UPT ;  /* 0x0000000d0a00728c */ /* 0x000fe4000bf06070 */
[----:B------:R-:W-:Y:S02]  /*0c30*/  UISETP.GE.U32.AND.EX UP1, UPT, UR4, URZ, UPT, UP1 ;  /* 0x000000ff0400728c */ /* 0x000fe4000bf26110 */
[----:B------:R-:W-:-:S07]  /*0c40*/  UISETP.GE.U32.AND.EX UP0, UPT, UR5, UR14, UPT, UP0 ;  /* 0x0000000e0500728c */ /* 0x000fce000bf06100 */
[----:B0-----:R-:W-:Y:S05]  /*0c50*/  BRA.U !UP1, `(.L_x_323) ;  /* 0x0000000109587547 */ /* 0x001fea000b800000 */
[----:B------:R-:W0:Y:S01]  /*0c60*/  LDCU.64 UR18, c[0x0][0x388] ;  /* 0x00007100ff1277ac */ /* 0x000e220008000a00 */
[----:B---34-:R-:W-:-:S05]  /*0c70*/  IADD3 R3, P0, PT, R0, UR15, RZ ;  /* 0x0000000f00037c10 */ /* 0x018fca000ff1e0ff */
[----:B012---:R-:W-:Y:S01]  /*0c80*/  IMAD.X R4, RZ, RZ, UR16, P0 ;  /* 0x00000010ff047e24 */ /* 0x007fe200080e06ff */
[----:B------:R-:W-:-:S04]  /*0c90*/  LEA R2, P0, R3, UR18, 0x2 ;  /* 0x0000001203027c11 */ /* 0x000fc8000f8010ff */
        /* <DEDUP_REMOVED lines=18> */
.L_x_323:
[----:B------:R-:W1:Y:S01]  /*0dc0*/  LDCU.64 UR18, c[0x0][0x388] ;  /* 0x00007100ff1277ac */ /* 0x000e620008000a00 */
[C---:B0-23--:R-:W-:Y:S01]  /*0dd0*/  VIADD R2, R0.reuse, 0x80 ;  /* 0x0000008000027836 */ /* 0x04dfe20000000000 */
[C---:B----4-:R-:W-:Y:S01]  /*0de0*/  IADD3 R3, P0, PT, R0.reuse, UR15, RZ ;  /* 0x0000000f00037c10 */ /* 0x050fe2000ff1e0ff */
[C---:B------:R-:W-:Y:S01]  /*0df0*/  VIADD R5, R0.reuse, 0x180 ;  /* 0x0000018000057836 */ /* 0x040fe20000000000 */
[C---:B------:R-:W-:Y:S01]  /*0e00*/  ISETP.GE.AND P1, PT, R0.reuse, UR17, PT ;  /* 0x0000001100007c0c */ /* 0x040fe2000bf26270 */
[----:B------:R-:W-:Y:S01]  /*0e10*/  VIADD R6, R0, 0x100 ;  /* 0x0000010000067836 */ /* 0x000fe20000000000 */
[----:B------:R-:W-:Y:S01]  /*0e20*/  ISETP.GE.AND P2, PT, R2, UR17, PT ;  /* 0x0000001102007c0c */ /* 0x000fe2000bf46270 */
[----:B-1----:R-:W-:Y:S01]  /*0e30*/  IMAD.X R4, RZ, RZ, UR16, P0 ;  /* 0x00000010ff047e24 */ /* 0x002fe200080e06ff */
[----:B------:R-:W-:Y:S01]  /*0e40*/  ISETP.GE.AND P4, PT, R5, UR17, PT ;  /* 0x0000001105007c0c */ /* 0x000fe2000bf86270 */
[----:B------:R-:W-:Y:S01]  /*0e50*/  VIADD R5, R0, 0x200 ;  /* 0x0000020000057836 */ /* 0x000fe20000000000 */
[----:B------:R-:W-:Y:S01]  /*0e60*/  ISETP.GE.AND P3, PT, R6, UR17, PT ;  /* 0x0000001106007c0c */ /* 0x000fe2000bf66270 */
[----:B------:R-:W-:-:S02]  /*0e70*/  IMAD.MOV.U32 R11, RZ, RZ, 0x7fffffff ;  /* 0x7fffffffff0b7424 */ /* 0x000fc400078e00ff */
[----:B------:R-:W-:Y:S01]  /*0e80*/  IMAD.MOV.U32 R10, RZ, RZ, 0x7fffffff ;  /* 0x7fffffffff0a7424 */ /* 0x000fe200078e00ff */
[----:B------:R-:W-:Y:S01]  /*0e90*/  ISETP.GE.AND P5, PT, R5, UR17, PT ;  /* 0x0000001105007c0c */ /* 0x000fe2000bfa6270 */
[----:B------:R-:W-:Y:S01]  /*0ea0*/  VIADD R5, R0, 0x300 ;  /* 0x0000030000057836 */ /* 0x000fe20000000000 */
[----:B------:R-:W-:-:S04]  /*0eb0*/  LEA R2, P0, R3, UR18, 0x2 ;  /* 0x0000001203027c11 */ /* 0x000fc8000f8010ff */
[----:B------:R-:W-:Y:S01]  /*0ec0*/  LEA.HI.X R3, R3, UR19, R4, 0x2, P0 ;  /* 0x0000001303037c11 */ /* 0x000fe200080f1404 */
[----:B------:R-:W-:Y:S02]  /*0ed0*/  VIADD R4, R0, 0x280 ;  /* 0x0000028000047836 */ /* 0x000fe40000000000 */
[----:B------:R-:W-:Y:S02]  /*0ee0*/  IMAD.MOV.U32 R13, RZ, RZ, 0x7fffffff ;  /* 0x7fffffffff0d7424 */ /* 0x000fe400078e00ff */
[----:B------:R1:W5:Y:S01]  /*0ef0*/  @!P2 LDG.E R11, desc[UR20][R2.64+0x200] ;  /* 0x00020014020ba981 */ /* 0x000362000c1e1900 */
[----:B------:R-:W-:Y:S01]  /*0f00*/  ISETP.GE.AND P0, PT, R4, UR17, PT ;  /* 0x0000001104007c0c */ /* 0x000fe2000bf06270 */
[----:B------:R-:W-:Y:S02]  /*0f10*/  VIADD R4, R0, 0x380 ;  /* 0x0000038000047836 */ /* 0x000fe40000000000 */
[----:B------:R1:W5:Y:S01]  /*0f20*/  @!P1 LDG.E R10, desc[UR20][R2.64] ;  /* 0x00000014020a9981 */ /* 0x000362000c1e1900 */
[----:B------:R-:W-:Y:S01]  /*0f30*/  IMAD.MOV.U32 R12, RZ, RZ, 0x7fffffff ;  /* 0x7fffffffff0c7424 */ /* 0x000fe200078e00ff */
[----:B------:R-:W-:-:S02]  /*0f40*/  ISETP.GE.AND P1, PT, R5, UR17, PT ;  /* 0x0000001105007c0c */ /* 0x000fc4000bf26270 */
[----:B------:R-:W-:Y:S01]  /*0f50*/  ISETP.GE.AND P2, PT, R4, UR17, PT ;  /* 0x0000001104007c0c */ /* 0x000fe2000bf46270 */
[C---:B------:R-:W-:Y:S01]  /*0f60*/  VIADD R4, R0.reuse, 0x480 ;  /* 0x0000048000047836 */ /* 0x040fe20000000000 */
[----:B------:R1:W5:Y:S01]  /*0f70*/  @!P4 LDG.E R13, desc[UR20][R2.64+0x600] ;  /* 0x00060014020dc981 */ /* 0x000362000c1e1900 */
[----:B------:R-:W-:Y:S01]  /*0f80*/  IMAD.MOV.U32 R14, RZ, RZ, 0x7fffffff ;  /* 0x7fffffffff0e7424 */ /* 0x000fe200078e00ff */
[----:B------:R-:W-:Y:S02]  /*0f90*/  LOP3.LUT R5, R0, 0x400, RZ, 0xfc, !PT ;  /* 0x0000040000057812 */ /* 0x000fe400078efcff */
[----:B------:R-:W-:Y:S01]  /*0fa0*/  ISETP.GE.AND P4, PT, R4, UR17, PT ;  /* 0x0000001104007c0c */ /* 0x000fe2000bf86270 */
[----:B------:R-:W-:Y:S01]  /*0fb0*/  VIADD R4, R0, 0x500 ;  /* 0x0000050000047836 */ /* 0x000fe20000000000 */
[----:B------:R1:W5:Y:S01]  /*0fc0*/  @!P3 LDG.E R12, desc[UR20][R2.64+0x400] ;  /* 0x00040014020cb981 */ /* 0x000362000c1e1900 */
[----:B------:R-:W-:Y:S01]  /*0fd0*/  ISETP.GE.AND P3, PT, R5, UR17, PT ;  /* 0x0000001105007c0c */ /* 0x000fe2000bf66270 */
[----:B------:R-:W-:-:S02]  /*0fe0*/  IMAD.MOV.U32 R15, RZ, RZ, 0x7fffffff ;  /* 0x7fffffffff0f7424 */ /* 0x000fc400078e00ff */
[----:B------:R-:W-:Y:S01]  /*0ff0*/  IMAD.MOV.U32 R18, RZ, RZ, 0x7fffffff ;  /* 0x7fffffffff127424 */ /* 0x000fe200078e00ff */
[----:B------:R1:W5:Y:S01]  /*1000*/  @!P5 LDG.E R14, desc[UR20][R2.64+0x800] ;  /* 0x00080014020ed981 */ /* 0x000362000c1e1900 */
[----:B------:R-:W-:Y:S01]  /*1010*/  ISETP.GE.AND P5, PT, R4, UR17, PT ;  /* 0x0000001104007c0c */ /* 0x000fe2000bfa6270 */
[C---:B------:R-:W-:Y:S02]  /*1020*/  VIADD R5, R0.reuse, 0x580 ;  /* 0x0000058000057836 */ /* 0x040fe40000000000 */
[----:B------:R-:W-:Y:S01]  /*1030*/  VIADD R4, R0, 0x600 ;  /* 0x0000060000047836 */ /* 0x000fe20000000000 */
[----:B------:R1:W5:Y:S01]  /*1040*/  @!P0 LDG.E R15, desc[UR20][R2.64+0xa00] ;  /* 0x000a0014020f8981 */ /* 0x000362000c1e1900 */
[----:B------:R-:W-:Y:S01]  /*1050*/  IMAD.MOV.U32 R19, RZ, RZ, 0x7fffffff ;  /* 0x7fffffffff137424 */ /* 0x000fe200078e00ff */
[----:B------:R-:W-:Y:S01]  /*1060*/  ISETP.GE.AND P0, PT, R5, UR17, PT ;  /* 0x0000001105007c0c */ /* 0x000fe2000bf06270 */
[----:B------:R-:W-:Y:S01]  /*1070*/  IMAD.MOV.U32 R17, RZ, RZ, 0x7fffffff ;  /* 0x7fffffffff117424 */ /* 0x000fe200078e00ff */
[----:B------:R1:W5:Y:S01]  /*1080*/  @!P1 LDG.E R18, desc[UR20][R2.64+0xc00] ;  /* 0x000c001402129981 */ /* 0x000362000c1e1900 */
[----:B------:R-:W-:Y:S01]  /*1090*/  IMAD.MOV.U32 R16, RZ, RZ, 0x7fffffff ;  /* 0x7fffffffff107424 */ /* 0x000fe200078e00ff */
[----:B------:R-:W-:Y:S01]  /*10a0*/  ISETP.GE.AND P1, PT, R4, UR17, PT ;  /* 0x0000001104007c0c */ /* 0x000fe2000bf26270 */
[C---:B------:R-:W-:Y:S01]  /*10b0*/  VIADD R4, R0.reuse, 0x680 ;  /* 0x0000068000047836 */ /* 0x040fe20000000000 */
[----:B------:R1:W5:Y:S01]  /*10c0*/  @!P2 LDG.E R19, desc[UR20][R2.64+0xe00] ;  /* 0x000e00140213a981 */ /* 0x000362000c1e1900 */
[----:B------:R-:W-:-:S03]  /*10d0*/  VIADD R5, R0, 0x700 ;  /* 0x0000070000057836 */ /* 0x000fc60000000000 */
[----:B------:R1:W5:Y:S01]  /*10e0*/  @!P3 LDG.E R17, desc[UR20][R2.64+0x1000] ;  /* 0x001000140211b981 */ /* 0x000362000c1e1900 */
[----:B------:R-:W-:Y:S02]  /*10f0*/  ISETP.GE.AND P2, PT, R4, UR17, PT ;  /* 0x0000001104007c0c */ /* 0x000fe4000bf46270 */
[----:B------:R-:W-:Y:S01]  /*1100*/  ISETP.GE.AND P3, PT, R5, UR17, PT ;  /* 0x0000001105007c0c */ /* 0x000fe2000bf66270 */
[----:B------:R1:W5:Y:S01]  /*1110*/  @!P4 LDG.E R16, desc[UR20][R2.64+0x1200] ;  /* 0x001200140210c981 */ /* 0x000362000c1e1900 */
[----:B------:R-:W-:Y:S01]  /*1120*/  ISETP.GE.AND P4, PT, R20, UR17, PT ;  /* 0x0000001114007c0c */ /* 0x000fe2000bf86270 */
[----:B------:R-:W-:Y:S02]  /*1130*/  IMAD.MOV.U32 R9, RZ, RZ, 0x7fffffff ;  /* 0x7fffffffff097424 */ /* 0x000fe400078e00ff */
[----:B------:R-:W-:Y:S02]  /*1140*/  IMAD.MOV.U32 R8, RZ, RZ, 0x7fffffff ;  /* 0x7fffffffff087424 */ /* 0x000fe400078e00ff */
[----:B------:R-:W-:-:S02]  /*1150*/  IMAD.MOV.U32 R5, RZ, RZ, 0x7fffffff ;  /* 0x7fffffffff057424 */ /* 0x000fc400078e00ff */
[----:B------:R-:W-:Y:S01]  /*1160*/  IMAD.MOV.U32 R4, RZ, RZ, 0x7fffffff ;  /* 0x7fffffffff047424 */ /* 0x000fe200078e00ff */
[----:B------:R1:W5:Y:S01]  /*1170*/  @!P5 LDG.E R9, desc[UR20][R2.64+0x1400] ;  /* 0x001400140209d981 */ /* 0x000362000c1e1900 */
[----:B------:R-:W-:Y:S02]  /*1180*/  IMAD.MOV.U32 R6, RZ, RZ, 0x7fffffff ;  /* 0x7fffffffff067424 */ /* 0x000fe400078e00ff */
[----:B------:R-:W-:Y:S01]  /*1190*/  IMAD.MOV.U32 R7, RZ, RZ, 0x7fffffff ;  /* 0x7fffffffff077424 */ /* 0x000fe200078e00ff */
[----:B------:R1:W5:Y:S04]  /*11a0*/  @!P0 LDG.E R8, desc[UR20][R2.64+0x1600] ;  /* 0x0016001402088981 */ /* 0x000368000c1e1900 */
[----:B------:R1:W5:Y:S04]  /*11b0*/  @!P1 LDG.E R5, desc[UR20][R2.64+0x1800] ;  /* 0x0018001402059981 */ /* 0x000368000c1e1900 */
[----:B------:R1:W5:Y:S04]  /*11c0*/  @!P2 LDG.E R4, desc[UR20][R2.64+0x1a00] ;  /* 0x001a00140204a981 */ /* 0x000368000c1e1900 */
[----:B------:R1:W5:Y:S04]  /*11d0*/  @!P3 LDG.E R6, desc[UR20][R2.64+0x1c00] ;  /* 0x001c00140206b981 */ /* 0x000368000c1e1900 */
[----:B------:R1:W5:Y:S02]  /*11e0*/  @!P4 LDG.E R7, desc[UR20][R2.64+0x1e00] ;  /* 0x001e00140207c981 */ /* 0x000364000c1e1900 */
.L_x_324:
[----:B01----:R-:W0:Y:S02]  /*11f0*/  LDC.64 R2, c[0x0][0x398] ;  /* 0x0000e600ff027b82 */ /* 0x003e240000000a00 */
[----:B0-----:R-:W-:-:S13]  /*1200*/  ISETP.GT.AND P0, PT, R3, R2, PT ;  /* 0x000000020300720c */ /* 0x001fda0003f04270 */
[----:B------:R-:W-:Y:S05]  /*1210*/  @!P0 BRA `(.L_x_325) ;  /* 0x0000000800788947 */ /* 0x000fea0003800000 */
[----:B------:R-:W-:Y:S01]  /*1220*/  IMAD.MOV.U32 R2, RZ, RZ, -0x1 ;  /* 0xffffffffff027424 */ /* 0x000fe200078e00ff */
[----:B-----5:R-:W-:Y:S01]  /*1230*/  ISETP.GT.AND P0, PT, R10, -0x1, PT ;  /* 0xffffffff0a00780c */ /* 0x020fe20003f04270 */
[----:B------:R-:W0:Y:S01]  /*1240*/  S2UR UR15, SR_CgaCtaId ;  /* 0x00000000000f79c3 */ /* 0x000e220000008800 */
[----:B------:R-:W-:Y:S01]  /*1250*/  ISETP.GT.AND P1, PT, R11, -0x1, PT ;  /* 0xffffffff0b00780c */ /* 0x000fe20003f24270 */
[----:B------:R-:W-:Y:S01]  /*1260*/  UMOV UR4, 0x400 ;  /* 0x0000040000047882 */ /* 0x000fe20000000000 */
[C---:B------:R-:W-:Y:S01]  /*1270*/  SEL R23, R2.reuse, 0x80000000, !P0 ;  /* 0x8000000002177807 */ /* 0x040fe20004000000 */
[----:B------:R-:W1:Y:S01]  /*1280*/  LDCU UR16, c[0x0][0x398] ;  /* 0x00007300ff1077ac */ /* 0x000e620008000800 */
[----:B------:R-:W-:Y:S02]  /*1290*/  SEL R22, R2, 0x80000000, !P1 ;  /* 0x8000000002167807 */ /* 0x000fe40004800000 */
[----:B------:R-:W-:Y:S02]  /*12a0*/  ISETP.GT.AND P0, PT, R14, -0x1, PT ;  /* 0xffffffff0e00780c */ /* 0x000fe40003f04270 */
[----:B------:R-:W-:-:S02]  /*12b0*/  ISETP.GT.AND P1, PT, R15, -0x1, PT ;  /* 0xffffffff0f00780c */ /* 0x000fc40003f24270 */
[----:B------:R-:W-:Y:S02]  /*12c0*/  ISETP.GT.AND P2, PT, R12, -0x1, PT ;  /* 0xffffffff0c00780c */ /* 0x000fe40003f44270 */
[----:B------:R-:W-:Y:S02]  /*12d0*/  ISETP.GT.AND P3, PT, R13, -0x1, PT ;  /* 0xffffffff0d00780c */ /* 0x000fe40003f64270 */
[----:B------:R-:W-:Y:S02]  /*12e0*/  LOP3.LUT R10, R23, R10, RZ, 0x3c, !PT ;  /* 0x0000000a170a7212 */ /* 0x000fe400078e3cff */
[----:B------:R-:W-:Y:S02]  /*12f0*/  LOP3.LUT R11, R22, R11, RZ, 0x3c, !PT ;  /* 0x0000000b160b7212 */ /* 0x000fe400078e3cff */
[C---:B------:R-:W-:Y:S02]  /*1300*/  SEL R23, R2.reuse, 0x80000000, !P0 ;  /* 0x8000000002177807 */ /* 0x040fe40004000000 */
[----:B------:R-:W-:-:S02]  /*1310*/  SEL R22, R2, 0x80000000, !P1 ;  /* 0x8000000002167807 */ /* 0x000fc40004800000 */
[----:B------:R-:W-:Y:S01]  /*1320*/  ISETP.GT.AND P0, PT, R17, -0x1, PT ;  /* 0xffffffff1100780c */ /* 0x000fe20003f04270 */
[----:B0-----:R-:W-:Y:S01]  /*1330*/  ULEA UR15, UR15, UR4, 0x18 ;  /* 0x000000040f0f7291 */ /* 0x001fe2000f8ec0ff */
[----:B------:R-:W-:Y:S02]  /*1340*/  ISETP.GT.AND P1, PT, R16, -0x1, PT ;  /* 0xffffffff1000780c */ /* 0x000fe40003f24270 */
[C---:B------:R-:W-:Y:S01]  /*1350*/  SEL R25, R2.reuse, 0x80000000, !P2 ;  /* 0x8000000002197807 */ /* 0x040fe20005000000 */
[----:B------:R-:W-:Y:S01]  /*1360*/  UMOV UR4, URZ ;  /* 0x000000ff00047c82 */ /* 0x000fe20008000000 */
[----:B------:R-:W-:Y:S02]  /*1370*/  SEL R24, R2, 0x80000000, !P3 ;  /* 0x8000000002187807 */ /* 0x000fe40005800000 */
[----:B------:R-:W-:Y:S02]  /*1380*/  ISETP.GT.AND P2, PT, R18, -0x1, PT ;  /* 0xffffffff1200780c */ /* 0x000fe40003f44270 */
[----:B------:R-:W-:-:S02]  /*1390*/  ISETP.GT.AND P3, PT, R19, -0x1, PT ;  /* 0xffffffff1300780c */ /* 0x000fc40003f64270 */
[----:B------:R-:W-:Y:S02]  /*13a0*/  LOP3.LUT R14, R23, R14, RZ, 0x3c, !PT ;  /* 0x0000000e170e7212 */ /* 0x000fe400078e3cff */
[----:B------:R-:W-:Y:S02]  /*13b0*/  LOP3.LUT R15, R22, R15, RZ, 0x3c, !PT ;  /* 0x0000000f160f7212 */ /* 0x000fe400078e3cff */
[C---:B------:R-:W-:Y:S02]  /*13c0*/  SEL R22, R2.reuse, 0x80000000, !P0 ;  /* 0x8000000002167807 */ /* 0x040fe40004000000 */
[----:B------:R-:W-:Y:S02]  /*13d0*/  SEL R23, R2, 0x80000000, !P1 ;  /* 0x8000000002177807 */ /* 0x000fe40004800000 */
[----:B------:R-:W-:Y:S02]  /*13e0*/  LOP3.LUT R12, R25, R12, RZ, 0x3c, !PT ;  /* 0x0000000c190c7212 */ /* 0x000fe400078e3cff */
[----:B------:R-:W-:-:S02]  /*13f0*/  LOP3.LUT R13, R24, R13, RZ, 0x3c, !PT ;  /* 0x0000000d180d7212 */ /* 0x000fc400078e3cff */
[----:B------:R-:W-:Y:S02]  /*1400*/  ISETP.GT.AND P0, PT, R8, -0x1, PT ;  /* 0xffffffff0800780c */ /* 0x000fe40003f04270 */
[C---:B------:R-:W-:Y:S02]  /*1410*/  SEL R25, R2.reuse, 0x80000000, !P2 ;  /* 0x8000000002197807 */ /* 0x040fe40005000000 */
[C---:B------:R-:W-:Y:S02]  /*1420*/  SEL R24, R2.reuse, 0x80000000, !P3 ;  /* 0x8000000002187807 */ /* 0x040fe40005800000 */
[----:B------:R-:W-:Y:S02]  /*1430*/  ISETP.GT.AND P2, PT, R9, -0x1, PT ;  /* 0xffffffff0900780c */ /* 0x000fe40003f44270 */
[----:B------:R-:W-:Y:S02]  /*1440*/  LOP3.LUT R16, R23, R16, RZ, 0x3c, !PT ;  /* 0x0000001017107212 */ /* 0x000fe400078e3cff */
[----:B------:R-:W-:-:S02]  /*1450*/  SEL R23, R2, 0x80000000, !P0 ;  /* 0x8000000002177807 */ /* 0x000fc40004000000 */
[----:B------:R-:W-:Y:S02]  /*1460*/  LOP3.LUT R19, R24, R19, RZ, 0x3c, !PT ;  /* 0x0000001318137212 */ /* 0x000fe400078e3cff */
[----:B------:R-:W-:Y:S02]  /*1470*/  ISETP.GT.AND P0, PT, R5, -0x1, PT ;  /* 0xffffffff0500780c */ /* 0x000fe40003f04270 */
[----:B------:R-:W-:Y:S02]  /*1480*/  SEL R24, R2, 0x80000000, !P2 ;  /* 0x8000000002187807 */ /* 0x000fe40005000000 */
[----:B------:R-:W-:Y:S02]  /*1490*/  ISETP.GT.AND P1, PT, R4, -0x1, PT ;  /* 0xffffffff0400780c */ /* 0x000fe40003f24270 */
[----:B------:R-:W-:Y:S02]  /*14a0*/  ISETP.GT.AND P2, PT, R6, -0x1, PT ;  /* 0xffffffff0600780c */ /* 0x000fe40003f44270 */
[----:B------:R-:W-:-:S02]  /*14b0*/  LOP3.LUT R17, R22, R17, RZ, 0x3c, !PT ;  /* 0x0000001116117212 */ /* 0x000fc400078e3cff */
[C---:B------:R-:W-:Y:S02]  /*14c0*/  SEL R22, R2.reuse, 0x80000000, !P0 ;  /* 0x8000000002167807 */ /* 0x040fe40004000000 */
[----:B------:R-:W-:Y:S02]  /*14d0*/  LOP3.LUT R18, R25, R18, RZ, 0x3c, !PT ;  /* 0x0000001219127212 */ /* 0x000fe400078e3cff */
[----:B------:R-:W-:Y:S02]  /*14e0*/  LOP3.LUT R8, R23, R8, RZ, 0x3c, !PT ;  /* 0x0000000817087212 */ /* 0x000fe400078e3cff */
[----:B------:R-:W-:Y:S02]  /*14f0*/  ISETP.GT.AND P0, PT, R7, -0x1, PT ;  /* 0xffffffff0700780c */ /* 0x000fe40003f04270 */
[C---:B------:R-:W-:Y:S02]  /*1500*/  SEL R23, R2.reuse, 0x80000000, !P1 ;  /* 0x8000000002177807 */ /* 0x040fe40004800000 */
[----:B------:R-:W-:-:S02]  /*1510*/  SEL R25, R2, 0x80000000, !P2 ;  /* 0x8000000002197807 */ /* 0x000fc40005000000 */
[----:B------:R-:W-:Y:S02]  /*1520*/  ISETP.NE.AND P1, PT, R10, 0x7fffffff, PT ;  /* 0x7fffffff0a00780c */ /* 0x000fe40003f25270 */
[----:B------:R-:W-:Y:S02]  /*1530*/  ISETP.NE.AND P2, PT, R11, 0x7fffffff, PT ;  /* 0x7fffffff0b00780c */ /* 0x000fe40003f45270 */
[----:B------:R-:W-:Y:S02]  /*1540*/  ISETP.NE.AND P3, PT, R12, 0x7fffffff, PT ;  /* 0x7fffffff0c00780c */ /* 0x000fe40003f65270 */
[----:B------:R-:W-:Y:S02]  /*1550*/  ISETP.NE.AND P4, PT, R13, 0x7fffffff, PT ;  /* 0x7fffffff0d00780c */ /* 0x000fe40003f85270 */
[----:B------:R-:W-:Y:S02]  /*1560*/  LOP3.LUT R5, R22, R5, RZ, 0x3c, !PT ;  /* 0x0000000516057212 */ /* 0x000fe400078e3cff */
[----:B------:R-:W-:-:S02]  /*1570*/  SEL R22, R2, 0x80000000, !P0 ;  /* 0x8000000002167807 */ /* 0x000fc40004000000 */
[----:B------:R-:W-:Y:S02]  /*1580*/  SEL R10, R10, 0x80000000, P1 ;  /* 0x800000000a0a7807 */ /* 0x000fe40000800000 */
[----:B------:R-:W-:Y:S02]  /*1590*/  SEL R11, R11, 0x80000000, P2 ;  /* 0x800000000b0b7807 */ /* 0x000fe40001000000 */
[----:B------:R-:W-:Y:S02]  /*15a0*/  SEL R12, R12, 0x80000000, P3 ;  /* 0x800000000c0c7807 */ /* 0x000fe40001800000 */
[----:B------:R-:W-:Y:S02]  /*15b0*/  SEL R13, R13, 0x80000000, P4 ;  /* 0x800000000d0d7807 */ /* 0x000fe40002000000 */
[----:B------:R-:W-:Y:S02]  /*15c0*/  ISETP.NE.AND P5, PT, R14, 0x7fffffff, PT ;  /* 0x7fffffff0e00780c */ /* 0x000fe40003fa5270 */
[----:B------:R-:W-:-:S02]  /*15d0*/  ISETP.NE.AND P0, PT, R15, 0x7fffffff, PT ;  /* 0x7fffffff0f00780c */ /* 0x000fc40003f05270 */
[----:B------:R-:W-:Y:S02]  /*15e0*/  ISETP.NE.AND P1, PT, R18, 0x7fffffff, PT ;  /* 0x7fffffff1200780c */ /* 0x000fe40003f25270 */
[----:B------:R-:W-:Y:S02]  /*15f0*/  ISETP.NE.AND P2, PT, R19, 0x7fffffff, PT ;  /* 0x7fffffff1300780c */ /* 0x000fe40003f45270 */
[----:B------:R-:W-:Y:S02]  /*1600*/  ISETP.NE.AND P3, PT, R17, 0x7fffffff, PT ;  /* 0x7fffffff1100780c */ /* 0x000fe40003f65270 */
[----:B------:R-:W-:Y:S02]  /*1610*/  ISETP.NE.AND P4, PT, R16, 0x7fffffff, PT ;  /* 0x7fffffff1000780c */ /* 0x000fe40003f85270 */
[----:B------:R-:W-:Y:S02]  /*1620*/  LOP3.LUT R9, R24, R9, RZ, 0x3c, !PT ;  /* 0x0000000918097212 */ /* 0x000fe400078e3cff */
[----:B------:R-:W-:-:S02]  /*1630*/  LOP3.LUT R4, R23, R4, RZ, 0x3c, !PT ;  /* 0x0000000417047212 */ /* 0x000fc400078e3cff */
[----:B------:R-:W-:Y:S02]  /*1640*/  LOP3.LUT R6, R25, R6, RZ, 0x3c, !PT ;  /* 0x0000000619067212 */ /* 0x000fe400078e3cff */
[----:B------:R-:W-:Y:S02]  /*1650*/  LOP3.LUT R7, R22, R7, RZ, 0x3c, !PT ;  /* 0x0000000716077212 */ /* 0x000fe400078e3cff */
[----:B------:R-:W-:Y:S02]  /*1660*/  SEL R14, R14, 0x80000000, P5 ;  /* 0x800000000e0e7807 */ /* 0x000fe40002800000 */
[----:B------:R-:W-:Y:S02]  /*1670*/  SEL R15, R15, 0x80000000, P0 ;  /* 0x800000000f0f7807 */ /* 0x000fe40000000000 */
[----:B------:R-:W-:Y:S02]  /*1680*/  SEL R18, R18, 0x80000000, P1 ;  /* 0x8000000012127807 */ /* 0x000fe40000800000 */
[----:B------:R-:W-:-:S02]  /*1690*/  SEL R19, R19, 0x80000000, P2 ;  /* 0x8000000013137807 */ /* 0x000fc40001000000 */
[----:B------:R-:W-:Y:S02]  /*16a0*/  SEL R17, R17, 0x80000000, P3 ;  /* 0x8000000011117807 */ /* 0x000fe40001800000 */
[----:B------:R-:W-:Y:S02]  /*16b0*/  SEL R16, R16, 0x80000000, P4 ;  /* 0x8000000010107807 */ /* 0x000fe40002000000 */
[----:B------:R-:W-:Y:S02]  /*16c0*/  ISETP.NE.AND P5, PT, R9, 0x7fffffff, PT ;  /* 0x7fffffff0900780c */ /* 0x000fe40003fa5270 */
[----:B------:R-:W-:Y:S02]  /*16d0*/  ISETP.NE.AND P0, PT, R8, 0x7fffffff, PT ;  /* 0x7fffffff0800780c */ /* 0x000fe40003f05270 */
[----:B------:R-:W-:Y:S02]  /*16e0*/  ISETP.NE.AND P1, PT, R5, 0x7fffffff, PT ;  /* 0x7fffffff0500780c */ /* 0x000fe40003f25270 */
[----:B------:R-:W-:-:S02]  /*16f0*/  ISETP.NE.AND P2, PT, R4, 0x7fffffff, PT ;  /* 0x7fffffff0400780c */ /* 0x000fc40003f45270 */
[----:B------:R-:W-:Y:S02]  /*1700*/  ISETP.NE.AND P3, PT, R6, 0x7fffffff, PT ;  /* 0x7fffffff0600780c */ /* 0x000fe40003f65270 */
[----:B------:R-:W-:Y:S02]  /*1710*/  ISETP.NE.AND P4, PT, R7, 0x7fffffff, PT ;  /* 0x7fffffff0700780c */ /* 0x000fe40003f85270 */
[----:B------:R-:W-:Y:S02]  /*1720*/  SEL R9, R9, 0x80000000, P5 ;  /* 0x8000000009097807 */ /* 0x000fe40002800000 */
[----:B------:R-:W-:Y:S02]  /*1730*/  SEL R8, R8, 0x80000000, P0 ;  /* 0x8000000008087807 */ /* 0x000fe40000000000 */
[----:B------:R-:W-:Y:S02]  /*1740*/  SEL R5, R5, 0x80000000, P1 ;  /* 0x8000000005057807 */ /* 0x000fe40000800000 */
[----:B------:R-:W-:-:S02]  /*1750*/  SEL R4, R4, 0x80000000, P2 ;  /* 0x8000000004047807 */ /* 0x000fc40001000000 */
[----:B------:R-:W-:Y:S02]  /*1760*/  SEL R6, R6, 0x80000000, P3 ;  /* 0x8000000006067807 */ /* 0x000fe40001800000 */
[----:B-1----:R-:W-:-:S07]  /*1770*/  SEL R7, R7, 0x80000000, P4 ;  /* 0x8000000007077807 */ /* 0x002fce0002000000 */
.L_x_326:
[----:B------:R-:W-:Y:S01]  /*1780*/  IMAD R22, RZ, RZ, -UR16 ;  /* 0x80000010ff167e24 */ /* 0x000fe2000f8e02ff */
[----:B0-----:R-:W-:Y:S01]  /*1790*/  SHF.R.U32.HI R25, RZ, UR16, R10 ;  /* 0x00000010ff197c19 */ /* 0x001fe2000801160a */
[----:B------:R-:W-:Y:S01]  /*17a0*/  ULEA UR17, UR4, UR15, 0xa ;  /* 0x0000000f04117291 */ /* 0x000fe2000f8e50ff */
[----:B------:R-:W-:Y:S01]  /*17b0*/  SHF.R.U32.HI R27, RZ, UR16, R12 ;  /* 0x00000010ff1b7c19 */ /* 0x000fe2000801160c */
[----:B------:R-:W-:Y:S01]  /*17c0*/  UIADD3 UR4, UPT, UPT, UR4, 0x1, URZ ;  /* 0x0000000104047890 */ /* 0x000fe2000fffe0ff */
[----:B------:R-:W-:Y:S02]  /*17d0*/  VIADDMNMX R23, R22, R3, 0x8, PT ;  /* 0x0000000816177446 */ /* 0x000fe40003800103 */
[----:B------:R-:W-:Y:S02]  /*17e0*/  SHF.R.U32.HI R29, RZ, UR16, R13 ;  /* 0x00000010ff1d7c19 */ /* 0x000fe4000801160d */
[----:B------:R-:W-:Y:S02]  /*17f0*/  SHF.L.U32 R22, R2, R23, RZ ;  /* 0x0000001702167219 */ /* 0x000fe400000006ff */
[----:B------:R-:W-:-:S02]  /*1800*/  SHF.R.U32.HI R23, RZ, UR16, R11 ;  /* 0x00000010ff177c19 */ /* 0x000fc4000801160b */
[-C--:B------:R-:W-:Y:S02]  /*1810*/  LOP3.LUT R25, R25, R22.reuse, RZ, 0x30, !PT ;  /* 0x0000001619197212 */ /* 0x080fe400078e30ff */
[-C--:B------:R-:W-:Y:S02]  /*1820*/  LOP3.LUT R23, R23, R22.reuse, RZ, 0x30, !PT ;  /* 0x0000001617177212 */ /* 0x080fe400078e30ff */
[----:B------:R-:W-:Y:S02]  /*1830*/  LOP3.LUT R27, R27, R22, RZ, 0x30, !PT ;  /* 0x000000161b1b7212 */ /* 0x000fe400078e30ff */
[----:B------:R-:W-:Y:S02]  /*1840*/  LEA R25, R25, UR17, 0x2 ;  /* 0x0000001119197c11 */ /* 0x000fe4000f8e10ff */
[----:B------:R-:W-:Y:S02]  /*1850*/  LEA R23, R23, UR17, 0x2 ;  /* 0x0000001117177c11 */ /* 0x000fe4000f8e10ff */
[----:B------:R-:W-:Y:S01]  /*1860*/  LEA R27, R27, UR17, 0x2 ;  /* 0x000000111b1b7c11 */ /* 0x000fe2000f8e10ff */
[----:B------:R0:W-:Y:S01]  /*1870*/  ATOMS.POPC.INC.32 RZ, [R25+URZ] ;  /* 0x0000000019ff7f8c */ /* 0x0001e2000d8000ff */
[----:B------:R-:W-:-:S02]  /*1880*/  SHF.R.U32.HI R24, RZ, UR16, R14 ;  /* 0x00000010ff187c19 */ /* 0x000fc4000801160e */
[----:B------:R-:W-:Y:S01]  /*1890*/  SHF.R.U32.HI R26, RZ, UR16, R15 ;  /* 0x00000010ff1a7c19 */ /* 0x000fe2000801160f */
[----:B------:R1:W-:Y:S01]  /*18a0*/  ATOMS.POPC.INC.32 RZ, [R23+URZ] ;  /* 0x0000000017ff7f8c */ /* 0x0003e2000d8000ff */
[-C--:B------:R-:W-:Y:S02]  /*18b0*/  LOP3.LUT R29, R29, R22.reuse, RZ, 0x30, !PT ;  /* 0x000000161d1d7212 */ /* 0x080fe400078e30ff */
[-C--:B------:R-:W-:Y:S01]  /*18c0*/  LOP3.LUT R24, R24, R22.reuse, RZ, 0x30, !PT ;  /* 0x0000001618187212 */ /* 0x080fe200078e30ff */
[----:B------:R2:W-:Y:S01]  /*18d0*/  ATOMS.POPC.INC.32 RZ, [R27+URZ] ;  /* 0x000000001bff7f8c */ /* 0x0005e2000d8000ff */
[----:B0-----:R-:W-:Y:S02]  /*18e0*/  SHF.R.U32.HI R25, RZ, UR16, R19 ;  /* 0x00000010ff197c19 */ /* 0x001fe40008011613 */
[----:B------:R-:W-:Y:S02]  /*18f0*/  LOP3.LUT R26, R26, R22, RZ, 0x30, !PT ;  /* 0x000000161a1a7212 */ /* 0x000fe400078e30ff */
[----:B-1----:R-:W-:-:S02]  /*1900*/  SHF.R.U32.HI R23, RZ, UR16, R18 ;  /* 0x00000010ff177c19 */ /* 0x002fc40008011612 */
[----:B------:R-:W-:Y:S02]  /*1910*/  LEA R29, R29, UR17, 0x2 ;  /* 0x000000111d1d7c11 */ /* 0x000fe4000f8e10ff */
[----:B--2---:R-:W-:Y:S02]  /*1920*/  SHF.R.U32.HI R27, RZ, UR16, R17 ;  /* 0x00000010ff1b7c19 */ /* 0x004fe40008011611 */
[-C--:B------:R-:W-:Y:S01]  /*1930*/  LOP3.LUT R23, R23, R22.reuse, RZ, 0x30, !PT ;  /* 0x0000001617177212 */ /* 0x080fe200078e30ff */
[----:B------:R0:W-:Y:S01]  /*1940*/  ATOMS.POPC.INC.32 RZ, [R29+URZ] ;  /* 0x000000001dff7f8c */ /* 0x0001e2000d8000ff */
[-C--:B------:R-:W-:Y:S02]  /*1950*/  LOP3.LUT R25, R25, R22.reuse, RZ, 0x30, !PT ;  /* 0x0000001619197212 */ /* 0x080fe400078e30ff */
[----:B------:R-:W-:Y:S02]  /*1960*/  LEA R24, R24, UR17, 0x2 ;  /* 0x0000001118187c11 */ /* 0x000fe4000f8e10ff */
[----:B------:R-:W-:-:S02]  /*1970*/  LOP3.LUT R27, R27, R22, RZ, 0x30, !PT ;  /* 0x000000161b1b7212 */ /* 0x000fc400078e30ff */
[----:B------:R-:W-:Y:S01]  /*1980*/  LEA R26, R26, UR17, 0x2 ;  /* 0x000000111a1a7c11 */ /* 0x000fe2000f8e10ff */
[----:B------:R1:W-:Y:S01]  /*1990*/  ATOMS.POPC.INC.32 RZ, [R24+URZ] ;  /* 0x0000000018ff7f8c */ /* 0x0003e2000d8000ff */
[----:B------:R-:W-:Y:S02]  /*19a0*/  LEA R23, R23, UR17, 0x2 ;  /* 0x0000001117177c11 */ /* 0x000fe4000f8e10ff */
[----:B------:R-:W-:Y:S01]  /*19b0*/  LEA R25, R25, UR17, 0x2 ;  /* 0x0000001119197c11 */ /* 0x000fe2000f8e10ff */
[----:B------:R2:W-:Y:S01]  /*19c0*/  ATOMS.POPC.INC.32 RZ, [R26+URZ] ;  /* 0x000000001aff7f8c */ /* 0x0005e2000d8000ff */
[----:B------:R-:W-:Y:S02]  /*19d0*/  LEA R27, R27, UR17, 0x2 ;  /* 0x000000111b1b7c11 */ /* 0x000fe4000f8e10ff */
[----:B0-----:R-:W-:Y:S01]  /*19e0*/  SHF.R.U32.HI R29, RZ, UR16, R16 ;  /* 0x00000010ff1d7c19 */ /* 0x001fe20008011610 */
[----:B------:R0:W-:Y:S01]  /*19f0*/  ATOMS.POPC.INC.32 RZ, [R23+URZ] ;  /* 0x0000000017ff7f8c */ /* 0x0001e2000d8000ff */
[----:B-1----:R-:W-:-:S02]  /*1a00*/  SHF.R.U32.HI R24, RZ, UR16, R9 ;  /* 0x00000010ff187c19 */ /* 0x002fc40008011609 */
[----:B------:R-:W-:Y:S01]  /*1a10*/  SHF.R.U32.HI R28, RZ, UR16, R7 ;  /* 0x00000010ff1c7c19 */ /* 0x000fe20008011607 */
[----:B------:R1:W-:Y:S01]  /*1a20*/  ATOMS.POPC.INC.32 RZ, [R25+URZ] ;  /* 0x0000000019ff7f8c */ /* 0x0003e2000d8000ff */
[----:B--2---:R-:W-:Y:S02]  /*1a30*/  SHF.R.U32.HI R26, RZ, UR16, R8 ;  /* 0x00000010ff1a7c19 */ /* 0x004fe40008011608 */
[-C--:B------:R-:W-:Y:S01]  /*1a40*/  LOP3.LUT R29, R29, R22.reuse, RZ, 0x30, !PT ;  /* 0x000000161d1d7212 */ /* 0x080fe200078e30ff */
[----:B------:R2:W-:Y:S01]  /*1a50*/  ATOMS.POPC.INC.32 RZ, [R27+URZ] ;  /* 0x000000001bff7f8c */ /* 0x0005e2000d8000ff */
[----:B0-----:R-:W-:Y:S02]  /*1a60*/  SHF.R.U32.HI R23, RZ, UR16, R5 ;  /* 0x00000010ff177c19 */ /* 0x001fe40008011605 */
[----:B------:R-:W-:Y:S02]  /*1a70*/  LOP3.LUT R24, R24, R22, RZ, 0x30, !PT ;  /* 0x0000001618187212 */ /* 0x000fe400078e30ff */
[----:B-1----:R-:W-:-:S02]  /*1a80*/  SHF.R.U32.HI R25, RZ, UR16, R4 ;  /* 0x00000010ff197c19 */ /* 0x002fc40008011604 */
[-C--:B------:R-:W-:Y:S02]  /*1a90*/  LOP3.LUT R26, R26, R22.reuse, RZ, 0x30, !PT ;  /* 0x000000161a1a7212 */ /* 0x080fe400078e30ff */
[----:B--2---:R-:W-:Y:S01]  /*1aa0*/  SHF.R.U32.HI R27, RZ, UR16, R6 ;  /* 0x00000010ff1b7c19 */ /* 0x004fe20008011606 */
[----:B------:R-:W-:Y:S01]  /*1ab0*/  UIADD3 UR16, UPT, UPT, UR16, 0x8, URZ ;  /* 0x0000000810107890 */ /* 0x000fe2000fffe0ff */
[-C--:B------:R-:W-:Y:S02]  /*1ac0*/  LOP3.LUT R23, R23, R22.reuse, RZ, 0x30, !PT ;  /* 0x0000001617177212 */ /* 0x080fe400078e30ff */
[----:B------:R-:W-:Y:S02]  /*1ad0*/  LEA R29, R29, UR17, 0x2 ;  /* 0x000000111d1d7c11 */ /* 0x000fe4000f8e10ff */
[----:B------:R-:W-:Y:S02]  /*1ae0*/  LOP3.LUT R25, R25, R22, RZ, 0x30, !PT ;  /* 0x0000001619197212 */ /* 0x000fe400078e30ff */
[----:B------:R-:W-:Y:S01]  /*1af0*/  ISETP.LE.AND P0, PT, R3, UR16, PT ;  /* 0x0000001003007c0c */ /* 0x000fe2000bf03270 */
[----:B------:R0:W-:Y:S01]  /*1b00*/  ATOMS.POPC.INC.32 RZ, [R29+URZ] ;  /* 0x000000001dff7f8c */ /* 0x0001e2000d8000ff */
[----:B------:R-:W-:-:S02]  /*1b10*/  LEA R24, R24, UR17, 0x2 ;  /* 0x0000001118187c11 */ /* 0x000fc4000f8e10ff */
[-C--:B------:R-:W-:Y:S02]  /*1b20*/  LOP3.LUT R27, R27, R22.reuse, RZ, 0x30, !PT ;  /* 0x000000161b1b7212 */ /* 0x080fe400078e30ff */
[----:B------:R-:W-:Y:S01]  /*1b30*/  LEA R26, R26, UR17, 0x2 ;  /* 0x000000111a1a7c11 */ /* 0x000fe2000f8e10ff */
[----:B------:R0:W-:Y:S01]  /*1b40*/  ATOMS.POPC.INC.32 RZ, [R24+URZ] ;  /* 0x0000000018ff7f8c */ /* 0x0001e2000d8000ff */
[----:B------:R-:W-:Y:S02]  /*1b50*/  LOP3.LUT R28, R28, R22, RZ, 0x30, !PT ;  /* 0x000000161c1c7212 */ /* 0x000fe400078e30ff */
[----:B------:R-:W-:Y:S01]  /*1b60*/  LEA R23, R23, UR17, 0x2 ;  /* 0x0000001117177c11 */ /* 0x000fe2000f8e10ff */
[----:B------:R0:W-:Y:S01]  /*1b70*/  ATOMS.POPC.INC.32 RZ, [R26+URZ] ;  /* 0x000000001aff7f8c */ /* 0x0001e2000d8000ff */
[----:B------:R-:W-:Y:S02]  /*1b80*/  LEA R25, R25, UR17, 0x2 ;  /* 0x0000001119197c11 */ /* 0x000fe4000f8e10ff */
[----:B------:R-:W-:Y:S01]  /*1b90*/  LEA R27, R27, UR17, 0x2 ;  /* 0x000000111b1b7c11 */ /* 0x000fe2000f8e10ff */
[----:B------:R0:W-:Y:S01]  /*1ba0*/  ATOMS.POPC.INC.32 RZ, [R23+URZ] ;  /* 0x0000000017ff7f8c */ /* 0x0001e2000d8000ff */
[----:B------:R-:W-:-:S03]  /*1bb0*/  LEA R28, R28, UR17, 0x2 ;  /* 0x000000111c1c7c11 */ /* 0x000fc6000f8e10ff */
[----:B------:R0:W-:Y:S04]  /*1bc0*/  ATOMS.POPC.INC.32 RZ, [R25+URZ] ;  /* 0x0000000019ff7f8c */ /* 0x0001e8000d8000ff */
[----:B------:R0:W-:Y:S04]  /*1bd0*/  ATOMS.POPC.INC.32 RZ, [R27+URZ] ;  /* 0x000000001bff7f8c */ /* 0x0001e8000d8000ff */
[----:B------:R0:W-:Y:S01]  /*1be0*/  ATOMS.POPC.INC.32 RZ, [R28+URZ] ;  /* 0x000000001cff7f8c */ /* 0x0001e2000d8000ff */
[----:B------:R-:W-:Y:S05]  /*1bf0*/  @!P0 BRA `(.L_x_326) ;  /* 0xfffffff800e08947 */ /* 0x000fea000383ffff */
.L_x_325:
[----:B------:R-:W-:Y:S05]  /*1c00*/  BRA.U !UP0, `(.L_x_327) ;  /* 0xffffffed08dc7547 */ /* 0x000fea000b83ffff */
.L_x_322:
[----:B------:R-:W-:Y:S01]  /*1c10*/  BAR.SYNC.DEFER_BLOCKING 0x0 ;  /* 0x0000000000007b1d */ /* 0x000fe20000010000 */
[----:B------:R-:W-:-:S05]  /*1c20*/  ISETP.NE.AND P0, PT, R21, RZ, PT ;  /* 0x000000ff1500720c */ /* 0x000fca0003f05270 */
[----:B------:R-:W-:Y:S08]  /*1c30*/  BSSY.RECONVERGENT B0, `(.L_x_328) ;  /* 0x0000167000007945 */ /* 0x000ff00003800200 */
[----:B------:R-:W-:Y:S05]  /*1c40*/  @P0 BRA `(.L_x_329) ;  /* 0x0000001400940947 */ /* 0x000fea0003800000 */
[----:B------:R-:W0:Y:S01]  /*1c50*/  S2UR UR5, SR_CgaCtaId ;  /* 0x00000000000579c3 */ /* 0x000e220000008800 */
[----:B------:R-:W-:Y:S01]  /*1c60*/  UISETP.GE.U32.AND UP0, UPT, UR22, 0x7, UPT ;  /* 0x000000071600788c */ /* 0x000fe2000bf06070 */
[----:B-----5:R-:W-:Y:S01]  /*1c70*/  IMAD.MOV.U32 R5, RZ, RZ, RZ ;  /* 0x000000ffff057224 */ /* 0x020fe200078e00ff */
[----:B------:R-:W-:Y:S02]  /*1c80*/  UMOV UR4, 0x400 ;  /* 0x0000040000047882 */ /* 0x000fe40000000000 */
[----:B0-----:R-:W-:-:S06]  /*1c90*/  ULEA UR4, UR5, UR4, 0x18 ;  /* 0x0000000405047291 */ /* 0x001fcc000f8ec0ff */
[----:B--23--:R-:W-:Y:S01]  /*1ca0*/  LEA R2, R0, UR4, 0x2 ;  /* 0x0000000400027c11 */ /* 0x00cfe2000f8e10ff */
[----:B------:R-:W-:Y:S06]  /*1cb0*/  BRA.U !UP0, `(.L_x_330) ;  /* 0x00000005085c7547 */ /* 0x000fec000b800000 */
[----:B-1----:R-:W0:Y:S01]  /*1cc0*/  LDC.64 R4, c[0x0][0x380] ;  /* 0x0000e000ff047b82 */ /* 0x002e220000000a00 */
[----:B----4-:R-:W-:-:S07]  /*1cd0*/  IMAD.MOV.U32 R3, RZ, RZ, RZ ;  /* 0x000000ffff037224 */ /* 0x010fce00078e00ff */
.L_x_347:
[----:B----4-:R-:W-:Y:S01]  /*1ce0*/  IMAD R7, R3, 0x400, R2 ;  /* 0x0000040003077824 */ /* 0x010fe200078e0202 */
[----:B------:R-:W-:Y:S04]  /*1cf0*/  BSSY.RECONVERGENT B1, `(.L_x_331) ;  /* 0x000000f000017945 */ /* 0x000fe80003800200 */
[----:B01----:R-:W1:Y:S04]  /*1d00*/  LDS R18, [R7] ;  /* 0x0000000007127984 */ /* 0x003e680000000800 */
[----:B--23--:R2:W3:Y:S04]  /*1d10*/  LDS R9, [R7+0x400] ;  /* 0x0004000007097984 */ /* 0x00c4e80000000800 */
[----:B------:R2:W4:Y:S04]  /*1d20*/  LDS R22, [R7+0x800] ;  /* 0x0008000007167984 */ /* 0x0005280000000800 */
[----:B------:R2:W0:Y:S04]  /*1d30*/  LDS R14, [R7+0xc00] ;  /* 0x000c0000070e7984 */ /* 0x0004280000000800 */
[----:B------:R2:W0:Y:S04]  /*1d40*/  LDS R12, [R7+0x1000] ;  /* 0x00100000070c7984 */ /* 0x0004280000000800 */
[----:B------:R2:W0:Y:S04]  /*1d50*/  LDS R6, [R7+0x1400] ;  /* 0x0014000007067984 */ /* 0x0004280000000800 */
[----:B------:R2:W0:Y:S04]  /*1d60*/  LDS R8, [R7+0x1800] ;  /* 0x0018000007087984 */ /* 0x0004280000000800 */
[----:B------:R2:W0:Y:S01]  /*1d70*/  LDS R10, [R7+0x1c00] ;  /* 0x001c0000070a7984 */ /* 0x0004220000000800 */
[----:B-1----:R-:W-:-:S13]  /*1d80*/  ISETP.NE.AND P0, PT, R18, RZ, PT ;  /* 0x000000ff1200720c */ /* 0x002fda0003f05270 */
[----:B--234-:R-:W-:Y:S05]  /*1d90*/  @!P0 BRA `(.L_x_332) ;  /* 0x0000000000108947 */ /* 0x01cfea0003800000 */
[----:B------:R-:W-:Y:S02]  /*1da0*/  IMAD R17, R3, 0x100, R0 ;  /* 0x0000010003117824 */ /* 0x000fe400078e0200 */
[----:B------:R-:W-:Y:S02]  /*1db0*/  IMAD.MOV.U32 R19, RZ, RZ, RZ ;  /* 0x000000ffff137224 */ /* 0x000fe400078e00ff */
[----:B0-----:R-:W-:-:S05]  /*1dc0*/  IMAD.WIDE.U32 R16, R17, 0x8, R4 ;  /* 0x0000000811107825 */ /* 0x001fca00078e0004 */
[----:B------:R1:W-:Y:S02]  /*1dd0*/  REDG.E.ADD.64.STRONG.GPU desc[UR20][R16.64], R18 ;  /* 0x000000121000798e */ /* 0x0003e4000c12e514 */
.L_x_332:
[----:B------:R-:W-:Y:S05]  /*1de0*/  BSYNC.RECONVERGENT B1 ;  /* 0x0000000000017941 */ /* 0x000fea0003800200 */
.L_x_331:
[----:B------:R-:W-:Y:S01]  /*1df0*/  ISETP.NE.AND P6, PT, R9, RZ, PT ;  /* 0x000000ff0900720c */ /* 0x000fe20003fc5270 */
[----:B------:R-:W-:Y:S01]  /*1e00*/  BSSY.RECONVERGENT B1, `(.L_x_333) ;  /* 0x000000e000017945 */ /* 0x000fe20003800200 */
[----:B------:R-:W-:Y:S02]  /*1e10*/  ISETP.NE.AND P0, PT, R22, RZ, PT ;  /* 0x000000ff1600720c */ /* 0x000fe40003f05270 */
[----:B0-----:R-:W-:Y:S02]  /*1e20*/  ISETP.NE.AND P1, PT, R14, RZ, PT ;  /* 0x000000ff0e00720c */ /* 0x001fe40003f25270 */
[----:B------:R-:W-:Y:S02]  /*1e30*/  ISETP.NE.AND P2, PT, R12, RZ, PT ;  /* 0x000000ff0c00720c */ /* 0x000fe40003f45270 */
[----:B------:R-:W-:Y:S02]  /*1e40*/  ISETP.NE.AND P3, PT, R6, RZ, PT ;  /* 0x000000ff0600720c */ /* 0x000fe40003f65270 */
[----:B------:R-:W-:-:S02]  /*1e50*/  ISETP.NE.AND P4, PT, R8, RZ, PT ;  /* 0x000000ff0800720c */ /* 0x000fc40003f85270 */
[----:B------:R-:W-:Y:S01]  /*1e60*/  ISETP.NE.AND P5, PT, R10, RZ, PT ;  /* 0x000000ff0a00720c */ /* 0x000fe20003fa5270 */
[----:B------:R-:W-:-:S12]  /*1e70*/  @!P6 BRA `(.L_x_334) ;  /* 0x000000000018e947 */ /* 0x000fd80003800000 */
[----:B-1----:R-:W-:Y:S02]  /*1e80*/  IMAD R17, R3, 0x100, R0 ;  /* 0x0000010003117824 */ /* 0x002fe400078e0200 */
[----:B------:R-:W-:Y:S02]  /*1e90*/  IMAD.MOV.U32 R18, RZ, RZ, R9 ;  /* 0x000000ffff127224 */ /* 0x000fe400078e0009 */
[----:B------:R-:W-:Y:S02]  /*1ea0*/  VIADD R17, R17, 0x100 ;  /* 0x0000010011117836 */ /* 0x000fe40000000000 */
[----:B------:R-:W-:Y:S02]  /*1eb0*/  IMAD.MOV.U32 R19, RZ, RZ, RZ ;  /* 0x000000ffff137224 */ /* 0x000fe400078e00ff */
[----:B------:R-:W-:-:S05]  /*1ec0*/  IMAD.WIDE.U32 R16, R17, 0x8, R4 ;  /* 0x0000000811107825 */ /* 0x000fca00078e0004 */
[----:B------:R0:W-:Y:S02]  /*1ed0*/  REDG.E.ADD.64.STRONG.GPU desc[UR20][R16.64], R18 ;  /* 0x000000121000798e */ /* 0x0001e4000c12e514 */
.L_x_334:
[----:B------:R-:W-:Y:S05]  /*1ee0*/  BSYNC.RECONVERGENT B1 ;  /* 0x0000000000017941 */ /* 0x000fea0003800200 */
.L_x_333:
[----:B------:R-:W-:Y:S04]  /*1ef0*/  BSSY.RECONVERGENT B1, `(.L_x_335) ;  /* 0x0000007000017945 */ /* 0x000fe80003800200 */
[----:B------:R-:W-:Y:S05]  /*1f00*/  @!P0 BRA `(.L_x_336) ;  /* 0x0000000000148947 */ /* 0x000fea0003800000 */
[----:B01----:R-:W-:Y:S02]  /*1f10*/  IMAD R17, R3, 0x100, R0 ;  /* 0x0000010003117824 */ /* 0x003fe400078e0200 */
[----:B------:R-:W-:Y:S02]  /*1f20*/  IMAD.MOV.U32 R23, RZ, RZ, RZ ;  /* 0x000000ffff177224 */ /* 0x000fe400078e00ff */
[----:B------:R-:W-:-:S04]  /*1f30*/  VIADD R17, R17, 0x200 ;  /* 0x0000020011117836 */ /* 0x000fc80000000000 */
[----:B------:R-:W-:-:S05]  /*1f40*/  IMAD.WIDE.U32 R16, R17, 0x8, R4 ;  /* 0x0000000811107825 */ /* 0x000fca00078e0004 */
[----:B------:R2:W-:Y:S02]  /*1f50*/  REDG.E.ADD.64.STRONG.GPU desc[UR20][R16.64], R22 ;  /* 0x000000161000798e */ /* 0x0005e4000c12e514 */
.L_x_336:
[----:B------:R-:W-:Y:S05]  /*1f60*/  BSYNC.RECONVERGENT B1 ;  /* 0x0000000000017941 */ /* 0x000fea0003800200 */
.L_x_335:
[----:B------:R-:W-:Y:S04]  /*1f70*/  BSSY.RECONVERGENT B1, `(.L_x_337) ;  /* 0x0000007000017945 */ /* 0x000fe80003800200 */
[----:B------:R-:W-:Y:S05]  /*1f80*/  @!P1 BRA `(.L_x_338) ;  /* 0x0000000000149947 */ /* 0x000fea0003800000 */
[----:B012---:R-:W-:Y:S02]  /*1f90*/  IMAD R17, R3, 0x100, R0 ;  /* 0x0000010003117824 */ /* 0x007fe400078e0200 */
[----:B------:R-:W-:Y:S02]  /*1fa0*/  IMAD.MOV.U32 R15, RZ, RZ, RZ ;  /* 0x000000ffff0f7224 */ /* 0x000fe400078e00ff */
[----:B------:R-:W-:-:S04]  /*1fb0*/  VIADD R17, R17, 0x300 ;  /* 0x0000030011117836 */ /* 0x000fc80000000000 */
[----:B------:R-:W-:-:S05]  /*1fc0*/  IMAD.WIDE.U32 R16, R17, 0x8, R4 ;  /* 0x0000000811107825 */ /* 0x000fca00078e0004 */
[----:B------:R3:W-:Y:S02]  /*1fd0*/  REDG.E.ADD.64.STRONG.GPU desc[UR20][R16.64], R14 ;  /* 0x0000000e1000798e */ /* 0x0007e4000c12e514 */
.L_x_338:
[----:B------:R-:W-:Y:S05]  /*1fe0*/  BSYNC.RECONVERGENT B1 ;  /* 0x0000000000017941 */ /* 0x000fea0003800200 */
.L_x_337:
[----:B------:R-:W-:Y:S04]  /*1ff0*/  BSSY.RECONVERGENT B1, `(.L_x_339) ;  /* 0x0000007000017945 */ /* 0x000fe80003800200 */
[----:B------:R-:W-:Y:S05]  /*2000*/  @!P2 BRA `(.L_x_340) ;  /* 0x000000000014a947 */ /* 0x000fea0003800000 */
[----:B---3--:R-:W-:Y:S02]  /*2010*/  IMAD R15, R3, 0x100, R0 ;  /* 0x00000100030f7824 */ /* 0x008fe400078e0200 */
[----:B------:R-:W-:Y:S02]  /*2020*/  IMAD.MOV.U32 R13, RZ, RZ, RZ ;  /* 0x000000ffff0d7224 */ /* 0x000fe400078e00ff */
[----:B------:R-:W-:-:S04]  /*2030*/  VIADD R15, R15, 0x400 ;  /* 0x000004000f0f7836 */ /* 0x000fc80000000000 */
[----:B------:R-:W-:-:S05]  /*2040*/  IMAD.WIDE.U32 R14, R15, 0x8, R4 ;  /* 0x000000080f0e7825 */ /* 0x000fca00078e0004 */
[----:B------:R4:W-:Y:S02]  /*2050*/  REDG.E.ADD.64.STRONG.GPU desc[UR20][R14.64], R12 ;  /* 0x0000000c0e00798e */ /* 0x0009e4000c12e514 */
.L_x_340:
[----:B------:R-:W-:Y:S05]  /*2060*/  BSYNC.RECONVERGENT B1 ;  /* 0x0000000000017941 */ /* 0x000fea0003800200 */
.L_x_339:
[----:B------:R-:W-:Y:S04]  /*2070*/  BSSY.RECONVERGENT B1, `(.L_x_341) ;  /* 0x0000007000017945 */ /* 0x000fe80003800200 */
[----:B------:R-:W-:Y:S05]  /*2080*/  @!P3 BRA `(.L_x_342) ;  /* 0x000000000014b947 */ /* 0x000fea0003800000 */
[----:B----4-:R-:W-:Y:S02]  /*2090*/  IMAD R13, R3, 0x100, R0 ;  /* 0x00000100030d7824 */ /* 0x010fe400078e0200 */
[----:B------:R-:W-:Y:S02]  /*20a0*/  IMAD.MOV.U32 R7, RZ, RZ, RZ ;  /* 0x000000ffff077224 */ /* 0x000fe400078e00ff */
[----:B------:R-:W-:-:S04]  /*20b0*/  VIADD R13, R13, 0x500 ;  /* 0x000005000d0d7836 */ /* 0x000fc80000000000 */
[----:B------:R-:W-:-:S05]  /*20c0*/  IMAD.WIDE.U32 R12, R13, 0x8, R4 ;  /* 0x000000080d0c7825 */ /* 0x000fca00078e0004 */
[----:B------:R4:W-:Y:S02]  /*20d0*/  REDG.E.ADD.64.STRONG.GPU desc[UR20][R12.64], R6 ;  /* 0x000000060c00798e */ /* 0x0009e4000c12e514 */
.L_x_342:
[----:B------:R-:W-:Y:S05]  /*20e0*/  BSYNC.RECONVERGENT B1 ;  /* 0x0000000000017941 */ /* 0x000fea0003800200 */
.L_x_341:
[----:B------:R-:W-:Y:S04]  /*20f0*/  BSSY.RECONVERGENT B1, `(.L_x_343) ;  /* 0x0000007000017945 */ /* 0x000fe80003800200 */
[----:B------:R-:W-:Y:S05]  /*2100*/  @!P4 BRA `(.L_x_344) ;  /* 0x000000000014c947 */ /* 0x000fea0003800000 */
[----:B----4-:R-:W-:Y:S02]  /*2110*/  IMAD R7, R3, 0x100, R0 ;  /* 0x0000010003077824 */ /* 0x010fe400078e0200 */
[----:B------:R-:W-:Y:S02]  /*2120*/  IMAD.MOV.U32 R9, RZ, RZ, RZ ;  /* 0x000000ffff097224 */ /* 0x000fe400078e00ff */
[----:B------:R-:W-:-:S04]  /*2130*/  VIADD R7, R7, 0x600 ;  /* 0x0000060007077836 */ /* 0x000fc80000000000 */
[----:B------:R-:W-:-:S05]  /*2140*/  IMAD.WIDE.U32 R6, R7, 0x8, R4 ;  /* 0x0000000807067825 */ /* 0x000fca00078e0004 */
[----:B------:R4:W-:Y:S02]  /*2150*/  REDG.E.ADD.64.STRONG.GPU desc[UR20][R6.64], R8 ;  /* 0x000000080600798e */ /* 0x0009e4000c12e514 */
.L_x_344:
[----:B------:R-:W-:Y:S05]  /*2160*/  BSYNC.RECONVERGENT B1 ;  /* 0x0000000000017941 */ /* 0x000fea0003800200 */
.L_x_343:
[----:B------:R-:W-:Y:S04]  /*2170*/  BSSY.RECONVERGENT B1, `(.L_x_345) ;  /* 0x0000007000017945 */ /* 0x000fe80003800200 */
[----:B------:R-:W-:Y:S05]  /*2180*/  @!P5 BRA `(.L_x_346) ;  /* 0x000000000014d947 */ /* 0x000fea0003800000 */
[----:B----4-:R-:W-:Y:S02]  /*2190*/  IMAD R7, R3, 0x100, R0 ;  /* 0x0000010003077824 */ /* 0x010fe400078e0200 */
[----:B------:R-:W-:Y:S02]  /*21a0*/  IMAD.MOV.U32 R11, RZ, RZ, RZ ;  /* 0x000000ffff0b7224 */ /* 0x000fe400078e00ff */
[----:B------:R-:W-:-:S04]  /*21b0*/  VIADD R7, R7, 0x700 ;  /* 0x0000070007077836 */ /* 0x000fc80000000000 */
[----:B------:R-:W-:-:S05]  /*21c0*/  IMAD.WIDE.U32 R6, R7, 0x8, R4 ;  /* 0x0000000807067825 */ /* 0x000fca00078e0004 */
[----:B------:R4:W-:Y:S02]  /*21d0*/  REDG.E.ADD.64.STRONG.GPU desc[UR20][R6.64], R10 ;  /* 0x0000000a0600798e */ /* 0x0009e4000c12e514 */
.L_x_346:
[----:B------:R-:W-:Y:S05]  /*21e0*/  BSYNC.RECONVERGENT B1 ;  /* 0x0000000000017941 */ /* 0x000fea0003800200 */
.L_x_345:
[----:B------:R-:W-:-:S05]  /*21f0*/  VIADD R3, R3, 0x8 ;  /* 0x0000000803037836 */ /* 0x000fca0000000000 */
[----:B------:R-:W-:-:S13]  /*2200*/  ISETP.NE.AND P0, PT, R3, UR27, PT ;  /* 0x0000001b03007c0c */ /* 0x000fda000bf05270 */
[----:B------:R-:W-:Y:S05]  /*2210*/  @P0 BRA `(.L_x_347) ;  /* 0xfffffff800b00947 */ /* 0x000fea000383ffff */
[----:B------:R-:W-:-:S07]  /*2220*/  IMAD.U32 R5, RZ, RZ, UR27 ;  /* 0x0000001bff057e24 */ /* 0x000fce000f8e00ff */
.L_x_330:
[----:B------:R-:W-:Y:S02]  /*2230*/  UISETP.NE.AND UP0, UPT, UR24, URZ, UPT ;  /* 0x000000ff1800728c */ /* 0x000fe4000bf05270 */
[----:B----4-:R-:W-:Y:S02]  /*2240*/  IMAD.U32 R8, RZ, RZ, UR24 ;  /* 0x00000018ff087e24 */ /* 0x010fe4000f8e00ff */
[----:B------:R-:W-:Y:S02]  /*2250*/  IMAD.U32 R3, RZ, RZ, UR25 ;  /* 0x00000019ff037e24 */ /* 0x000fe4000f8e00ff */
[----:B------:R-:W-:Y:S02]  /*2260*/  VIADD R8, R8, 0xffffffff ;  /* 0xffffffff08087836 */ /* 0x000fe40000000000 */
[----:B------:R-:W-:Y:S01]  /*2270*/  VIADD R3, R3, 0xffffffff ;  /* 0xffffffff03037836 */ /* 0x000fe20000000000 */
[----:B------:R-:W-:Y:S06]  /*2280*/  BRA.U !UP0, `(.L_x_348) ;  /* 0x0000000508707547 */ /* 0x000fec000b800000 */
[----:B------:R-:W-:-:S13]  /*2290*/  ISETP.GE.U32.AND P0, PT, R8, 0x3, PT ;  /* 0x000000030800780c */ /* 0x000fda0003f06070 */
[----:B------:R-:W-:Y:S05]  /*22a0*/  @!P0 BRA `(.L_x_349) ;  /* 0x0000000000bc8947 */ /* 0x000fea0003800000 */
[----:B------:R-:W-:Y:S01]  /*22b0*/  IMAD R7, R5, 0x400, R2 ;  /* 0x0000040005077824 */ /* 0x000fe200078e0202 */
[----:B------:R-:W-:Y:S04]  /*22c0*/  BSSY.RECONVERGENT B1, `(.L_x_350) ;  /* 0x000000f000017945 */ /* 0x000fe80003800200 */
[----:B------:R-:W4:Y:S04]  /*22d0*/  LDS R12, [R7] ;  /* 0x00000000070c7984 */ /* 0x000f280000000800 */
[----:B------:R-:W5:Y:S04]  /*22e0*/  LDS R9, [R7+0x400] ;  /* 0x0004000007097984 */ /* 0x000f680000000800 */
[----:B------:R-:W0:Y:S04]  /*22f0*/  LDS R6, [R7+0x800] ;  /* 0x0008000007067984 */ /* 0x000e280000000800 */
[----:B-1----:R-:W1:Y:S01]  /*2300*/  LDS R4, [R7+0xc00] ;  /* 0x000c000007047984 */ /* 0x002e620000000800 */
[----:B----4-:R-:W-:-:S02]  /*2310*/  ISETP.NE.AND P0, PT, R12, RZ, PT ;  /* 0x000000ff0c00720c */ /* 0x010fc40003f05270 */
[----:B-----5:R-:W-:Y:S02]  /*2320*/  ISETP.NE.AND P1, PT, R9, RZ, PT ;  /* 0x000000ff0900720c */ /* 0x020fe40003f25270 */
[----:B0-----:R-:W-:Y:S02]  /*2330*/  ISETP.NE.AND P2, PT, R6, RZ, PT ;  /* 0x000000ff0600720c */ /* 0x001fe40003f45270 */
[----:B-1----:R-:W-:-:S07]  /*2340*/  ISETP.NE.AND P3, PT, R4, RZ, PT ;  /* 0x000000ff0400720c */ /* 0x002fce0003f65270 */
[----:B------:R-:W-:Y:S06]  /*2350*/  @!P0 BRA `(.L_x_351) ;  /* 0x0000000000148947 */ /* 0x000fec0003800000 */
[----:B------:R-:W0:Y:S01]  /*2360*/  LDC.64 R10, c[0x0][0x380] ;  /* 0x0000e000ff0a7b82 */ /* 0x000e220000000a00 */
[----:B------:R-:W-:Y:S02]  /*2370*/  IMAD R7, R5, 0x100, R0 ;  /* 0x0000010005077824 */ /* 0x000fe400078e0200 */
[----:B------:R-:W-:Y:S02]  /*2380*/  IMAD.MOV.U32 R13, RZ, RZ, RZ ;  /* 0x000000ffff0d7224 */ /* 0x000fe400078e00ff */
[----:B0-----:R-:W-:-:S05]  /*2390*/  IMAD.WIDE.U32 R10, R7, 0x8, R10 ;  /* 0x00000008070a7825 */ /* 0x001fca00078e000a */
[----:B------:R0:W-:Y:S02]  /*23a0*/  REDG.E.ADD.64.STRONG.GPU desc[UR20][R10.64], R12 ;  /* 0x0000000c0a00798e */ /* 0x0001e4000c12e514 */
.L_x_351:
[----:B------:R-:W-:Y:S05]  /*23b0*/  BSYNC.RECONVERGENT B1 ;  /* 0x0000000000017941 */ /* 0x000fea0003800200 */
.L_x_350:
[----:B------:R-:W-:Y:S04]  /*23c0*/  BSSY.RECONVERGENT B1, `(.L_x_352) ;  /* 0x0000009000017945 */ /* 0x000fe80003800200 */
[----:B------:R-:W-:Y:S05]  /*23d0*/  @!P1 BRA `(.L_x_353) ;  /* 0x00000000001c9947 */ /* 0x000fea0003800000 */
[----:B0-----:R-:W0:Y:S01]  /*23e0*/  LDC.64 R10, c[0x0][0x380] ;  /* 0x0000e000ff0a7b82 */ /* 0x001e220000000a00 */
[----:B------:R-:W-:Y:S02]  /*23f0*/  IMAD R7, R5, 0x100, R0 ;  /* 0x0000010005077824 */ /* 0x000fe400078e0200 */
[----:B------:R-:W-:Y:S02]  /*2400*/  IMAD.MOV.U32 R12, RZ, RZ, R9 ;  /* 0x000000ffff0c7224 */ /* 0x000fe400078e0009 */
[----:B------:R-:W-:Y:S02]  /*2410*/  VIADD R7, R7, 0x100 ;  /* 0x0000010007077836 */ /* 0x000fe40000000000 */
[----:B------:R-:W-:Y:S02]  /*2420*/  IMAD.MOV.U32 R13, RZ, RZ, RZ ;  /* 0x000000ffff0d7224 */ /* 0x000fe400078e00ff */
[----:B0-----:R-:W-:-:S05]  /*2430*/  IMAD.WIDE.U32 R10, R7, 0x8, R10 ;  /* 0x00000008070a7825 */ /* 0x001fca00078e000a */
[----:B------:R1:W-:Y:S02]  /*2440*/  REDG.E.ADD.64.STRONG.GPU desc[UR20][R10.64], R12 ;  /* 0x0000000c0a00798e */ /* 0x0003e4000c12e514 */
.L_x_353:
[----:B------:R-:W-:Y:S05]  /*2450*/  BSYNC.RECONVERGENT B1 ;  /* 0x0000000000017941 */ /* 0x000fea0003800200 */
.L_x_352:
[----:B------:R-:W-:Y:S04]  /*2460*/  BSSY.RECONVERGENT B1, `(.L_x_354) ;  /* 0x0000008000017945 */ /* 0x000fe80003800200 */
[----:B------:R-:W-:Y:S05]  /*2470*/  @!P2 BRA `(.L_x_355) ;  /* 0x000000000018a947 */ /* 0x000fea0003800000 */
[----:B01----:R-:W0:Y:S01]  /*2480*/  LDC.64 R10, c[0x0][0x380] ;  /* 0x0000e000ff0a7b82 */ /* 0x003e220000000a00 */
[----:B------:R-:W-:-:S04]  /*2490*/  IMAD R7, R5, 0x100, R0 ;  /* 0x0000010005077824 */ /* 0x000fc800078e0200 */
[----:B------:R-:W-:-:S04]  /*24a0*/  VIADD R7, R7, 0x200 ;  /* 0x0000020007077836 */ /* 0x000fc80000000000 */
[----:B0-----:R-:W-:-:S04]  /*24b0*/  IMAD.WIDE.U32 R10, R7, 0x8, R10 ;  /* 0x00000008070a7825 */ /* 0x001fc800078e000a */
[----:B------:R-:W-:-:S05]  /*24c0*/  IMAD.MOV.U32 R7, RZ, RZ, RZ ;  /* 0x000000ffff077224 */ /* 0x000fca00078e00ff */
[----:B------:R4:W-:Y:S02]  /*24d0*/  REDG.E.ADD.64.STRONG.GPU desc[UR20][R10.64], R6 ;  /* 0x000000060a00798e */ /* 0x0009e4000c12e514 */
.L_x_355:
[----:B------:R-:W-:Y:S05]  /*24e0*/  BSYNC.RECONVERGENT B1 ;  /* 0x0000000000017941 */ /* 0x000fea0003800200 */
.L_x_354:
[----:B------:R-:W-:Y:S04]  /*24f0*/  BSSY.RECONVERGENT B1, `(.L_x_356) ;  /* 0x0000009000017945 */ /* 0x000fe80003800200 */
[----:B------:R-:W-:Y:S05]  /*2500*/  @!P3 BRA `(.L_x_357) ;  /* 0x00000000001cb947 */ /* 0x000fea0003800000 */
[----:B----4-:R-:W4:Y:S01]  /*2510*/  LDC.64 R6, c[0x0][0x380] ;  /* 0x0000e000ff067b82 */ /* 0x010f220000000a00 */
[----:B------:R-:W-:Y:S02]  /*2520*/  IMAD R9, R5, 0x100, R0 ;  /* 0x0000010005097824 */ /* 0x000fe400078e0200 */
[----:B01----:R-:W-:Y:S02]  /*2530*/  IMAD.MOV.U32 R10, RZ, RZ, R4 ;  /* 0x000000ffff0a7224 */ /* 0x003fe400078e0004 */
[----:B------:R-:W-:Y:S02]  /*2540*/  VIADD R9, R9, 0x300 ;  /* 0x0000030009097836 */ /* 0x000fe40000000000 */
[----:B------:R-:W-:Y:S02]  /*2550*/  IMAD.MOV.U32 R11, RZ, RZ, RZ ;  /* 0x000000ffff0b7224 */ /* 0x000fe400078e00ff */
[----:B----4-:R-:W-:-:S05]  /*2560*/  IMAD.WIDE.U32 R6, R9, 0x8, R6 ;  /* 0x0000000809067825 */ /* 0x010fca00078e0006 */
[----:B------:R0:W-:Y:S02]  /*2570*/  REDG.E.ADD.64.STRONG.GPU desc[UR20][R6.64], R10 ;  /* 0x0000000a0600798e */ /* 0x0001e4000c12e514 */
.L_x_357:
[----:B------:R-:W-:Y:S05]  /*2580*/  BSYNC.RECONVERGENT B1 ;  /* 0x0000000000017941 */ /* 0x000fea0003800200 */
.L_x_356:
[----:B------:R-:W-:-:S07]  /*2590*/  VIADD R5, R5, 0x4 ;  /* 0x0000000405057836 */ /* 0x000fce0000000000 */
.L_x_349:
[----:B------:R-:W-:Y:S01]  /*25a0*/  UISETP.NE.AND UP0, UPT, UR25, URZ, UPT ;  /* 0x000000ff1900728c */ /* 0x000fe2000bf05270 */
[----:B------:R-:W-:Y:S08]  /*25b0*/  BSSY.RECONVERGENT B1, `(.L_x_348) ;  /* 0x0000029000017945 */ /* 0x000ff00003800200 */
[----:B------:R-:W-:Y:S05]  /*25c0*/  BRA.U !UP0, `(.L_x_358) ;  /* 0x00000001089c7547 */ /* 0x000fea000b800000 */
[----:B------:R-:W-:-:S13]  /*25d0*/  ISETP.NE.AND P0, PT, R3, RZ, PT ;  /* 0x000000ff0300720c */ /* 0x000fda0003f05270 */
[----:B------:R-:W-:Y:S05]  /*25e0*/  @!P0 BRA `(.L_x_359) ;  /* 0x0000000000648947 */ /* 0x000fea0003800000 */
[----:B0---4-:R-:W-:Y:S01]  /*25f0*/  IMAD R6, R5, 0x400, R2 ;  /* 0x0000040005067824 */ /* 0x011fe200078e0202 */
[----:B------:R-:W-:Y:S04]  /*2600*/  BSSY.RECONVERGENT B2, `(.L_x_360) ;  /* 0x000000c000027945 */ /* 0x000fe80003800200 */
[----:B-1----:R-:W0:Y:S04]  /*2610*/  LDS R4, [R6] ;  /* 0x0000000006047984 */ /* 0x002e280000000800 */
[----:B------:R-:W1:Y:S01]  /*2620*/  LDS R9, [R6+0x400] ;  /* 0x0004000006097984 */ /* 0x000e620000000800 */
[----:B0-----:R-:W-:-:S02]  /*2630*/  ISETP.NE.AND P0, PT, R4, RZ, PT ;  /* 0x000000ff0400720c */ /* 0x001fc40003f05270 */
[----:B-1----:R-:W-:-:S11]  /*2640*/  ISETP.NE.AND P1, PT, R9, RZ, PT ;  /* 0x000000ff0900720c */ /* 0x002fd60003f25270 */
[----:B------:R-:W-:Y:S05]  /*2650*/  @!P0 BRA `(.L_x_361) ;  /* 0x0000000000188947 */ /* 0x000fea0003800000 */
[----:B------:R-:W0:Y:S01]  /*2660*/  LDC.64 R6, c[0x0][0x380] ;  /* 0x0000e000ff067b82 */ /* 0x000e220000000a00 */
[----:B------:R-:W-:-:S04]  /*2670*/  IMAD R11, R5, 0x100, R0 ;  /* 0x00000100050b7824 */ /* 0x000fc800078e0200 */
[----:B0-----:R-:W-:-:S04]  /*2680*/  IMAD.WIDE.U32 R10, R11, 0x8, R6 ;  /* 0x000000080b0a7825 */ /* 0x001fc800078e0006 */
[----:B------:R-:W-:Y:S02]  /*2690*/  IMAD.MOV.U32 R6, RZ, RZ, R4 ;  /* 0x000000ffff067224 */ /* 0x000fe400078e0004 */
[----:B------:R-:W-:-:S05]  /*26a0*/  IMAD.MOV.U32 R7, RZ, RZ, RZ ;  /* 0x000000ffff077224 */ /* 0x000fca00078e00ff */
[----:B------:R0:W-:Y:S02]  /*26b0*/  REDG.E.ADD.64.STRONG.GPU desc[UR20][R10.64], R6 ;  /* 0x000000060a00798e */ /* 0x0001e4000c12e514 */
.L_x_361:
[----:B------:R-:W-:Y:S05]  /*26c0*/  BSYNC.RECONVERGENT B2 ;  /* 0x0000000000027941 */ /* 0x000fea0003800200 */
.L_x_360:
[----:B------:R-:W-:Y:S04]  /*26d0*/  BSSY.RECONVERGENT B2, `(.L_x_362) ;  /* 0x0000009000027945 */ /* 0x000fe80003800200 */
[----:B------:R-:W-:Y:S05]  /*26e0*/  @!P1 BRA `(.L_x_363) ;  /* 0x00000000001c9947 */ /* 0x000fea0003800000 */
[----:B0-----:R-:W0:Y:S01]  /*26f0*/  LDC.64 R6, c[0x0][0x380] ;  /* 0x0000e000ff067b82 */ /* 0x001e220000000a00 */
[----:B------:R-:W-:-:S04]  /*2700*/  IMAD R4, R5, 0x100, R0 ;  /* 0x0000010005047824 */ /* 0x000fc800078e0200 */
[----:B------:R-:W-:-:S04]  /*2710*/  VIADD R11, R4, 0x100 ;  /* 0x00000100040b7836 */ /* 0x000fc80000000000 */
[----:B0-----:R-:W-:-:S04]  /*2720*/  IMAD.WIDE.U32 R10, R11, 0x8, R6 ;  /* 0x000000080b0a7825 */ /* 0x001fc800078e0006 */
[----:B------:R-:W-:Y:S02]  /*2730*/  IMAD.MOV.U32 R6, RZ, RZ, R9 ;  /* 0x000000ffff067224 */ /* 0x000fe400078e0009 */
[----:B------:R-:W-:-:S05]  /*2740*/  IMAD.MOV.U32 R7, RZ, RZ, RZ ;  /* 0x000000ffff077224 */ /* 0x000fca00078e00ff */
[----:B------:R1:W-:Y:S02]  /*2750*/  REDG.E.ADD.64.STRONG.GPU desc[UR20][R10.64], R6 ;  /* 0x000000060a00798e */ /* 0x0003e4000c12e514 */
.L_x_363:
[----:B------:R-:W-:Y:S05]  /*2760*/  BSYNC.RECONVERGENT B2 ;  /* 0x0000000000027941 */ /* 0x000fea0003800200 */
.L_x_362:
[----:B------:R-:W-:-:S07]  /*2770*/  VIADD R5, R5, 0x2 ;  /* 0x0000000205057836 */ /* 0x000fce0000000000 */
.L_x_359:
[----:B------:R-:W-:-:S09]  /*2780*/  UISETP.NE.AND UP0, UPT, UR9, URZ, UPT ;  /* 0x000000ff0900728c */ /* 0x000fd2000bf05270 */
[----:B------:R-:W-:Y:S05]  /*2790*/  BRA.U !UP0, `(.L_x_358) ;  /* 0x0000000108287547 */ /* 0x000fea000b800000 */
[----:B-1----:R-:W-:-:S05]  /*27a0*/  IMAD R4, R5, 0x400, R2 ;  /* 0x0000040005047824 */ /* 0x002fca00078e0202 */
[----:B------:R-:W1:Y:S02]  /*27b0*/  LDS R9, [R4] ;  /* 0x0000000004097984 */ /* 0x000e640000000800 */
[----:B-1----:R-:W-:-:S13]  /*27c0*/  ISETP.NE.AND P0, PT, R9, RZ, PT ;  /* 0x000000ff0900720c */ /* 0x002fda0003f05270 */
[----:B------:R-:W-:Y:S05]  /*27d0*/  @!P0 BRA `(.L_x_358) ;  /* 0x0000000000188947 */ /* 0x000fea0003800000 */
[----:B0---4-:R-:W0:Y:S01]  /*27e0*/  LDC.64 R6, c[0x0][0x380] ;  /* 0x0000e000ff067b82 */ /* 0x011e220000000a00 */
[----:B------:R-:W-:-:S04]  /*27f0*/  IMAD R5, R5, 0x100, R0 ;  /* 0x0000010005057824 */ /* 0x000fc800078e0200 */
[----:B0-----:R-:W-:-:S04]  /*2800*/  IMAD.WIDE.U32 R4, R5, 0x8, R6 ;  /* 0x0000000805047825 */ /* 0x001fc800078e0006 */
[----:B------:R-:W-:Y:S02]  /*2810*/  IMAD.MOV.U32 R6, RZ, RZ, R9 ;  /* 0x000000ffff067224 */ /* 0x000fe400078e0009 */
[----:B------:R-:W-:-:S05]  /*2820*/  IMAD.MOV.U32 R7, RZ, RZ, RZ ;  /* 0x000000ffff077224 */ /* 0x000fca00078e00ff */
[----:B------:R0:W-:Y:S02]  /*2830*/  REDG.E.ADD.64.STRONG.GPU desc[UR20][R4.64], R6 ;  /* 0x000000060400798e */ /* 0x0001e4000c12e514 */
.L_x_358:
[----:B------:R-:W-:Y:S05]  /*2840*/  BSYNC.RECONVERGENT B1 ;  /* 0x0000000000017941 */ /* 0x000fea0003800200 */
.L_x_348:
[----:B------:R-:W-:-:S13]  /*2850*/  ISETP.GT.U32.AND P0, PT, R0, 0x7f, PT ;  /* 0x0000007f0000780c */ /* 0x000fda0003f04070 */
[----:B------:R-:W-:Y:S05]  /*2860*/  @P0 BRA `(.L_x_329) ;  /* 0x00000008008c0947 */ /* 0x000fea0003800000 */
[----:B------:R-:W-:Y:S01]  /*2870*/  UISETP.GE.U32.AND UP0, UPT, UR22, 0x7, UPT ;  /* 0x000000071600788c */ /* 0x000fe2000bf06070 */
[----:B0-----:R-:W-:-:S08]  /*2880*/  IMAD.MOV.U32 R5, RZ, RZ, RZ ;  /* 0x000000ffff057224 */ /* 0x001fd000078e00ff */
[----:B------:R-:W-:Y:S05]  /*2890*/  BRA.U !UP0, `(.L_x_364) ;  /* 0x0000000508147547 */ /* 0x000fea000b800000 */
[----:B-1----:R-:W0:Y:S01]  /*28a0*/  LDC.64 R4, c[0x0][0x380] ;  /* 0x0000e000ff047b82 */ /* 0x002e220000000a00 */
[----:B------:R-:W-:-:S07]  /*28b0*/  IMAD.MOV.U32 R9, RZ, RZ, RZ ;  /* 0x000000ffff097224 */ /* 0x000fce00078e00ff */
.L_x_381:
[C---:B0---4-:R-:W-:Y:S01]  /*28c0*/  IMAD R11, R9.reuse, 0x400, R2 ;  /* 0x00000400090b7824 */ /* 0x051fe200078e0202 */
[----:B------:R-:W-:Y:S01]  /*28d0*/  BSSY.RECONVERGENT B1, `(.L_x_365) ;  /* 0x0000011000017945 */ /* 0x000fe20003800200 */
[C---:B-123--:R-:W-:Y:S02]  /*28e0*/  IMAD R7, R9.reuse, 0x100, R0 ;  /* 0x0000010009077824 */ /* 0x04efe400078e0200 */
[----:B------:R-:W-:Y:S01]  /*28f0*/  VIADD R9, R9, 0x8 ;  /* 0x0000000809097836 */ /* 0x000fe20000000000 */
[----:B---3--:R-:W1:Y:S01]  /*2900*/  LDS R14, [R11+0x200] ;  /* 0x000200000b0e7984 */ /* 0x008e620000000800 */
[----:B0-----:R-:W-:-:S03]  /*2910*/  IMAD.WIDE.U32 R6, R7, 0x8, R4 ;  /* 0x0000000807067825 */ /* 0x001fc600078e0004 */
[----:B------:R-:W0:Y:S04]  /*2920*/  LDS R13, [R11+0x600] ;  /* 0x000600000b0d7984 */ /* 0x000e280000000800 */
[----:B--2---:R2:W3:Y:S04]  /*2930*/  LDS R17, [R11+0xa00] ;  /* 0x000a00000b117984 */ /* 0x0044e80000000800 */
[----:B------:R2:W4:Y:S04]  /*2940*/  LDS R18, [R11+0xe00] ;  /* 0x000e00000b127984 */ /* 0x0005280000000800 */
[----:B------:R2:W2:Y:S04]  /*2950*/  LDS R19, [R11+0x1200] ;  /* 0x001200000b137984 */ /* 0x0004a80000000800 */
[----:B------:R0:W2:Y:S04]  /*2960*/  LDS R16, [R11+0x1600] ;  /* 0x001600000b107984 */ /* 0x0000a80000000800 */
[----:B------:R0:W2:Y:S04]  /*2970*/  LDS R12, [R11+0x1a00] ;  /* 0x001a00000b0c7984 */ /* 0x0000a80000000800 */
[----:B------:R0:W2:Y:S01]  /*2980*/  LDS R10, [R11+0x1e00] ;  /* 0x001e00000b0a7984 */ /* 0x0000a20000000800 */
[----:B-1----:R-:W-:-:S02]  /*2990*/  ISETP.NE.AND P0, PT, R14, RZ, PT ;  /* 0x000000ff0e00720c */ /* 0x002fc40003f05270 */
[----:B0-----:R-:W-:-:S11]  /*29a0*/  ISETP.NE.AND P1, PT, R13, RZ, PT ;  /* 0x000000ff0d00720c */ /* 0x001fd60003f25270 */
[----:B---34-:R-:W-:Y:S05]  /*29b0*/  @!P0 BRA `(.L_x_366) ;  /* 0x0000000000088947 */ /* 0x018fea0003800000 */
[----:B------:R-:W-:-:S05]  /*29c0*/  IMAD.MOV.U32 R15, RZ, RZ, RZ ;  /* 0x000000ffff0f7224 */ /* 0x000fca00078e00ff */
[----:B------:R0:W-:Y:S02]  /*29d0*/  REDG.E.ADD.64.STRONG.GPU desc[UR20][R6.64+0x400], R14 ;  /* 0x0004000e0600798e */ /* 0x0001e4000c12e514 */
.L_x_366:
[----:B------:R-:W-:Y:S05]  /*29e0*/  BSYNC.RECONVERGENT B1 ;  /* 0x0000000000017941 */ /* 0x000fea0003800200 */
.L_x_365:
[----:B------:R-:W-:Y:S04]  /*29f0*/  BSSY.RECONVERGENT B1, `(.L_x_367) ;  /* 0x0000005000017945 */ /* 0x000fe80003800200 */
[----:B------:R-:W-:Y:S05]  /*2a00*/  @!P1 BRA `(.L_x_368) ;  /* 0x00000000000c9947 */ /* 0x000fea0003800000 */
[----:B0-----:R-:W-:Y:S02]  /*2a10*/  IMAD.MOV.U32 R14, RZ, RZ, R13 ;  /* 0x000000ffff0e7224 */ /* 0x001fe400078e000d */
[----:B------:R-:W-:-:S05]  /*2a20*/  IMAD.MOV.U32 R15, RZ, RZ, RZ ;  /* 0x000000ffff0f7224 */ /* 0x000fca00078e00ff */
[----:B------:R1:W-:Y:S02]  /*2a30*/  REDG.E.ADD.64.STRONG.GPU desc[UR20][R6.64+0xc00], R14 ;  /* 0x000c000e0600798e */ /* 0x0003e4000c12e514 */
.L_x_368:
[----:B------:R-:W-:Y:S05]  /*2a40*/  BSYNC.RECONVERGENT B1 ;  /* 0x0000000000017941 */ /* 0x000fea0003800200 */
.L_x_367:
[----:B------:R-:W-:Y:S01]  /*2a50*/  ISETP.NE.AND P6, PT, R17, RZ, PT ;  /* 0x000000ff1100720c */ /* 0x000fe20003fc5270 */
[----:B------:R-:W-:Y:S01]  /*2a60*/  BSSY.RECONVERGENT B1, `(.L_x_369) ;  /* 0x000000b000017945 */ /* 0x000fe20003800200 */
[----:B------:R-:W-:Y:S02]  /*2a70*/  ISETP.NE.AND P0, PT, R9, UR27, PT ;  /* 0x0000001b09007c0c */ /* 0x000fe4000bf05270 */
[----:B------:R-:W-:Y:S02]  /*2a80*/  ISETP.NE.AND P1, PT, R18, RZ, PT ;  /* 0x000000ff1200720c */ /* 0x000fe40003f25270 */
[----:B--2---:R-:W-:Y:S02]  /*2a90*/  ISETP.NE.AND P2, PT, R19, RZ, PT ;  /* 0x000000ff1300720c */ /* 0x004fe40003f45270 */
[----:B------:R-:W-:Y:S02]  /*2aa0*/  ISETP.NE.AND P3, PT, R16, RZ, PT ;  /* 0x000000ff1000720c */ /* 0x000fe40003f65270 */
[----:B------:R-:W-:-:S02]  /*2ab0*/  ISETP.NE.AND P4, PT, R12, RZ, PT ;  /* 0x000000ff0c00720c */ /* 0x000fc40003f85270 */
[----:B------:R-:W-:Y:S01]  /*2ac0*/  ISETP.NE.AND P5, PT, R10, RZ, PT ;  /* 0x000000ff0a00720c */ /* 0x000fe20003fa5270 */
[----:B------:R-:W-:-:S12]  /*2ad0*/  @!P6 BRA `(.L_x_370) ;  /* 0x00000000000ce947 */ /* 0x000fd80003800000 */
[----:B01----:R-:W-:Y:S02]  /*2ae0*/  IMAD.MOV.U32 R14, RZ, RZ, R17 ;  /* 0x000000ffff0e7224 */ /* 0x003fe400078e0011 */
[----:B------:R-:W-:-:S05]  /*2af0*/  IMAD.MOV.U32 R15, RZ, RZ, RZ ;  /* 0x000000ffff0f7224 */ /* 0x000fca00078e00ff */
[----:B------:R2:W-:Y:S02]  /*2b00*/  REDG.E.ADD.64.STRONG.GPU desc[UR20][R6.64+0x1400], R14 ;  /* 0x0014000e0600798e */ /* 0x0005e4000c12e514 */
.L_x_370:
[----:B------:R-:W-:Y:S05]  /*2b10*/  BSYNC.RECONVERGENT B1 ;  /* 0x0000000000017941 */ /* 0x000fea0003800200 */
.L_x_369:
[----:B------:R-:W-:Y:S04]  /*2b20*/  BSSY.RECONVERGENT B1, `(.L_x_371) ;  /* 0x0000005000017945 */ /* 0x000fe80003800200 */
[----:B------:R-:W-:Y:S05]  /*2b30*/  @!P1 BRA `(.L_x_372) ;  /* 0x00000000000c9947 */ /* 0x000fea0003800000 */
[----:B012---:R-:W-:Y:S02]  /*2b40*/  IMAD.MOV.U32 R14, RZ, RZ, R18 ;  /* 0x000000ffff0e7224 */ /* 0x007fe400078e0012 */
[----:B------:R-:W-:-:S05]  /*2b50*/  IMAD.MOV.U32 R15, RZ, RZ, RZ ;  /* 0x000000ffff0f7224 */ /* 0x000fca00078e00ff */
[----:B------:R3:W-:Y:S02]  /*2b60*/  REDG.E.ADD.64.STRONG.GPU desc[UR20][R6.64+0x1c00], R14 ;  /* 0x001c000e0600798e */ /* 0x0007e4000c12e514 */
.L_x_372:
[----:B------:R-:W-:Y:S05]  /*2b70*/  BSYNC.RECONVERGENT B1 ;  /* 0x0000000000017941 */ /* 0x000fea0003800200 */
.L_x_371:
[----:B------:R-:W-:Y:S04]  /*2b80*/  BSSY.RECONVERGENT B1, `(.L_x_373) ;  /* 0x0000005000017945 */ /* 0x000fe80003800200 */
[----:B------:R-:W-:Y:S05]  /*2b90*/  @!P2 BRA `(.L_x_374) ;  /* 0x00000000000ca947 */ /* 0x000fea0003800000 */
[----:B0123--:R-:W-:Y:S02]  /*2ba0*/  IMAD.MOV.U32 R14, RZ, RZ, R19 ;  /* 0x000000ffff0e7224 */ /* 0x00ffe400078e0013 */
[----:B------:R-:W-:-:S05]  /*2bb0*/  IMAD.MOV.U32 R15, RZ, RZ, RZ ;  /* 0x000000ffff0f7224 */ /* 0x000fca00078e00ff */
[----:B------:R4:W-:Y:S02]  /*2bc0*/  REDG.E.ADD.64.STRONG.GPU desc[UR20][R6.64+0x2400], R14 ;  /* 0x0024000e0600798e */ /* 0x0009e4000c12e514 */
.L_x_374:
[----:B------:R-:W-:Y:S05]  /*2bd0*/  BSYNC.RECONVERGENT B1 ;  /* 0x0000000000017941 */ /* 0x000fea0003800200 */
.L_x_373:
[----:B------:R-:W-:Y:S04]  /*2be0*/  BSSY.RECONVERGENT B1, `(.L_x_375) ;  /* 0x0000004000017945 */ /* 0x000fe80003800200 */
[----:B------:R-:W-:Y:S05]  /*2bf0*/  @!P3 BRA `(.L_x_376) ;  /* 0x000000000008b947 */ /* 0x000fea0003800000 */
[----:B------:R-:W-:-:S05]  /*2c00*/  IMAD.MOV.U32 R17, RZ, RZ, RZ ;  /* 0x000000ffff117224 */ /* 0x000fca00078e00ff */
[----:B------:R0:W-:Y:S02]  /*2c10*/  REDG.E.ADD.64.STRONG.GPU desc[UR20][R6.64+0x2c00], R16 ;  /* 0x002c00100600798e */ /* 0x0001e4000c12e514 */
.L_x_376:
[----:B------:R-:W-:Y:S05]  /*2c20*/  BSYNC.RECONVERGENT B1 ;  /* 0x0000000000017941 */ /* 0x000fea0003800200 */
.L_x_375:
[----:B------:R-:W-:Y:S04]  /*2c30*/  BSSY.RECONVERGENT B1, `(.L_x_377) ;  /* 0x0000004000017945 */ /* 0x000fe80003800200 */
[----:B------:R-:W-:Y:S05]  /*2c40*/  @!P4 BRA `(.L_x_378) ;  /* 0x000000000008c947 */ /* 0x000fea0003800000 */
[----:B------:R-:W-:-:S05]  /*2c50*/  IMAD.MOV.U32 R13, RZ, RZ, RZ ;  /* 0x000000ffff0d7224 */ /* 0x000fca00078e00ff */
[----:B------:R0:W-:Y:S02]  /*2c60*/  REDG.E.ADD.64.STRONG.GPU desc[UR20][R6.64+0x3400], R12 ;  /* 0x0034000c0600798e */ /* 0x0001e4000c12e514 */
.L_x_378:
[----:B------:R-:W-:Y:S05]  /*2c70*/  BSYNC.RECONVERGENT B1 ;  /* 0x0000000000017941 */ /* 0x000fea0003800200 */
.L_x_377:
[----:B------:R-:W-:Y:S04]  /*2c80*/  BSSY.RECONVERGENT B1, `(.L_x_379) ;  /* 0x0000004000017945 */ /* 0x000fe80003800200 */
[----:B------:R-:W-:Y:S05]  /*2c90*/  @!P5 BRA `(.L_x_380) ;  /* 0x000000000008d947 */ /* 0x000fea0003800000 */
[----:B------:R-:W-:-:S05]  /*2ca0*/  IMAD.MOV.U32 R11, RZ, RZ, RZ ;  /* 0x000000ffff0b7224 */ /* 0x000fca00078e00ff */
[----:B------:R0:W-:Y:S02]  /*2cb0*/  REDG.E.ADD.64.STRONG.GPU desc[UR20][R6.64+0x3c00], R10 ;  /* 0x003c000a0600798e */ /* 0x0001e4000c12e514 */
.L_x_380:
[----:B------:R-:W-:Y:S05]  /*2cc0*/  BSYNC.RECONVERGENT B1 ;  /* 0x0000000000017941 */ /* 0x000fea0003800200 */
.L_x_379:
[----:B------:R-:W-:Y:S05]  /*2cd0*/  @P0 BRA `(.L_x_381) ;  /* 0xfffffff800f80947 */ /* 0x000fea000383ffff */
[----:B------:R-:W-:-:S07]  /*2ce0*/  IMAD.U32 R5, RZ, RZ, UR27 ;  /* 0x0000001bff057e24 */ /* 0x000fce000f8e00ff */
.L_x_364:
[----:B------:R-:W-:-:S09]  /*2cf0*/  UISETP.NE.AND UP0, UPT, UR24, URZ, UPT ;  /* 0x000000ff1800728c */ /* 0x000fd2000bf05270 */
[----:B------:R-:W-:Y:S05]  /*2d00*/  BRA.U !UP0, `(.L_x_329) ;  /* 0x0000000508647547 */ /* 0x000fea000b800000 */
[----:B------:R-:W-:-:S13]  /*2d10*/  ISETP.GE.U32.AND P0, PT, R8, 0x3, PT ;  /* 0x000000030800780c */ /* 0x000fda0003f06070 */
[----:B------:R-:W-:Y:S05]  /*2d20*/  @!P0 BRA `(.L_x_382) ;  /* 0x0000000000bc8947 */ /* 0x000fea0003800000 */
[----:B01234-:R-:W-:Y:S01]  /*2d30*/  IMAD R7, R5, 0x400, R2 ;  /* 0x0000040005077824 */ /* 0x01ffe200078e0202 */
[----:B------:R-:W-:Y:S04]  /*2d40*/  BSSY.RECONVERGENT B1, `(.L_x_383) ;  /* 0x000000f000017945 */ /* 0x000fe80003800200 */
[----:B------:R-:W0:Y:S04]  /*2d50*/  LDS R10, [R7+0x200] ;  /* 0x00020000070a7984 */ /* 0x000e280000000800 */
[----:B------:R-:W1:Y:S04]  /*2d60*/  LDS R12, [R7+0x600] ;  /* 0x00060000070c7984 */ /* 0x000e680000000800 */
[----:B------:R-:W2:Y:S04]  /*2d70*/  LDS R6, [R7+0xa00] ;  /* 0x000a000007067984 */ /* 0x000ea80000000800 */
[----:B------:R-:W3:Y:S01]  /*2d80*/  LDS R4, [R7+0xe00] ;  /* 0x000e000007047984 */ /* 0x000ee20000000800 */
[----:B0-----:R-:W-:-:S02]  /*2d90*/  ISETP.NE.AND P0, PT, R10, RZ, PT ;  /* 0x000000ff0a00720c */ /* 0x001fc40003f05270 */
[----:B-1----:R-:W-:Y:S02]  /*2da0*/  ISETP.NE.AND P1, PT, R12, RZ, PT ;  /* 0x000000ff0c00720c */ /* 0x002fe40003f25270 */
[----:B--2---:R-:W-:Y:S02]  /*2db0*/  ISETP.NE.AND P2, PT, R6, RZ, PT ;  /* 0x000000ff0600720c */ /* 0x004fe40003f45270 */
[----:B---3--:R-:W-:-:S07]  /*2dc0*/  ISETP.NE.AND P3, PT, R4, RZ, PT ;  /* 0x000000ff0400720c */ /* 0x008fce0003f65270 */
[----:B------:R-:W-:Y:S06]  /*2dd0*/  @!P0 BRA `(.L_x_384) ;  /* 0x0000000000148947 */ /* 0x000fec0003800000 */
[----:B------:R-:W0:Y:S01]  /*2de0*/  LDC.64 R8, c[0x0][0x380] ;  /* 0x0000e000ff087b82 */ /* 0x000e220000000a00 */
[----:B------:R-:W-:Y:S02]  /*2df0*/  IMAD R7, R5, 0x100, R0 ;  /* 0x0000010005077824 */ /* 0x000fe400078e0200 */
[----:B------:R-:W-:Y:S02]  /*2e00*/  IMAD.MOV.U32 R11, RZ, RZ, RZ ;  /* 0x000000ffff0b7224 */ /* 0x000fe400078e00ff */
[----:B0-----:R-:W-:-:S05]  /*2e10*/  IMAD.WIDE.U32 R8, R7, 0x8, R8 ;  /* 0x0000000807087825 */ /* 0x001fca00078e0008 */
[----:B------:R0:W-:Y:S02]  /*2e20*/  REDG.E.ADD.64.STRONG.GPU desc[UR20][R8.64+0x400], R10 ;  /* 0x0004000a0800798e */ /* 0x0001e4000c12e514 */
.L_x_384:
[----:B------:R-:W-:Y:S05]  /*2e30*/  BSYNC.RECONVERGENT B1 ;  /* 0x0000000000017941 */ /* 0x000fea0003800200 */
.L_x_383:
        /* <DEDUP_REMOVED lines=9> */
.L_x_386:
[----:B------:R-:W-:Y:S05]  /*2ed0*/  BSYNC.RECONVERGENT B1 ;  /* 0x0000000000017941 */ /* 0x000fea0003800200 */
.L_x_385:
        /* <DEDUP_REMOVED lines=8> */
.L_x_388:
[----:B------:R-:W-:Y:S05]  /*2f60*/  BSYNC.RECONVERGENT B1 ;  /* 0x0000000000017941 */ /* 0x000fea0003800200 */
.L_x_387:
[----:B------:R-:W-:Y:S04]  /*2f70*/  BSSY.RECONVERGENT B1, `(.L_x_389) ;  /* 0x0000009000017945 */ /* 0x000fe80003800200 */
[----:B------:R-:W-:Y:S05]  /*2f80*/  @!P3 BRA `(.L_x_390) ;  /* 0x00000000001cb947 */ /* 0x000fea0003800000 */
[----:B--2---:R-:W2:Y:S01]  /*2f90*/  LDC.64 R6, c[0x0][0x380] ;  /* 0x0000e000ff067b82 */ /* 0x004ea20000000a00 */
[----:B01----:R-:W-:Y:S02]  /*2fa0*/  IMAD R9, R5, 0x100, R0 ;  /* 0x0000010005097824 */ /* 0x003fe400078e0200 */
[----:B------:R-:W-:Y:S02]  /*2fb0*/  IMAD.MOV.U32 R8, RZ, RZ, R4 ;  /* 0x000000ffff087224 */ /* 0x000fe400078e0004 */
[----:B------:R-:W-:-:S04]  /*2fc0*/  VIADD R9, R9, 0x300 ;  /* 0x0000030009097836 */ /* 0x000fc80000000000 */
[----:B--2---:R-:W-:-:S04]  /*2fd0*/  IMAD.WIDE.U32 R6, R9, 0x8, R6 ;  /* 0x0000000809067825 */ /* 0x004fc800078e0006 */
[----:B------:R-:W-:-:S05]  /*2fe0*/  IMAD.MOV.U32 R9, RZ, RZ, RZ ;  /* 0x000000ffff097224 */ /* 0x000fca00078e00ff */
[----:B------:R3:W-:Y:S02]  /*2ff0*/  REDG.E.ADD.64.STRONG.GPU desc[UR20][R6.64+0x400], R8 ;  /* 0x000400080600798e */ /* 0x0007e4000c12e514 */
.L_x_390:
[----:B------:R-:W-:Y:S05]  /*3000*/  BSYNC.RECONVERGENT B1 ;  /* 0x0000000000017941 */ /* 0x000fea0003800200 */
.L_x_389:
[----:B------:R-:W-:-:S07]  /*3010*/  VIADD R5, R5, 0x4 ;  /* 0x0000000405057836 */ /* 0x000fce0000000000 */
.L_x_382:
[----:B------:R-:W-:-:S09]  /*3020*/  UISETP.NE.AND UP0, UPT, UR25, URZ, UPT ;  /* 0x000000ff1900728c */ /* 0x000fd2000bf05270 */
[----:B------:R-:W-:Y:S05]  /*3030*/  BRA.U !UP0, `(.L_x_329) ;  /* 0x0000000108987547 */ /* 0x000fea000b800000 */
[----:B------:R-:W-:-:S13]  /*3040*/  ISETP.NE.AND P0, PT, R3, RZ, PT ;  /* 0x000000ff0300720c */ /* 0x000fda0003f05270 */
[----:B------:R-:W-:Y:S05]  /*3050*/  @!P0 BRA `(.L_x_391) ;  /* 0x0000000000648947 */ /* 0x000fea0003800000 */
[----:B01234-:R-:W-:Y:S01]  /*3060*/  IMAD R6, R5, 0x400, R2 ;  /* 0x0000040005067824 */ /* 0x01ffe200078e0202 */
[----:B------:R-:W-:Y:S04]  /*3070*/  BSSY.RECONVERGENT B1, `(.L_x_392) ;  /* 0x000000c000017945 */ /* 0x000fe80003800200 */
[----:B------:R-:W0:Y:S04]  /*3080*/  LDS R3, [R6+0x200] ;  /* 0x0002000006037984 */ /* 0x000e280000000800 */
        /* <DEDUP_REMOVED lines=10> */
.L_x_393:
[----:B------:R-:W-:Y:S05]  /*3130*/  BSYNC.RECONVERGENT B1 ;  /* 0x0000000000017941 */ /* 0x000fea0003800200 */
.L_x_392:
        /* <DEDUP_REMOVED lines=9> */
.L_x_395:
[----:B------:R-:W-:Y:S05]  /*31d0*/  BSYNC.RECONVERGENT B1 ;  /* 0x0000000000017941 */ /* 0x000fea0003800200 */
.L_x_394:
[----:B------:R-:W-:-:S07]  /*31e0*/  VIADD R5, R5, 0x2 ;  /* 0x0000000205057836 */ /* 0x000fce0000000000 */
.L_x_391:
[----:B------:R-:W-:-:S09]  /*31f0*/  UISETP.NE.AND UP0, UPT, UR9, URZ, UPT ;  /* 0x000000ff0900728c */ /* 0x000fd2000bf05270 */
[----:B------:R-:W-:Y:S05]  /*3200*/  BRA.U !UP0, `(.L_x_329) ;  /* 0x0000000108247547 */ /* 0x000fea000b800000 */
[----:B------:R-:W-:-:S05]  /*3210*/  IMAD R2, R5, 0x400, R2 ;  /* 0x0000040005027824 */ /* 0x000fca00078e0202 */
[----:B-1----:R-:W1:Y:S02]  /*3220*/  LDS R4, [R2+0x200] ;  /* 0x0002000002047984 */ /* 0x002e640000000800 */
[----:B-1----:R-:W-:-:S13]  /*3230*/  ISETP.NE.AND P0, PT, R4, RZ, PT ;  /* 0x000000ff0400720c */ /* 0x002fda0003f05270 */
[----:B------:R-:W-:Y:S05]  /*3240*/  @!P0 BRA `(.L_x_329) ;  /* 0x0000000000148947 */ /* 0x000fea0003800000 */
[----:B------:R-:W1:Y:S01]  /*3250*/  LDC.64 R2, c[0x0][0x380] ;  /* 0x0000e000ff027b82 */ /* 0x000e620000000a00 */
[----:B------:R-:W-:-:S04]  /*3260*/  IMAD R5, R5, 0x100, R0 ;  /* 0x0000010005057824 */ /* 0x000fc800078e0200 */
[----:B-1----:R-:W-:-:S04]  /*3270*/  IMAD.WIDE.U32 R2, R5, 0x8, R2 ;  /* 0x0000000805027825 */ /* 0x002fc800078e0002 */
[----:B------:R-:W-:-:S05]  /*3280*/  IMAD.MOV.U32 R5, RZ, RZ, RZ ;  /* 0x000000ffff057224 */ /* 0x000fca00078e00ff */
[----:B------:R1:W-:Y:S02]  /*3290*/  REDG.E.ADD.64.STRONG.GPU desc[UR20][R2.64+0x400], R4 ;  /* 0x000400040200798e */ /* 0x0003e4000c12e514 */
.L_x_329:
[----:B------:R-:W-:Y:S05]  /*32a0*/  BSYNC.RECONVERGENT B0 ;  /* 0x0000000000007941 */ /* 0x000fea0003800200 */
.L_x_328:
[----:B------:R-:W-:Y:S01]  /*32b0*/  BAR.SYNC.DEFER_BLOCKING 0x0 ;  /* 0x0000000000007b1d */ /* 0x000fe20000010000 */
[----:B------:R-:W-:-:S04]  /*32c0*/  UIADD3 UR6, UP0, UPT, UR6, 0x1, URZ ;  /* 0x0000000106067890 */ /* 0x000fc8000ff1e0ff */
[----:B------:R-:W-:Y:S02]  /*32d0*/  UIADD3.X UR7, UPT, UPT, URZ, UR7, URZ, UP0, !UPT ;  /* 0x00000007ff077290 */ /* 0x000fe400087fe4ff */
[----:B------:R-:W-:-:S04]  /*32e0*/  UISETP.NE.U32.AND UP0, UPT, UR6, UR11, UPT ;  /* 0x0000000b0600728c */ /* 0x000fc8000bf05070 */
[----:B------:R-:W-:-:S09]  /*32f0*/  UISETP.NE.AND.EX UP0, UPT, UR7, UR12, UPT, UP0 ;  /* 0x0000000c0700728c */ /* 0x000fd2000bf05300 */
[----:B------:R-:W-:Y:S05]  /*3300*/  BRA.U UP0, `(.L_x_396) ;  /* 0xffffffcd00d47547 */ /* 0x000fea000b83ffff */
[----:B------:R-:W-:Y:S05]  /*3310*/  EXIT ;  /* 0x000000000000794d */ /* 0x000fea0003800000 */
.L_x_397:
        /* <DEDUP_REMOVED lines=14> */
.L_x_450:


//--------------------- .text._ZN3cub18CUB_300001_SM_10006detail10radix_sort31DeviceRadixSortSingleTileKernelINS1_5radix10policy_hubIfNS0_8NullTypeEyE10Policy1000ELNS0_9SortOrderE0EfS6_yNS1_21identity_decomposer_tEEEvPKT1_PSB_PKT2_PSF_T3_iiT4_ --------------------------
	.section	.text._ZN3cub18CUB_300001_SM_10006detail10radix_sort31DeviceRadixSortSingleTileKernelINS1_5radix10policy_hubIfNS0_8NullTypeEyE10Policy1000ELNS0_9SortOrderE0EfS6_yNS1_21identity_decomposer_tEEEvPKT1_PSB_PKT2_PSF_T3_iiT4_,"ax",@progbits
	.align	128
        .global         _ZN3cub18CUB_300001_SM_10006detail10radix_sort31DeviceRadixSortSingleTileKernelINS1_5radix10policy_hubIfNS0_8NullTypeEyE10Policy1000ELNS0_9SortOrderE0EfS6_yNS1_21identity_decomposer_tEEEvPKT1_PSB_PKT2_PSF_T3_iiT4_
        .type           _ZN3cub18CUB_300001_SM_10006detail10radix_sort31DeviceRadixSortSingleTileKernelINS1_5radix10policy_hubIfNS0_8NullTypeEyE10Policy1000ELNS0_9SortOrderE0EfS6_yNS1_21identity_decomposer_tEEEvPKT1_PSB_PKT2_PSF_T3_iiT4_,@function
        .size           _ZN3cub18CUB_300001_SM_10006detail10radix_sort31DeviceRadixSortSingleTileKernelINS1_5radix10policy_hubIfNS0_8NullTypeEyE10Policy1000ELNS0_9SortOrderE0EfS6_yNS1_21identity_decomposer_tEEEvPKT1_PSB_PKT2_PSF_T3_iiT4_,(.L_x_451 - _ZN3cub18CUB_300001_SM_10006detail10radix_sort31DeviceRadixSortSingleTileKernelINS1_5radix10policy_hubIfNS0_8NullTypeEyE10Policy1000ELNS0_9SortOrderE0EfS6_yNS1_21identity_decomposer_tEEEvPKT1_PSB_PKT2_PSF_T3_iiT4_)
        .other          _ZN3cub18CUB_300001_SM_10006detail10radix_sort31DeviceRadixSortSingleTileKernelINS1_5radix10policy_hubIfNS0_8NullTypeEyE10Policy1000ELNS0_9SortOrderE0EfS6_yNS1_21identity_decomposer_tEEEvPKT1_PSB_PKT2_PSF_T3_iiT4_,@"STO_CUDA_ENTRY STV_DEFAULT"
_ZN3cub18CUB_300001_SM_10006detail10radix_sort31DeviceRadixSortSingleTileKernelINS1_5radix10policy_hubIfNS0_8NullTypeEyE10Policy1000ELNS0_9SortOrderE0EfS6_yNS1_21identity_decomposer_tEEEvPKT1_PSB_PKT2_PSF_T3_iiT4_:
.text._ZN3cub18CUB_300001_SM_10006detail10radix_sort31DeviceRadixSortSingleTileKernelINS1_5radix10policy_hubIfNS0_8NullTypeEyE10Policy1000ELNS0_9SortOrderE0EfS6_yNS1_21identity_decomposer_tEEEvPKT1_PSB_PKT2_PSF_T3_iiT4_:
[----:B------:R-:W-:Y:S01]  /*0000*/  LDC R1, c[0x0][0x37c] ;  /* 0x0000df00ff017b82 */ /* 0x000fe20000000800 */
[----:B------:R-:W0:Y:S01]  /*0010*/  S2R R0, SR_TID.X ;  /* 0x0000000000007919 */ /* 0x000e220000002100 */
[----:B------:R-:W1:Y:S06]  /*0020*/  LDCU UR4, c[0x0][0x3a0] ;  /* 0x00007400ff0477ac */ /* 0x000e6c0008000800 */
[----:B------:R-:W2:Y:S01]  /*0030*/  LDC.64 R4, c[0x0][0x380] ;  /* 0x0000e000ff047b82 */ /* 0x000ea20000000a00 */
[----:B------:R-:W3:Y:S01]  /*0040*/  LDCU.64 UR8, c[0x0][0x358] ;  /* 0x00006b00ff0877ac */ /* 0x000ee20008000a00 */
[----:B------:R-:W-:-:S02]  /*0050*/  IMAD.MOV.U32 R16, RZ, RZ, 0x7fffffff ;  /* 0x7fffffffff107424 */ /* 0x000fc400078e00ff */
[----:B------:R-:W-:Y:S02]  /*0060*/  IMAD.MOV.U32 R12, RZ, RZ, 0x7fffffff ;  /* 0x7fffffffff0c7424 */ /* 0x000fe400078e00ff */
[----:B------:R-:W-:Y:S02]  /*0070*/  IMAD.MOV.U32 R14, RZ, RZ, 0x7fffffff ;  /* 0x7fffffffff0e7424 */ /* 0x000fe400078e00ff */
[----:B------:R-:W-:Y:S02]  /*0080*/  IMAD.MOV.U32 R15, RZ, RZ, 0x7fffffff ;  /* 0x7fffffffff0f7424 */ /* 0x000fe400078e00ff */
[----:B------:R-:W-:Y:S02]  /*0090*/  IMAD.MOV.U32 R17, RZ, RZ, 0x7fffffff ;  /* 0x7fffffffff117424 */ /* 0x000fe400078e00ff */
[----:B------:R-:W-:Y:S02]  /*00a0*/  IMAD.MOV.U32 R13, RZ, RZ, 0x7fffffff ;  /* 0x7fffffffff0d7424 */ /* 0x000fe400078e00ff */
        /* <DEDUP_REMOVED lines=10> */
[----:B------:R-:W-:Y:S01]  /*0150*/  IMAD.MOV.U32 R30, RZ, RZ, 0x7fffffff ;  /* 0x7fffffffff1e7424 */ /* 0x000fe200078e00ff */
[----:B------:R-:W4:Y:S01]  /*0160*/  S2UR UR6, SR_CgaCtaId ;  /* 0x00000000000679c3 */ /* 0x000f220000008800 */
[----:B0-----:R-:W-:Y:S01]  /*0170*/  IMAD R3, R0, 0x13, RZ ;  /* 0x0000001300037824 */ /* 0x001fe200078e02ff */
[----:B------:R-:W0:Y:S01]  /*0180*/  S2R R104, SR_LANEID ;  /* 0x0000000000687919 */ /* 0x000e220000000000 */
[----:B------:R-:W0:Y:S02]  /*0190*/  LDCU UR10, c[0x0][0x3ac] ;  /* 0x00007580ff0a77ac */ /* 0x000e240008000800 */
[C---:B------:R-:W-:Y:S01]  /*01a0*/  VIADD R6, R3.reuse, 0x2 ;  /* 0x0000000203067836 */ /* 0x040fe20000000000 */
[C---:B-1----:R-:W-:Y:S01]  /*01b0*/  ISETP.GE.AND P3, PT, R3.reuse, UR4, PT ;  /* 0x0000000403007c0c */ /* 0x042fe2000bf66270 */
[----:B------:R-:W-:-:S02]  /*01c0*/  VIADD R2, R3, 0x1 ;  /* 0x0000000103027836 */ /* 0x000fc40000000000 */
[C---:B------:R-:W-:Y:S01]  /*01d0*/  VIADD R7, R3.reuse, 0x3 ;  /* 0x0000000303077836 */ /* 0x040fe20000000000 */
[----:B------:R-:W-:Y:S01]  /*01e0*/  ISETP.GE.AND P5, PT, R6, UR4, PT ;  /* 0x0000000406007c0c */ /* 0x000fe2000bfa6270 */
[----:B------:R-:W-:Y:S01]  /*01f0*/  VIADD R6, R3, 0x4 ;  /* 0x0000000403067836 */ /* 0x000fe20000000000 */
[----:B------:R-:W-:Y:S01]  /*0200*/  ISETP.GE.AND P4, PT, R2, UR4, PT ;  /* 0x0000000402007c0c */ /* 0x000fe2000bf86270 */
[----:B------:R-:W-:Y:S01]  /*0210*/  IMAD.MOV.U32 R2, RZ, RZ, 0x7fffffff ;  /* 0x7fffffffff027424 */ /* 0x000fe200078e00ff */
[----:B------:R-:W-:Y:S01]  /*0220*/  ISETP.GE.AND P6, PT, R7, UR4, PT ;  /* 0x0000000407007c0c */ /* 0x000fe2000bfc6270 */
[----:B--2---:R-:W-:Y:S01]  /*0230*/  IMAD.WIDE.U32 R4, R3, 0x4, R4 ;  /* 0x0000000403047825 */ /* 0x004fe200078e0004 */
[----:B------:R-:W-:-:S03]  /*0240*/  ISETP.GE.AND P0, PT, R6, UR4, PT ;  /* 0x0000000406007c0c */ /* 0x000fc6000bf06270 */
[C---:B------:R-:W-:Y:S01]  /*0250*/  VIADD R8, R3.reuse, 0x6 ;  /* 0x0000000603087836 */ /* 0x040fe20000000000 */
[----:B---3--:R-:W2:Y:S01]  /*0260*/  @!P3 LDG.E R2, desc[UR8][R4.64] ;  /* 0x000000080402b981 */ /* 0x008ea2000c1e1900 */
[C---:B------:R-:W-:Y:S02]  /*0270*/  VIADD R6, R3.reuse, 0x7 ;  /* 0x0000000703067836 */ /* 0x040fe40000000000 */
[----:B------:R-:W-:Y:S01]  /*0280*/  VIADD R7, R3, 0x5 ;  /* 0x0000000503077836 */ /* 0x000fe20000000000 */
[----:B------:R-:W-:Y:S01]  /*0290*/  ISETP.GE.AND P2, PT, R8, UR4, PT ;  /* 0x0000000408007c0c */ /* 0x000fe2000bf46270 */
[----:B------:R-:W3:Y:S01]  /*02a0*/  @!P5 LDG.E R12, desc[UR8][R4.64+0x8] ;  /* 0x00000808040cd981 */ /* 0x000ee2000c1e1900 */
[----:B------:R-:W-:Y:S01]  /*02b0*/  ISETP.GE.AND P3, PT, R6, UR4, PT ;  /* 0x0000000406007c0c */ /* 0x000fe2000bf66270 */
[----:B------:R-:W-:Y:S01]  /*02c0*/  IMAD.MOV.U32 R6, RZ, RZ, 0x7fffffff ;  /* 0x7fffffffff067424 */ /* 0x000fe200078e00ff */
[----:B------:R-:W-:Y:S01]  /*02d0*/  ISETP.GE.AND P1, PT, R7, UR4, PT ;  /* 0x0000000407007c0c */ /* 0x000fe2000bf26270 */
[----:B------:R-:W-:Y:S01]  /*02e0*/  VIADD R7, R3, 0x8 ;  /* 0x0000000803077836 */ /* 0x000fe20000000000 */
[----:B------:R-:W5:Y:S04]  /*02f0*/  @!P0 LDG.E R14, desc[UR8][R4.64+0x10] ;  /* 0x00001008040e8981 */ /* 0x000f68000c1e1900 */
[----:B------:R-:W5:Y:S01]  /*0300*/  @!P4 LDG.E R6, desc[UR8][R4.64+0x4] ;  /* 0x000004080406c981 */ /* 0x000f62000c1e1900 */
[----:B------:R-:W-:Y:S01]  /*0310*/  ISETP.GE.AND P4, PT, R7, UR4, PT ;  /* 0x0000000407007c0c */ /* 0x000fe2000bf86270 */
[----:B------:R-:W-:-:S02]  /*0320*/  VIADD R7, R3, 0xb ;  /* 0x0000000b03077836 */ /* 0x000fc40000000000 */
[----:B------:R-:W5:Y:S01]  /*0330*/  @!P2 LDG.E R16, desc[UR8][R4.64+0x18] ;  /* 0x000018080410a981 */ /* 0x000f62000c1e1900 */
[----:B------:R-:W-:Y:S02]  /*0340*/  VIADD R8, R3, 0x9 ;  /* 0x0000000903087836 */ /* 0x000fe40000000000 */
[----:B------:R-:W-:Y:S01]  /*0350*/  ISETP.GE.AND P2, PT, R7, UR4, PT ;  /* 0x0000000407007c0c */ /* 0x000fe2000bf46270 */
[C---:B------:R-:W-:Y:S01]  /*0360*/  VIADD R7, R3.reuse, 0xd ;  /* 0x0000000d03077836 */ /* 0x040fe20000000000 */
[----:B------:R-:W5:Y:S01]  /*0370*/  @!P1 LDG.E R15, desc[UR8][R4.64+0x14] ;  /* 0x00001408040f9981 */ /* 0x000f62000c1e1900 */
[----:B------:R-:W-:Y:S01]  /*0380*/  ISETP.GE.AND P5, PT, R8, UR4, PT ;  /* 0x0000000408007c0c */ /* 0x000fe2000bfa6270 */
[----:B------:R-:W-:Y:S02]  /*0390*/  VIADD R8, R3, 0xc ;  /* 0x0000000c03087836 */ /* 0x000fe40000000000 */
[----:B------:R-:W-:Y:S01]  /*03a0*/  ISETP.GE.AND P0, PT, R7, UR4, PT ;  /* 0x0000000407007c0c */ /* 0x000fe2000bf06270 */
[C---:B------:R-:W-:Y:S01]  /*03b0*/  VIADD R7, R3.reuse, 0xe ;  /* 0x0000000e03077836 */ /* 0x040fe20000000000 */
[----:B------:R-:W5:Y:S01]  /*03c0*/  @!P3 LDG.E R17, desc[UR8][R4.64+0x1c] ;  /* 0x00001c080411b981 */ /* 0x000f62000c1e1900 */
[----:B------:R-:W-:Y:S01]  /*03d0*/  VIADD R9, R3, 0xa ;  /* 0x0000000a03097836 */ /* 0x000fe20000000000 */
[----:B------:R-:W-:-:S02]  /*03e0*/  ISETP.GE.AND P1, PT, R8, UR4, PT ;  /* 0x0000000408007c0c */ /* 0x000fc4000bf26270 */
[----:B------:R-:W-:Y:S01]  /*03f0*/  ISETP.GE.AND P3, PT, R7, UR4, PT ;  /* 0x0000000407007c0c */ /* 0x000fe2000bf66270 */
[----:B------:R-:W-:Y:S01]  /*0400*/  VIADD R7, R3, 0xf ;  /* 0x0000000f03077836 */ /* 0x000fe20000000000 */
[----:B------:R-:W5:Y:S01]  /*0410*/  @!P6 LDG.E R13, desc[UR8][R4.64+0xc] ;  /* 0x00000c08040de981 */ /* 0x000f62000c1e1900 */
[----:B------:R-:W-:Y:S01]  /*0420*/  ISETP.GE.AND P6, PT, R9, UR4, PT ;  /* 0x0000000409007c0c */ /* 0x000fe2000bfc6270 */
[----:B------:R-:W-:Y:S02]  /*0430*/  VIADD R8, R3, 0x11 ;  /* 0x0000001103087836 */ /* 0x000fe40000000000 */
[----:B------:R-:W5:Y:S01]  /*0440*/  @!P4 LDG.E R18, desc[UR8][R4.64+0x20] ;  /* 0x000020080412c981 */ /* 0x000f62000c1e1900 */
[----:B------:R-:W-:Y:S01]  /*0450*/  ISETP.GE.AND P4, PT, R7, UR4, PT ;  /* 0x0000000407007c0c */ /* 0x000fe2000bf86270 */
[C---:B------:R-:W-:Y:S02]  /*0460*/  VIADD R7, R3.reuse, 0x10 ;  /* 0x0000001003077836 */ /* 0x040fe40000000000 */
[----:B------:R-:W-:Y:S01]  /*0470*/  VIADD R3, R3, 0x12 ;  /* 0x0000001203037836 */ /* 0x000fe20000000000 */
[----:B------:R-:W5:Y:S04]  /*0480*/  @!P2 LDG.E R21, desc[UR8][R4.64+0x2c] ;  /* 0x00002c080415a981 */ /* 0x000f68000c1e1900 */
[----:B------:R-:W5:Y:S01]  /*0490*/  @!P1 LDG.E R22, desc[UR8][R4.64+0x30] ;  /* 0x0000300804169981 */ /* 0x000f62000c1e1900 */
[----:B------:R-:W-:-:S02]  /*04a0*/  ISETP.GE.AND P1, PT, R8, UR4, PT ;  /* 0x0000000408007c0c */ /* 0x000fc4000bf26270 */
[----:B------:R-:W-:Y:S01]  /*04b0*/  ISETP.GE.AND P2, PT, R3, UR4, PT ;  /* 0x0000000403007c0c */ /* 0x000fe2000bf46270 */
[----:B------:R-:W5:Y:S01]  /*04c0*/  @!P0 LDG.E R23, desc[UR8][R4.64+0x34] ;  /* 0x0000340804178981 */ /* 0x000f62000c1e1900 */
[----:B------:R-:W-:Y:S01]  /*04d0*/  ISETP.GE.AND P0, PT, R7, UR4, PT ;  /* 0x0000000407007c0c */ /* 0x000fe2000bf06270 */
[----:B------:R-:W1:Y:S02]  /*04e0*/  LDCU.64 UR4, c[0x0][0x3a8] ;  /* 0x00007500ff0477ac */ /* 0x000e640008000a00 */
[----:B------:R-:W5:Y:S04]  /*04f0*/  @!P5 LDG.E R19, desc[UR8][R4.64+0x24] ;  /* 0x000024080413d981 */ /* 0x000f68000c1e1900 */
[----:B------:R-:W5:Y:S04]  /*0500*/  @!P6 LDG.E R20, desc[UR8][R4.64+0x28] ;  /* 0x000028080414e981 */ /* 0x000f68000c1e1900 */
[----:B------:R-:W5:Y:S04]  /*0510*/  @!P3 LDG.E R24, desc[UR8][R4.64+0x38] ;  /* 0x000038080418b981 */ /* 0x000f68000c1e1900 */
[----:B------:R-:W5:Y:S04]  /*0520*/  @!P4 LDG.E R25, desc[UR8][R4.64+0x3c] ;  /* 0x00003c080419c981 */ /* 0x000f68000c1e1900 */
[----:B------:R-:W5:Y:S04]  /*0530*/  @!P0 LDG.E R26, desc[UR8][R4.64+0x40] ;  /* 0x00004008041a8981 */ /* 0x000f68000c1e1900 */
[----:B------:R-:W5:Y:S04]  /*0540*/  @!P1 LDG.E R28, desc[UR8][R4.64+0x44] ;  /* 0x00004408041c9981 */ /* 0x000f68000c1e1900 */
[----:B------:R0:W5:Y:S01]  /*0550*/  @!P2 LDG.E R30, desc[UR8][R4.64+0x48] ;  /* 0x00004808041ea981 */ /* 0x000162000c1e1900 */
[----:B------:R-:W-:Y:S01]  /*0560*/  IMAD.MOV.U32 R8, RZ, RZ, -0x1 ;  /* 0xffffffffff087424 */ /* 0x000fe200078e00ff */
[----:B-1----:R-:W-:-:S02]  /*0570*/  UIADD3 UR7, UPT, UPT, UR4, 0x6, URZ ;  /* 0x0000000604077890 */ /* 0x002fc4000fffe0ff */
[----:B------:R-:W-:-:S03]  /*0580*/  UIADD3 UR5, UPT, UPT, -UR4, UR5, URZ ;  /* 0x0000000504057290 */ /* 0x000fc6000fffe1ff */
[----:B------:R-:W-:Y:S02]  /*0590*/  UMOV UR4, 0x400 ;  /* 0x0000040000047882 */ /* 0x000fe40000000000 */
[----:B----4-:R-:W-:Y:S01]  /*05a0*/  ULEA UR4, UR6, UR4, 0x18 ;  /* 0x0000000406047291 */ /* 0x010fe2000f8ec0ff */
[----:B------:R-:W-:-:S05]  /*05b0*/  SHF.R.U32.HI R105, RZ, 0x5, R0 ;  /* 0x00000005ff697819 */ /* 0x000fca0000011600 */
[----:B------:R-:W-:-:S05]  /*05c0*/  LEA R27, R0, UR4, 0x2 ;  /* 0x00000004001b7c11 */ /* 0x000fca000f8e10ff */
[----:B------:R-:W-:Y:S01]  /*05d0*/  IMAD R29, R0, 0x80, R27 ;  /* 0x00000080001d7824 */ /* 0x000fe200078e021b */
[----:B------:R-:W-:-:S03]  /*05e0*/  LEA R31, R105, UR4, 0x2 ;  /* 0x00000004691f7c11 */ /* 0x000fc6000f8e10ff */
[----:B------:R-:W-:Y:S01]  /*05f0*/  IMAD R33, R0, -0x38, R29 ;  /* 0xffffffc800217824 */ /* 0x000fe200078e021d */
[----:B------:R-:W-:Y:S01]  /*0600*/  BAR.SYNC.DEFER_BLOCKING 0x0 ;  /* 0x0000000000007b1d */ /* 0x000fe20000010000 */
[----:B--2---:R-:W-:-:S04]  /*0610*/  ISETP.GT.AND P0, PT, R2, -0x1, PT ;  /* 0xffffffff0200780c */ /* 0x004fc80003f04270 */
[----:B------:R-:W-:Y:S02]  /*0620*/  SEL R3, R8, 0x80000000, !P0 ;  /* 0x8000000008037807 */ /* 0x000fe40004000000 */
[----:B---3--:R-:W-:Y:S02]  /*0630*/  ISETP.GT.AND P2, PT, R12, -0x1, PT ;  /* 0xffffffff0c00780c */ /* 0x008fe40003f44270 */
[----:B-----5:R-:W-:-:S04]  /*0640*/  ISETP.GT.AND P1, PT, R6, -0x1, PT ;  /* 0xffffffff0600780c */ /* 0x020fc80003f24270 */
[----:B------:R-:W-:Y:S02]  /*0650*/  SEL R7, R8, 0x80000000, !P1 ;  /* 0x8000000008077807 */ /* 0x000fe40004800000 */
[----:B------:R-:W-:Y:S02]  /*0660*/  ISETP.GT.AND P1, PT, R14, -0x1, PT ;  /* 0xffffffff0e00780c */ /* 0x000fe40003f24270 */
[C---:B------:R-:W-:Y:S02]  /*0670*/  SEL R9, R8.reuse, 0x80000000, !P2 ;  /* 0x8000000008097807 */ /* 0x040fe40005000000 */
[----:B0-----:R-:W-:Y:S02]  /*0680*/  SEL R5, R8, 0x80000000, !P1 ;  /* 0x8000000008057807 */ /* 0x001fe40004800000 */
[----:B------:R-:W-:Y:S02]  /*0690*/  ISETP.GT.AND P2, PT, R15, -0x1, PT ;  /* 0xffffffff0f00780c */ /* 0x000fe40003f44270 */
[----:B------:R-:W-:-:S02]  /*06a0*/  LOP3.LUT R2, R3, R2, RZ, 0x3c, !PT ;  /* 0x0000000203027212 */ /* 0x000fc400078e3cff */
[----:B------:R-:W-:-:S04]  /*06b0*/  ISETP.GT.AND P0, PT, R13, -0x1, PT ;  /* 0xffffffff0d00780c */ /* 0x000fc80003f04270 */
[----:B------:R-:W-:Y:S02]  /*06c0*/  SEL R4, R8, 0x80000000, !P0 ;  /* 0x8000000008047807 */ /* 0x000fe40004000000 */
[----:B------:R-:W-:Y:S02]  /*06d0*/  ISETP.GT.AND P0, PT, R17, -0x1, PT ;  /* 0xffffffff1100780c */ /* 0x000fe40003f04270 */
[----:B------:R-:W-:Y:S02]  /*06e0*/  ISETP.GT.AND P1, PT, R18, -0x1, PT ;  /* 0xffffffff1200780c */ /* 0x000fe40003f24270 */
[----:B------:R-:W-:Y:S02]  /*06f0*/  LOP3.LUT R3, R7, R6, RZ, 0x3c, !PT ;  /* 0x0000000607037212 */ /* 0x000fe400078e3cff */
[----:B------:R-:W-:Y:S02]  /*0700*/  LOP3.LUT R13, R4, R13, RZ, 0x3c, !PT ;  /* 0x0000000d040d7212 */ /* 0x000fe400078e3cff */
[----:B------:R-:W-:-:S02]  /*0710*/  LOP3.LUT R14, R5, R14, RZ, 0x3c, !PT ;  /* 0x0000000e050e7212 */ /* 0x000fc400078e3cff */
[C---:B------:R-:W-:Y:S02]  /*0720*/  SEL R6, R8.reuse, 0x80000000, !P2 ;  /* 0x8000000008067807 */ /* 0x040fe40005000000 */
[C---:B------:R-:W-:Y:S02]  /*0730*/  SEL R4, R8.reuse, 0x80000000, !P0 ;  /* 0x8000000008047807 */ /* 0x040fe40004000000 */
[----:B------:R-:W-:Y:S02]  /*0740*/  SEL R5, R8, 0x80000000, !P1 ;  /* 0x8000000008057807 */ /* 0x000fe40004800000 */
[----:B------:R-:W-:Y:S02]  /*0750*/  ISETP.GT.AND P3, PT, R16, -0x1, PT ;  /* 0xffffffff1000780c */ /* 0x000fe40003f64270 */
[----:B------:R-:W-:Y:S02]  /*0760*/  ISETP.GT.AND P2, PT, R19, -0x1, PT ;  /* 0xffffffff1300780c */ /* 0x000fe40003f44270 */
[----:B------:R-:W-:-:S02]  /*0770*/  ISETP.GT.AND P0, PT, R20, -0x1, PT ;  /* 0xffffffff1400780c */ /* 0x000fc40003f04270 */
[----:B------:R-:W-:Y:S02]  /*0780*/  ISETP.GT.AND P1, PT, R21, -0x1, PT ;  /* 0xffffffff1500780c */ /* 0x000fe40003f24270 */
[----:B------:R-:W-:Y:S02]  /*0790*/  LOP3.LUT R15, R6, R15, RZ, 0x3c, !PT ;  /* 0x0000000f060f7212 */ /* 0x000fe400078e3cff */
[----:B------:R-:W-:Y:S02]  /*07a0*/  LOP3.LUT R17, R4, R17, RZ, 0x3c, !PT ;  /* 0x0000001104117212 */ /* 0x000fe400078e3cff */
[----:B------:R-:W-:Y:S02]  /*07b0*/  LOP3.LUT R18, R5, R18, RZ, 0x3c, !PT ;  /* 0x0000001205127212 */ /* 0x000fe400078e3cff */
[C---:B------:R-:W-:Y:S02]  /*07c0*/  SEL R7, R8.reuse, 0x80000000, !P3 ;  /* 0x8000000008077807 */ /* 0x040fe40005800000 */
[----:B------:R-:W-:-:S02]  /*07d0*/  SEL R6, R8, 0x80000000, !P2 ;  /* 0x8000000008067807 */ /* 0x000fc40005000000 */
[C---:B------:R-:W-:Y:S02]  /*07e0*/  SEL R5, R8.reuse, 0x80000000, !P0 ;  /* 0x8000000008057807 */ /* 0x040fe40004000000 */
        /* <DEDUP_REMOVED lines=12> */
[----:B------:R-:W-:Y:S02]  /*08b0*/  ISETP.GT.AND P1, PT, R28, -0x1, PT ;  /* 0xffffffff1c00780c */ /* 0x000fe40003f24270 */
[----:B------:R-:W-:Y:S02]  /*08c0*/  ISETP.GT.AND P2, PT, R30, -0x1, PT ;  /* 0xffffffff1e00780c */ /* 0x000fe40003f44270 */
[----:B------:R-:W-:Y:S02]  /*08d0*/  LOP3.LUT R12, R9, R12, RZ, 0x3c, !PT ;  /* 0x0000000c090c7212 */ /* 0x000fe400078e3cff */
[----:B------:R-:W-:Y:S02]  /*08e0*/  LOP3.LUT R19, R6, R19, RZ, 0x3c, !PT ;  /* 0x0000001306137212 */ /* 0x000fe400078e3cff */
[----:B------:R-:W-:-:S02]  /*08f0*/  LOP3.LUT R22, R7, R22, RZ, 0x3c, !PT ;  /* 0x0000001607167212 */ /* 0x000fc400078e3cff */
[----:B------:R-:W-:Y:S02]  /*0900*/  LOP3.LUT R24, R5, R24, RZ, 0x3c, !PT ;  /* 0x0000001805187212 */ /* 0x000fe400078e3cff */
[C---:B------:R-:W-:Y:S02]  /*0910*/  SEL R6, R8.reuse, 0x80000000, !P3 ;  /* 0x8000000008067807 */ /* 0x040fe40005800000 */
[C---:B------:R-:W-:Y:S02]  /*0920*/  SEL R5, R8.reuse, 0x80000000, !P0 ;  /* 0x8000000008057807 */ /* 0x040fe40004000000 */
[C---:B------:R-:W-:Y:S02]  /*0930*/  SEL R7, R8.reuse, 0x80000000, !P1 ;  /* 0x8000000008077807 */ /* 0x040fe40004800000 */
[----:B------:R-:W-:Y:S02]  /*0940*/  SEL R9, R8, 0x80000000, !P2 ;  /* 0x8000000008097807 */ /* 0x000fe40005000000 */
[----:B------:R-:W-:-:S02]  /*0950*/  LOP3.LUT R23, R6, R23, RZ, 0x3c, !PT ;  /* 0x0000001706177212 */ /* 0x000fc400078e3cff */
[----:B------:R-:W-:Y:S02]  /*0960*/  LOP3.LUT R25, R4, R25, RZ, 0x3c, !PT ;  /* 0x0000001904197212 */ /* 0x000fe400078e3cff */
[----:B------:R-:W-:Y:S02]  /*0970*/  LOP3.LUT R26, R5, R26, RZ, 0x3c, !PT ;  /* 0x0000001a051a7212 */ /* 0x000fe400078e3cff */
[----:B------:R-:W-:Y:S02]  /*0980*/  LOP3.LUT R28, R7, R28, RZ, 0x3c, !PT ;  /* 0x0000001c071c7212 */ /* 0x000fe400078e3cff */
[----:B------:R-:W-:-:S07]  /*0990*/  LOP3.LUT R30, R9, R30, RZ, 0x3c, !PT ;  /* 0x0000001e091e7212 */ /* 0x000fce00078e3cff */
.L_x_399:
[----:B------:R-:W-:Y:S01]  /*09a0*/  UISETP.LT.AND UP0, UPT, UR5, 0x6, UPT ;  /* 0x000000060500788c */ /* 0x000fe2000bf01270 */
[C---:B0-----:R-:W-:Y:S01]  /*09b0*/  ISETP.NE.AND P0, PT, R2.reuse, 0x7fffffff, PT ;  /* 0x7fffffff0200780c */ /* 0x041fe20003f05270 */
[----:B------:R-:W-:Y:S01]  /*09c0*/  UIADD3 UR6, UPT, UPT, UR7, -0x6, URZ ;  /* 0xfffffffa07067890 */ /* 0x000fe2000fffe0ff */
[----:B------:R-:W-:Y:S01]  /*09d0*/  STS [R27], RZ ;  /* 0x000000ff1b007388 */ /* 0x000fe20000000800 */
[----:B------:R-:W-:Y:S01]  /*09e0*/  USEL UR4, UR5, 0x6, UP0 ;  /* 0x0000000605047887 */ /* 0x000fe20008000000 */
[----:B--2---:R-:W-:Y:S01]  /*09f0*/  SEL R4, R2, 0x80000000, P0 ;  /* 0x8000000002047807 */ /* 0x004fe20000000000 */
[----:B------:R-:W-:Y:S01]  /*0a00*/  UISETP.GE.AND UP0, UPT, UR7, UR10, UPT ;  /* 0x0000000a0700728c */ /* 0x000fe2000bf06270 */
[----:B------:R-:W-:Y:S01]  /*0a10*/  STS [R27+0x400], RZ ;  /* 0x000400ff1b007388 */ /* 0x000fe20000000800 */
[----:B------:R-:W-:Y:S01]  /*0a20*/  UBMSK UR4, URZ, UR4 ;  /* 0x00000004ff04729b */ /* 0x000fe20008000000 */
[----:B------:R-:W-:Y:S02]  /*0a30*/  SHF.R.U32.HI R4, RZ, UR6, R4 ;  /* 0x00000006ff047c19 */ /* 0x000fe40008011604 */
[----:B------:R-:W-:Y:S01]  /*0a40*/  STS [R27+0x800], RZ ;  /* 0x000800ff1b007388 */ /* 0x000fe20000000800 */
[----:B------:R-:W-:-:S02]  /*0a50*/  ISETP.NE.AND P0, PT, R3, 0x7fffffff, PT ;  /* 0x7fffffff0300780c */ /* 0x000fc40003f05270 */
[----:B------:R-:W-:Y:S01]  /*0a60*/  LOP3.LUT R4, R4, UR4, RZ, 0xc0, !PT ;  /* 0x0000000404047c12 */ /* 0x000fe2000f8ec0ff */
[----:B------:R-:W-:Y:S01]  /*0a70*/  STS [R27+0xc00], RZ ;  /* 0x000c00ff1b007388 */ /* 0x000fe20000000800 */
[----:B------:R-:W-:Y:S02]  /*0a80*/  ISETP.NE.AND P1, PT, R104, 0x1f, PT ;  /* 0x0000001f6800780c */ /* 0x000fe40003f25270 */
[C---:B------:R-:W-:Y:S01]  /*0a90*/  ISETP.NE.AND P2, PT, R105.reuse, 0x6, PT ;  /* 0x000000066900780c */ /* 0x040fe20003f45270 */
[----:B------:R-:W-:Y:S01]  /*0aa0*/  IMAD.SHL.U32 R5, R4, 0x400, RZ ;  /* 0x0000040004057824 */ /* 0x000fe200078e00ff */
[----:B------:R-:W-:Y:S01]  /*0ab0*/  SHF.R.U32.HI R4, RZ, 0x4, R4 ;  /* 0x00000004ff047819 */ /* 0x000fe20000011604 */
[----:B------:R-:W-:Y:S01]  /*0ac0*/  STS [R27+0x1000], RZ ;  /* 0x001000ff1b007388 */ /* 0x000fe20000000800 */
[----:B------:R-:W-:Y:S02]  /*0ad0*/  ISETP.NE.AND P3, PT, R105, 0x7, PT ;  /* 0x000000076900780c */ /* 0x000fe40003f65270 */
[----:B------:R-:W-:Y:S01]  /*0ae0*/  LOP3.LUT R34, R5, 0x7c00, RZ, 0xc0, !PT ;  /* 0x00007c0005227812 */ /* 0x000fe200078ec0ff */
[----:B------:R-:W-:Y:S01]  /*0af0*/  STS [R27+0x1400], RZ ;  /* 0x001400ff1b007388 */ /* 0x000fe20000000800 */
[----:B------:R-:W-:-:S03]  /*0b00*/  LOP3.LUT R4, R4, 0xffffffe, RZ, 0xc0, !PT ;  /* 0x0ffffffe04047812 */ /* 0x000fc600078ec0ff */
[----:B------:R-:W-:Y:S01]  /*0b10*/  STS [R27+0x1800], RZ ;  /* 0x001800ff1b007388 */ /* 0x000fe20000000800 */
[----:B------:R-:W-:Y:S02]  /*0b20*/  IADD3 R34, PT, PT, R4, R27, R34 ;  /* 0x0000001b04227210 */ /* 0x000fe40007ffe022 */
[----:B------:R-:W-:Y:S01]  /*0b30*/  SEL R4, R3, 0x80000000, P0 ;  /* 0x8000000003047807 */ /* 0x000fe20000000000 */
[----:B------:R-:W-:Y:S01]  /*0b40*/  STS [R27+0x1c00], RZ ;  /* 0x001c00ff1b007388 */ /* 0x000fe20000000800 */
[----:B------:R-:W-:Y:S02]  /*0b50*/  ISETP.NE.AND P0, PT, R12, 0x7fffffff, PT ;  /* 0x7fffffff0c00780c */ /* 0x000fe40003f05270 */
[----:B------:R-:W-:Y:S01]  /*0b60*/  SHF.R.U32.HI R4, RZ, UR6, R4 ;  /* 0x00000006ff047c19 */ /* 0x000fe20008011604 */
[----:B------:R-:W-:Y:S03]  /*0b70*/  STS [R27+0x2000], RZ ;  /* 0x002000ff1b007388 */ /* 0x000fe60000000800 */
[----:B------:R-:W-:Y:S01]  /*0b80*/  LOP3.LUT R4, R4, UR4, RZ, 0xc0, !PT ;  /* 0x0000000404047c12 */ /* 0x000fe2000f8ec0ff */
[----:B------:R-:W-:Y:S04]  /*0b90*/  STS [R27+0x2400], RZ ;  /* 0x002400ff1b007388 */ /* 0x000fe80000000800 */
[----:B------:R-:W-:Y:S01]  /*0ba0*/  STS [R27+0x2800], RZ ;  /* 0x002800ff1b007388 */ /* 0x000fe20000000800 */
[----:B------:R-:W-:Y:S01]  /*0bb0*/  IMAD.SHL.U32 R5, R4, 0x400, RZ ;  /* 0x0000040004057824 */ /* 0x000fe200078e00ff */
[----:B------:R-:W-:-:S02]  /*0bc0*/  SHF.R.U32.HI R4, RZ, 0x4, R4 ;  /* 0x00000004ff047819 */ /* 0x000fc40000011604 */
[----:B------:R-:W-:Y:S02]  /*0bd0*/  STS [R27+0x2c00], RZ ;  /* 0x002c00ff1b007388 */ /* 0x000fe40000000800 */
[----:B------:R-:W-:Y:S02]  /*0be0*/  LOP3.LUT R36, R5, 0x7c00, RZ, 0xc0, !PT ;  /* 0x00007c0005247812 */ /* 0x000fe400078ec0ff */
        /* <DEDUP_REMOVED lines=36> */
[----:B------:R-:W0:Y:S02]  /*0e30*/  LDS.U16 R32, [R34] ;  /* 0x0000000022207984 */ /* 0x000e240000000400 */
[----:B0-----:R-:W-:-:S05]  /*0e40*/  VIADD R5, R32, 0x1 ;  /* 0x0000000120057836 */ /* 0x001fca0000000000 */
[----:B------:R0:W-:Y:S04]  /*0e50*/  STS.U16 [R34], R5 ;  /* 0x0000000522007388 */ /* 0x0001e80000000400 */
[----:B------:R-:W1:Y:S01]  /*0e60*/  LDS.U16 R37, [R36] ;  /* 0x0000000024257984 */ /* 0x000e620000000400 */
[----:B0-----:R-:W-:Y:S01]  /*0e70*/  IMAD.SHL.U32 R5, R4, 0x400, RZ ;  /* 0x0000040004057824 */ /* 0x001fe200078e00ff */
[----:B------:R-:W-:-:S04]  /*0e80*/  SHF.R.U32.HI R4, RZ, 0x4, R4 ;  /* 0x00000004ff047819 */ /* 0x000fc80000011604 */
[----:B------:R-:W-:Y:S02]  /*0e90*/  LOP3.LUT R40, R5, 0x7c00, RZ, 0xc0, !PT ;  /* 0x00007c0005287812 */ /* 0x000fe400078ec0ff */
[----:B------:R-:W-:-:S04]  /*0ea0*/  LOP3.LUT R4, R4, 0xffffffe, RZ, 0xc0, !PT ;  /* 0x0ffffffe04047812 */ /* 0x000fc800078ec0ff */
[----:B------:R-:W-:Y:S02]  /*0eb0*/  IADD3 R40, PT, PT, R4, R27, R40 ;  /* 0x0000001b04287210 */ /* 0x000fe40007ffe028 */
[----:B------:R-:W-:Y:S02]  /*0ec0*/  SEL R4, R14, 0x80000000, P0 ;  /* 0x800000000e047807 */ /* 0x000fe40000000000 */
[----:B------:R-:W-:Y:S02]  /*0ed0*/  ISETP.NE.AND P0, PT, R15, 0x7fffffff, PT ;  /* 0x7fffffff0f00780c */ /* 0x000fe40003f05270 */
[----:B------:R-:W-:-:S04]  /*0ee0*/  SHF.R.U32.HI R4, RZ, UR6, R4 ;  /* 0x00000006ff047c19 */ /* 0x000fc80008011604 */
[----:B------:R-:W-:-:S05]  /*0ef0*/  LOP3.LUT R4, R4, UR4, RZ, 0xc0, !PT ;  /* 0x0000000404047c12 */ /* 0x000fca000f8ec0ff */
[----:B------:R-:W-:Y:S01]  /*0f00*/  IMAD.SHL.U32 R6, R4, 0x400, RZ ;  /* 0x0000040004067824 */ /* 0x000fe200078e00ff */
[----:B------:R-:W-:-:S04]  /*0f10*/  SHF.R.U32.HI R4, RZ, 0x4, R4 ;  /* 0x00000004ff047819 */ /* 0x000fc80000011604 */
[----:B------:R-:W-:Y:S02]  /*0f20*/  LOP3.LUT R6, R6, 0x7c00, RZ, 0xc0, !PT ;  /* 0x00007c0006067812 */ /* 0x000fe400078ec0ff */
[----:B------:R-:W-:Y:S01]  /*0f30*/  LOP3.LUT R4, R4, 0xffffffe, RZ, 0xc0, !PT ;  /* 0x0ffffffe04047812 */ /* 0x000fe200078ec0ff */
[----:B-1----:R-:W-:-:S03]  /*0f40*/  VIADD R7, R37, 0x1 ;  /* 0x0000000125077836 */ /* 0x002fc60000000000 */
[----:B------:R-:W-:Y:S02]  /*0f50*/  IADD3 R42, PT, PT, R4, R27, R6 ;  /* 0x0000001b042a7210 */ /* 0x000fe40007ffe006 */
[----:B------:R-:W-:Y:S01]  /*0f60*/  STS.U16 [R36], R7 ;  /* 0x0000000724007388 */ /* 0x000fe20000000400 */
[----:B------:R-:W-:Y:S02]  /*0f70*/  SEL R4, R15, 0x80000000, P0 ;  /* 0x800000000f047807 */ /* 0x000fe40000000000 */
[----:B------:R-:W-:Y:S01]  /*0f80*/  ISETP.NE.AND P0, PT, R16, 0x7fffffff, PT ;  /* 0x7fffffff1000780c */ /* 0x000fe20003f05270 */
[----:B------:R-:W0:Y:S01]  /*0f90*/  LDS.U16 R39, [R38] ;  /* 0x0000000026277984 */ /* 0x000e220000000400 */
[----:B------:R-:W-:-:S04]  /*0fa0*/  SHF.R.U32.HI R4, RZ, UR6, R4 ;  /* 0x00000006ff047c19 */ /* 0x000fc80008011604 */
[----:B------:R-:W-:Y:S01]  /*0fb0*/  LOP3.LUT R4, R4, UR4, RZ, 0xc0, !PT ;  /* 0x0000000404047c12 */ /* 0x000fe2000f8ec0ff */
        /* <DEDUP_REMOVED lines=152> */
[----:B------:R-:W-:-:S04]  /*1940*/  SEL R4, R30, 0x80000000, P0 ;  /* 0x800000001e047807 */ /* 0x000fc80000000000 */
[----:B------:R-:W-:Y:S01]  /*1950*/  SHF.R.U32.HI R4, RZ, UR6, R4 ;  /* 0x00000006ff047c19 */ /* 0x000fe20008011604 */
[----:B------:R-:W0:Y:S03]  /*1960*/  S2UR UR6, SR_CgaCtaId ;  /* 0x00000000000679c3 */ /* 0x000e260000008800 */
[----:B------:R-:W-:Y:S01]  /*1970*/  LOP3.LUT R4, R4, UR4, RZ, 0xc0, !PT ;  /* 0x0000000404047c12 */ /* 0x000fe2000f8ec0ff */
[----:B------:R-:W-:-:S04]  /*1980*/  UMOV UR4, 0x400 ;  /* 0x0000040000047882 */ /* 0x000fc80000000000 */
[----:B------:R-:W-:Y:S01]  /*1990*/  IMAD.SHL.U32 R6, R4, 0x400, RZ ;  /* 0x0000040004067824 */ /* 0x000fe200078e00ff */
[----:B------:R-:W-:-:S04]  /*19a0*/  SHF.R.U32.HI R4, RZ, 0x4, R4 ;  /* 0x00000004ff047819 */ /* 0x000fc80000011604 */
[----:B------:R-:W-:Y:S02]  /*19b0*/  LOP3.LUT R6, R6, 0x7c00, RZ, 0xc0, !PT ;  /* 0x00007c0006067812 */ /* 0x000fe400078ec0ff */
[----:B------:R-:W-:Y:S01]  /*19c0*/  LOP3.LUT R4, R4, 0xffffffe, RZ, 0xc0, !PT ;  /* 0x0ffffffe04047812 */ /* 0x000fe200078ec0ff */
[----:B-1----:R-:W-:-:S03]  /*19d0*/  VIADD R7, R65, 0x1 ;  /* 0x0000000141077836 */ /* 0x002fc60000000000 */
[----:B------:R-:W-:Y:S02]  /*19e0*/  IADD3 R70, PT, PT, R4, R27, R6 ;  /* 0x0000001b04467210 */ /* 0x000fe40007ffe006 */
[----:B------:R-:W-:Y:S01]  /*19f0*/  STS.U16 [R64], R7 ;  /* 0x0000000740007388 */ /* 0x000fe20000000400 */
[----:B0-----:R-:W-:-:S03]  /*1a00*/  ULEA UR4, UR6, UR4, 0x18 ;  /* 0x0000000406047291 */ /* 0x001fc6000f8ec0ff */
[----:B------:R-:W0:Y:S02]  /*1a10*/  LDS.U16 R67, [R66] ;  /* 0x0000000042437984 */ /* 0x000e240000000400 */
[----:B0-----:R-:W-:-:S05]  /*1a20*/  VIADD R5, R67, 0x1 ;  /* 0x0000000143057836 */ /* 0x001fca0000000000 */
[----:B------:R-:W-:Y:S04]  /*1a30*/  STS.U16 [R66], R5 ;  /* 0x0000000542007388 */ /* 0x000fe80000000400 */
[----:B------:R-:W0:Y:S02]  /*1a40*/  LDS.U16 R69, [R68] ;  /* 0x0000000044457984 */ /* 0x000e240000000400 */
[----:B0-----:R-:W-:-:S05]  /*1a50*/  VIADD R7, R69, 0x1 ;  /* 0x0000000145077836 */ /* 0x001fca0000000000 */
[----:B------:R-:W-:Y:S04]  /*1a60*/  STS.U16 [R68], R7 ;  /* 0x0000000744007388 */ /* 0x000fe80000000400 */
[----:B------:R-:W0:Y:S02]  /*1a70*/  LDS.U16 R71, [R70] ;  /* 0x0000000046477984 */ /* 0x000e240000000400 */
[----:B0-----:R-:W-:-:S05]  /*1a80*/  VIADD R5, R71, 0x1 ;  /* 0x0000000147057836 */ /* 0x001fca0000000000 */
[----:B------:R-:W-:Y:S01]  /*1a90*/  STS.U16 [R70], R5 ;  /* 0x0000000546007388 */ /* 0x000fe20000000400 */
[----:B------:R-:W-:Y:S06]  /*1aa0*/  BAR.SYNC.DEFER_BLOCKING 0x0 ;  /* 0x0000000000007b1d */ /* 0x000fec0000010000 */
[----:B------:R-:W-:Y:S04]  /*1ab0*/  LDS R72, [R29] ;  /* 0x000000001d487984 */ /* 0x000fe80000000800 */
        /* <DEDUP_REMOVED lines=11> */
[----:B0-----:R-:W-:-:S03]  /*1b70*/  IMAD.IADD R73, R72, 0x1, R73 ;  /* 0x0000000148497824 */ /* 0x001fc600078e0249 */
[----:B------:R-:W0:Y:S01]  /*1b80*/  LDS R84, [R29+0x30] ;  /* 0x000030001d547984 */ /* 0x000e220000000800 */
[----:B-1----:R-:W-:-:S03]  /*1b90*/  IMAD.IADD R74, R74, 0x1, R73 ;  /* 0x000000014a4a7824 */ /* 0x002fc600078e0249 */
[----:B------:R-:W1:Y:S01]  /*1ba0*/  LDS R85, [R29+0x34] ;  /* 0x000034001d557984 */ /* 0x000e620000000800 */
[----:B--2---:R-:W-:-:S03]  /*1bb0*/  IMAD.IADD R75, R75, 0x1, R74 ;  /* 0x000000014b4b7824 */ /* 0x004fc600078e024a */
[----:B------:R-:W2:Y:S01]  /*1bc0*/  LDS R86, [R29+0x38] ;  /* 0x000038001d567984 */ /* 0x000ea20000000800 */
[----:B---3--:R-:W-:-:S03]  /*1bd0*/  IMAD.IADD R76, R76, 0x1, R75 ;  /* 0x000000014c4c7824 */ /* 0x008fc600078e024b */
[----:B------:R-:W3:Y:S01]  /*1be0*/  LDS R87, [R29+0x3c] ;  /* 0x00003c001d577984 */ /* 0x000ee20000000800 */
[----:B----4-:R-:W-:-:S03]  /*1bf0*/  IMAD.IADD R77, R77, 0x1, R76 ;  /* 0x000000014d4d7824 */ /* 0x010fc600078e024c */
[----:B------:R-:W4:Y:S01]  /*1c00*/  LDS R88, [R29+0x40] ;  /* 0x000040001d587984 */ /* 0x000f220000000800 */
[----:B-----5:R-:W-:-:S03]  /*1c10*/  IMAD.IADD R78, R78, 0x1, R77 ;  /* 0x000000014e4e7824 */ /* 0x020fc600078e024d */
[----:B------:R-:W5:Y:S01]  /*1c20*/  LDS R89, [R29+0x44] ;  /* 0x000044001d597984 */ /* 0x000f620000000800 */
[----:B------:R-:W-:-:S03]  /*1c30*/  IMAD.IADD R79, R79, 0x1, R78 ;  /* 0x000000014f4f7824 */ /* 0x000fc600078e024e */
        /* <DEDUP_REMOVED lines=29> */
[----:B------:R-:W-:-:S04]  /*1e10*/  IMAD.IADD R94, R94, 0x1, R93 ;  /* 0x000000015e5e7824 */ /* 0x000fc800078e025d */
[----:B0-----:R-:W-:-:S04]  /*1e20*/  IMAD.IADD R95, R95, 0x1, R94 ;  /* 0x000000015f5f7824 */ /* 0x001fc800078e025e */
[----:B-1----:R-:W-:-:S04]  /*1e30*/  IMAD.IADD R96, R96, 0x1, R95 ;  /* 0x0000000160607824 */ /* 0x002fc800078e025f */
[----:B--2---:R-:W-:-:S04]  /*1e40*/  IMAD.IADD R97, R97, 0x1, R96 ;  /* 0x0000000161617824 */ /* 0x004fc800078e0260 */
[----:B---3--:R-:W-:-:S04]  /*1e50*/  IMAD.IADD R98, R98, 0x1, R97 ;  /* 0x0000000162627824 */ /* 0x008fc800078e0261 */
[----:B----4-:R-:W-:-:S04]  /*1e60*/  IMAD.IADD R99, R99, 0x1, R98 ;  /* 0x0000000163637824 */ /* 0x010fc800078e0262 */
[----:B-----5:R-:W-:-:S04]  /*1e70*/  IMAD.IADD R100, R100, 0x1, R99 ;  /* 0x0000000164647824 */ /* 0x020fc800078e0263 */
[----:B------:R-:W-:-:S04]  /*1e80*/  IMAD.IADD R101, R101, 0x1, R100 ;  /* 0x0000000165657824 */ /* 0x000fc800078e0264 */
[----:B------:R-:W-:-:S04]  /*1e90*/  IMAD.IADD R102, R102, 0x1, R101 ;  /* 0x0000000166667824 */ /* 0x000fc800078e0265 */
[----:B------:R-:W-:-:S04]  /*1ea0*/  IMAD.IADD R103, R103, 0x1, R102 ;  /* 0x0000000167677824 */ /* 0x000fc800078e0266 */
[----:B------:R-:W-:-:S05]  /*1eb0*/  IMAD.IADD R106, R4, 0x1, R103 ;  /* 0x00000001046a7824 */ /* 0x000fca00078e0267 */
        /* <DEDUP_REMOVED lines=8> */
[----:B------:R-:W0:Y:S02]  /*1f40*/  SHFL.UP P0, R107, R108, 0x10, RZ ;  /* 0x060000006c6b7989 */ /* 0x000e2400000000ff */
[----:B0-----:R-:W-:Y:S01]  /*1f50*/  @P0 IMAD.IADD R107, R108, 0x1, R107 ;  /* 0x000000016c6b0824 */ /* 0x001fe200078e026b */
[----:B------:R-:W-:-:S03]  /*1f60*/  ISETP.NE.AND P0, PT, R105, 0x1, PT ;  /* 0x000000016900780c */ /* 0x000fc60003f05270 */
[----:B------:R-:W-:Y:S01]  /*1f70*/  IMAD.IADD R106, R107, 0x1, -R106 ;  /* 0x000000016b6a7824 */ /* 0x000fe200078e0a6a */
[----:B------:R-:W-:Y:S01]  /*1f80*/  @!P1 STS [R31+0x8400], R107 ;  /* 0x0084006b1f009388 */ /* 0x000fe20000000800 */
[----:B------:R-:W-:Y:S01]  /*1f90*/  BAR.SYNC.DEFER_BLOCKING 0x0 ;  /* 0x0000000000007b1d */ /* 0x000fe20000010000 */
[----:B------:R-:W-:-:S05]  /*1fa0*/  ISETP.NE.AND P1, PT, R105, 0x4, PT ;  /* 0x000000046900780c */ /* 0x000fca0003f25270 */
[----:B------:R-:W0:Y:S04]  /*1fb0*/  LDS.128 R4, [UR4+0x8400] ;  /* 0x00840004ff047984 */ /* 0x000e280008000c00 */
[----:B------:R-:W1:Y:S01]  /*1fc0*/  LDS.128 R8, [UR4+0x8410] ;  /* 0x00841004ff087984 */ /* 0x000e620008000c00 */
[C---:B0-----:R-:W-:Y:S01]  /*1fd0*/  SEL R35, R4.reuse, R35, !P0 ;  /* 0x0000002304237207 */ /* 0x041fe20004000000 */
[----:B------:R-:W-:Y:S01]  /*1fe0*/  IMAD.IADD R5, R4, 0x1, R5 ;  /* 0x0000000104057824 */ /* 0x000fe200078e0205 */
[----:B------:R-:W-:-:S03]  /*1ff0*/  ISETP.NE.AND P0, PT, R105, 0x2, PT ;  /* 0x000000026900780c */ /* 0x000fc60003f05270 */
[----:B------:R-:W-:Y:S01]  /*2000*/  IMAD.IADD R6, R6, 0x1, R5 ;  /* 0x0000000106067824 */ /* 0x000fe200078e0205 */
[----:B------:R-:W-:Y:S02]  /*2010*/  SEL R35, R5, R35, !P0 ;  /* 0x0000002305237207 */ /* 0x000fe40004000000 */
[----:B------:R-:W-:Y:S01]  /*2020*/  ISETP.NE.AND P0, PT, R105, 0x3, PT ;  /* 0x000000036900780c */ /* 0x000fe20003f05270 */
[----:B------:R-:W-:-:S03]  /*2030*/  IMAD.IADD R7, R7, 0x1, R6 ;  /* 0x0000000107077824 */ /* 0x000fc600078e0206 */
[----:B------:R-:W-:Y:S01]  /*2040*/  SEL R35, R6, R35, !P0 ;  /* 0x0000002306237207 */ /* 0x000fe20004000000 */
[----:B-1----:R-:W-:Y:S01]  /*2050*/  IMAD.IADD R8, R7, 0x1, R8 ;  /* 0x0000000107087824 */ /* 0x002fe200078e0208 */
[----:B------:R-:W-:Y:S02]  /*2060*/  ISETP.NE.AND P0, PT, R105, 0x5, PT ;  /* 0x000000056900780c */ /* 0x000fe40003f05270 */
[----:B------:R-:W-:Y:S01]  /*2070*/  SEL R35, R7, R35, !P1 ;  /* 0x0000002307237207 */ /* 0x000fe20004800000 */
[----:B------:R-:W-:Y:S01]  /*2080*/  IMAD.IADD R9, R9, 0x1, R8 ;  /* 0x0000000109097824 */ /* 0x000fe200078e0208 */
[----:B------:R-:W-:Y:S02]  /*2090*/  ISETP.NE.AND P1, PT, R104, RZ, PT ;  /* 0x000000ff6800720c */ /* 0x000fe40003f25270 */
[----:B------:R-:W-:Y:S01]  /*20a0*/  SEL R35, R8, R35, !P0 ;  /* 0x0000002308237207 */ /* 0x000fe20004000000 */
[----:B------:R-:W-:Y:S01]  /*20b0*/  IMAD.IADD R10, R10, 0x1, R9 ;  /* 0x000000010a0a7824 */ /* 0x000fe200078e0209 */
[----:B------:R-:W-:-:S02]  /*20c0*/  ISETP.GT.U32.AND P0, PT, R0, 0x1f, PT ;  /* 0x0000001f0000780c */ /* 0x000fc40003f04070 */
[----:B------:R-:W-:Y:S01]  /*20d0*/  SEL R35, R9, R35, !P2 ;  /* 0x0000002309237207 */ /* 0x000fe20005000000 */
[----:B------:R-:W-:Y:S01]  /*20e0*/  IMAD.IADD R11, R11, 0x1, R10 ;  /* 0x000000010b0b7824 */ /* 0x000fe200078e020a */
[----:B------:R-:W-:Y:S02]  /*20f0*/  ISETP.GT.U32.OR P2, PT, R0, 0x1f, P1 ;  /* 0x0000001f0000780c */ /* 0x000fe40000f44470 */
[----:B------:R-:W-:Y:S02]  /*2100*/  SEL R4, R106, RZ, P1 ;  /* 0x000000ff6a047207 */ /* 0x000fe40000800000 */
[----:B------:R-:W-:-:S05]  /*2110*/  SEL R35, R10, R35, !P3 ;  /* 0x000000230a237207 */ /* 0x000fca0005800000 */
[----:B------:R-:W-:Y:S01]  /*2120*/  @P0 IMAD.IADD R106, R35, 0x1, R4 ;  /* 0x00000001236a0824 */ /* 0x000fe200078e0204 */
[----:B------:R-:W-:-:S03]  /*2130*/  ISETP.NE.AND P0, PT, R0, RZ, PT ;  /* 0x000000ff0000720c */ /* 0x000fc60003f05270 */
[----:B------:R-:W-:-:S05]  /*2140*/  @!P2 IMAD.U32 R106, R11, 0x10000, RZ ;  /* 0x000100000b6aa824 */ /* 0x000fca00078e00ff */
[----:B------:R-:W-:Y:S01]  /*2150*/  @!P2 STS [UR4+0x8428], R106 ;  /* 0x0084286aff00a988 */ /* 0x000fe20008000804 */
[----:B------:R-:W-:Y:S06]  /*2160*/  BAR.SYNC.DEFER_BLOCKING 0x0 ;  /* 0x0000000000007b1d */ /* 0x000fec0000010000 */
[----:B------:R-:W0:Y:S02]  /*2170*/  LDS R4, [UR4+0x8428] ;  /* 0x00842804ff047984 */ /* 0x000e240008000800 */
[----:B0-----:R-:W-:-:S05]  /*2180*/  SEL R5, R4, RZ, P0 ;  /* 0x000000ff04057207 */ /* 0x001fca0000000000 */
[----:B------:R-:W-:-:S04]  /*2190*/  IMAD.IADD R4, R5, 0x1, R106 ;  /* 0x0000000105047824 */ /* 0x000fc800078e026a */
[--C-:B------:R-:W-:Y:S01]  /*21a0*/  IMAD.IADD R72, R72, 0x1, R4.reuse ;  /* 0x0000000148487824 */ /* 0x100fe200078e0204 */
[----:B------:R-:W-:Y:S01]  /*21b0*/  STS [R29], R4 ;  /* 0x000000041d007388 */ /* 0x000fe20000000800 */
[--C-:B------:R-:W-:Y:S02]  /*21c0*/  IMAD.IADD R6, R73, 0x1, R4.reuse ;  /* 0x0000000149067824 */ /* 0x100fe400078e0204 */
[--C-:B------:R-:W-:Y:S01]  /*21d0*/  IMAD.IADD R74, R74, 0x1, R4.reuse ;  /* 0x000000014a4a7824 */ /* 0x100fe200078e0204 */
[----:B------:R-:W-:Y:S01]  /*21e0*/  STS [R29+0x4], R72 ;  /* 0x000004481d007388 */ /* 0x000fe20000000800 */
[--C-:B------:R-:W-:Y:S02]  /*21f0*/  IMAD.IADD R8, R75, 0x1, R4.reuse ;  /* 0x000000014b087824 */ /* 0x100fe400078e0204 */
[--C-:B------:R-:W-:Y:S01]  /*2200*/  IMAD.IADD R76, R76, 0x1, R4.reuse ;  /* 0x000000014c4c7824 */ /* 0x100fe200078e0204 */
[----:B------:R-:W-:Y:S01]  /*2210*/  STS [R29+0x8], R6 ;  /* 0x000008061d007388 */ /* 0x000fe20000000800 */
[----:B------:R-:W-:-:S02]  /*2220*/  IMAD.IADD R10, R77, 0x1, R4 ;  /* 0x000000014d0a7824 */ /* 0x000fc400078e0204 */
[--C-:B------:R-:W-:Y:S01]  /*2230*/  IMAD.IADD R78, R78, 0x1, R4.reuse ;  /* 0x000000014e4e7824 */ /* 0x100fe200078e0204 */
[----:B------:R-:W-:Y:S01]  /*2240*/  STS [R29+0xc], R74 ;  /* 0x00000c4a1d007388 */ /* 0x000fe20000000800 */
        /* <DEDUP_REMOVED lines=36> */
[----:B------:R-:W-:-:S03]  /*2490*/  IMAD.IADD R103, R103, 0x1, R4 ;  /* 0x0000000167677824 */ /* 0x000fc600078e0204 */
[----:B------:R-:W-:Y:S04]  /*24a0*/  STS [R29+0x40], R114 ;  /* 0x000040721d007388 */ /* 0x000fe80000000800 */
        /* <DEDUP_REMOVED lines=15> */
[----:B------:R-:W-:Y:S01]  /*25a0*/  STS [R29+0x80], R103 ;  /* 0x000080671d007388 */ /* 0x000fe20000000800 */
[----:B------:R-:W-:Y:S06]  /*25b0*/  BAR.SYNC.DEFER_BLOCKING 0x0 ;  /* 0x0000000000007b1d */ /* 0x000fec0000010000 */
[----:B------:R-:W0:Y:S04]  /*25c0*/  LDS.U16 R5, [R34] ;  /* 0x0000000022057984 */ /* 0x000e280000000400 */
[----:B------:R-:W1:Y:S04]  /*25d0*/  LDS.U16 R36, [R36] ;  /* 0x0000000024247984 */ /* 0x000e680000000400 */
[----:B------:R-:W2:Y:S04]  /*25e0*/  LDS.U16 R38, [R38] ;  /* 0x0000000026267984 */ /* 0x000ea80000000400 */
[----:B------:R-:W3:Y:S04]  /*25f0*/  LDS.U16 R40, [R40] ;  /* 0x0000000028287984 */ /* 0x000ee80000000400 */
[----:B------:R-:W4:Y:S04]  /*2600*/  LDS.U16 R42, [R42] ;  /* 0x000000002a2a7984 */ /* 0x000f280000000400 */
[----:B------:R-:W5:Y:S04]  /*2610*/  LDS.U16 R44, [R44] ;  /* 0x000000002c2c7984 */ /* 0x000f680000000400 */
[----:B------:R-:W5:Y:S04]  /*2620*/  LDS.U16 R46, [R46] ;  /* 0x000000002e2e7984 */ /* 0x000f680000000400 */
[----:B------:R-:W5:Y:S04]  /*2630*/  LDS.U16 R48, [R48] ;  /* 0x0000000030307984 */ /* 0x000f680000000400 */
[----:B------:R-:W5:Y:S04]  /*2640*/  LDS.U16 R50, [R50] ;  /* 0x0000000032327984 */ /* 0x000f680000000400 */
[----:B------:R-:W5:Y:S04]  /*2650*/  LDS.U16 R52, [R52] ;  /* 0x0000000034347984 */ /* 0x000f680000000400 */
[----:B------:R-:W5:Y:S01]  /*2660*/  LDS.U16 R54, [R54] ;  /* 0x0000000036367984 */ /* 0x000f620000000400 */
[----:B0-----:R-:W-:-:S03]  /*2670*/  IMAD.IADD R5, R32, 0x1, R5 ;  /* 0x0000000120057824 */ /* 0x001fc600078e0205 */
[----:B------:R-:W0:Y:S01]  /*2680*/  LDS.U16 R56, [R56] ;  /* 0x0000000038387984 */ /* 0x000e220000000400 */
[----:B-1----:R-:W-:-:S03]  /*2690*/  IMAD.IADD R36, R37, 0x1, R36 ;  /* 0x0000000125247824 */ /* 0x002fc600078e0224 */
[----:B------:R-:W1:Y:S01]  /*26a0*/  LDS.U16 R58, [R58] ;  /* 0x000000003a3a7984 */ /* 0x000e620000000400 */
[----:B--2---:R-:W-:-:S03]  /*26b0*/  IMAD.IADD R38, R39, 0x1, R38 ;  /* 0x0000000127267824 */ /* 0x004fc600078e0226 */
[----:B------:R-:W2:Y:S01]  /*26c0*/  LDS.U16 R60, [R60] ;  /* 0x000000003c3c7984 */ /* 0x000ea20000000400 */
[----:B---3--:R-:W-:-:S03]  /*26d0*/  IMAD.IADD R40, R41, 0x1, R40 ;  /* 0x0000000129287824 */ /* 0x008fc600078e0228 */
[----:B------:R-:W3:Y:S01]  /*26e0*/  LDS.U16 R62, [R62] ;  /* 0x000000003e3e7984 */ /* 0x000ee20000000400 */
[----:B----4-:R-:W-:-:S03]  /*26f0*/  IMAD.IADD R42, R43, 0x1, R42 ;  /* 0x000000012b2a7824 */ /* 0x010fc600078e022a */
[----:B------:R-:W4:Y:S01]  /*2700*/  LDS.U16 R64, [R64] ;  /* 0x0000000040407984 */ /* 0x000f220000000400 */
[----:B-----5:R-:W-:-:S03]  /*2710*/  IMAD.IADD R44, R45, 0x1, R44 ;  /* 0x000000012d2c7824 */ /* 0x020fc600078e022c */
[----:B------:R-:W5:Y:S01]  /*2720*/  LDS.U16 R66, [R66] ;  /* 0x0000000042427984 */ /* 0x000f620000000400 */
[----:B------:R-:W-:-:S03]  /*2730*/  IMAD.IADD R46, R47, 0x1, R46 ;  /* 0x000000012f2e7824 */ /* 0x000fc600078e022e */
[----:B------:R-:W5:Y:S01]  /*2740*/  LDS.U16 R68, [R68] ;  /* 0x0000000044447984 */ /* 0x000f620000000400 */
[----:B------:R-:W-:-:S03]  /*2750*/  IMAD.IADD R48, R49, 0x1, R48 ;  /* 0x0000000131307824 */ /* 0x000fc600078e0230 */
[----:B------:R-:W5:Y:S01]  /*2760*/  LDS.U16 R70, [R70] ;  /* 0x0000000046467984 */ /* 0x000f620000000400 */
[----:B------:R-:W-:Y:S02]  /*2770*/  IMAD.IADD R50, R51, 0x1, R50 ;  /* 0x0000000133327824 */ /* 0x000fe400078e0232 */
[----:B------:R-:W-:Y:S02]  /*2780*/  IMAD.IADD R52, R53, 0x1, R52 ;  /* 0x0000000135347824 */ /* 0x000fe400078e0234 */
[----:B------:R-:W-:Y:S02]  /*2790*/  IMAD.IADD R54, R55, 0x1, R54 ;  /* 0x0000000137367824 */ /* 0x000fe400078e0236 */
[----:B0-----:R-:W-:Y:S02]  /*27a0*/  IMAD.IADD R56, R57, 0x1, R56 ;  /* 0x0000000139387824 */ /* 0x001fe400078e0238 */
[----:B-1----:R-:W-:Y:S02]  /*27b0*/  IMAD.IADD R58, R59, 0x1, R58 ;  /* 0x000000013b3a7824 */ /* 0x002fe400078e023a */
[----:B--2---:R-:W-:-:S02]  /*27c0*/  IMAD.IADD R60, R61, 0x1, R60 ;  /* 0x000000013d3c7824 */ /* 0x004fc400078e023c */
[----:B---3--:R-:W-:Y:S02]  /*27d0*/  IMAD.IADD R62, R63, 0x1, R62 ;  /* 0x000000013f3e7824 */ /* 0x008fe400078e023e */
[----:B----4-:R-:W-:Y:S02]  /*27e0*/  IMAD.IADD R64, R65, 0x1, R64 ;  /* 0x0000000141407824 */ /* 0x010fe400078e0240 */
[----:B-----5:R-:W-:Y:S02]  /*27f0*/  IMAD.IADD R66, R67, 0x1, R66 ;  /* 0x0000000143427824 */ /* 0x020fe400078e0242 */
[----:B------:R-:W-:Y:S02]  /*2800*/  IMAD.IADD R68, R69, 0x1, R68 ;  /* 0x0000000145447824 */ /* 0x000fe400078e0244 */
[----:B------:R-:W-:Y:S01]  /*2810*/  IMAD.IADD R70, R71, 0x1, R70 ;  /* 0x0000000147467824 */ /* 0x000fe200078e0246 */
[----:B------:R-:W-:Y:S06]  /*2820*/  BAR.SYNC.DEFER_BLOCKING 0x0 ;  /* 0x0000000000007b1d */ /* 0x000fec0000010000 */
[----:B------:R-:W-:Y:S05]  /*2830*/  BRA.U UP0, `(.L_x_398) ;  /* 0x0000000100f87547 */ /* 0x000fea000b800000 */
[----:B------:R-:W-:Y:S01]  /*2840*/  LEA R5, R5, UR4, 0x2 ;  /* 0x0000000405057c11 */ /* 0x000fe2000f8e10ff */
[----:B------:R-:W-:Y:S01]  /*2850*/  UIADD3 UR7, UPT, UPT, UR7, 0x6, URZ ;  /* 0x0000000607077890 */ /* 0x000fe2000fffe0ff */
[----:B------:R-:W-:Y:S01]  /*2860*/  LEA R4, R36, UR4, 0x2 ;  /* 0x0000000424047c11 */ /* 0x000fe2000f8e10ff */
[----:B------:R-:W-:Y:S01]  /*2870*/  UIADD3 UR5, UPT, UPT, UR5, -0x6, URZ ;  /* 0xfffffffa05057890 */ /* 0x000fe2000fffe0ff */
[----:B------:R-:W-:Y:S01]  /*2880*/  LEA R7, R38, UR4, 0x2 ;  /* 0x0000000426077c11 */ /* 0x000fe2000f8e10ff */
[----:B------:R0:W-:Y:S01]  /*2890*/  STS [R5], R2 ;  /* 0x0000000205007388 */ /* 0x0001e20000000800 */
[----:B------:R-:W-:Y:S02]  /*28a0*/  LEA R6, R40, UR4, 0x2 ;  /* 0x0000000428067c11 */ /* 0x000fe4000f8e10ff */
[----:B------:R-:W-:Y:S01]  /*28b0*/  LEA R9, R42, UR4, 0x2 ;  /* 0x000000042a097c11 */ /* 0x000fe2000f8e10ff */
[----:B------:R1:W-:Y:S01]  /*28c0*/  STS [R4], R3 ;  /* 0x0000000304007388 */ /* 0x0003e20000000800 */
[----:B------:R-:W-:-:S02]  /*28d0*/  LEA R8, R44, UR4, 0x2 ;  /* 0x000000042c087c11 */ /* 0x000fc4000f8e10ff */
[----:B------:R-:W-:Y:S01]  /*28e0*/  LEA R11, R46, UR4, 0x2 ;  /* 0x000000042e0b7c11 */ /* 0x000fe2000f8e10ff */
[----:B------:R2:W-:Y:S01]  /*28f0*/  STS [R7], R12 ;  /* 0x0000000c07007388 */ /* 0x0005e20000000800 */
[----:B------:R-:W-:Y:S02]  /*2900*/  LEA R10, R48, UR4, 0x2 ;  /* 0x00000004300a7c11 */ /* 0x000fe4000f8e10ff */
[----:B0-----:R-:W-:Y:S01]  /*2910*/  LEA R5, R50, UR4, 0x2 ;  /* 0x0000000432057c11 */ /* 0x001fe2000f8e10ff */
[----:B------:R0:W-:Y:S01]  /*2920*/  STS [R6], R13 ;  /* 0x0000000d06007388 */ /* 0x0001e20000000800 */
[----:B------:R-:W-:Y:S02]  /*2930*/  LEA R2, R52, UR4, 0x2 ;  /* 0x0000000434027c11 */ /* 0x000fe4000f8e10ff */
[----:B-1----:R-:W-:Y:S01]  /*2940*/  LEA R3, R54, UR4, 0x2 ;  /* 0x0000000436037c11 */ /* 0x002fe2000f8e10ff */
[----:B------:R1:W-:Y:S01]  /*2950*/  STS [R9], R14 ;  /* 0x0000000e09007388 */ /* 0x0003e20000000800 */
[----:B------:R-:W-:-:S02]  /*2960*/  LEA R4, R56, UR4, 0x2 ;  /* 0x0000000438047c11 */ /* 0x000fc4000f8e10ff */
[----:B--2---:R-:W-:Y:S01]  /*2970*/  LEA R7, R58, UR4, 0x2 ;  /* 0x000000043a077c11 */ /* 0x004fe2000f8e10ff */
[----:B------:R2:W-:Y:S01]  /*2980*/  STS [R8], R15 ;  /* 0x0000000f08007388 */ /* 0x0005e20000000800 */
[----:B0-----:R-:W-:-:S03]  /*2990*/  LEA R6, R60, UR4, 0x2 ;  /* 0x000000043c067c11 */ /* 0x001fc6000f8e10ff */
[----:B------:R0:W-:Y:S01]  /*29a0*/  STS [R11], R16 ;  /* 0x000000100b007388 */ /* 0x0001e20000000800 */
[----:B-1----:R-:W-:-:S03]  /*29b0*/  LEA R9, R62, UR4, 0x2 ;  /* 0x000000043e097c11 */ /* 0x002fc6000f8e10ff */
[----:B------:R-:W-:Y:S01]  /*29c0*/  STS [R10], R17 ;  /* 0x000000110a007388 */ /* 0x000fe20000000800 */
[----:B--2---:R-:W-:-:S03]  /*29d0*/  LEA R8, R64, UR4, 0x2 ;  /* 0x0000000440087c11 */ /* 0x004fc6000f8e10ff */
[----:B------:R1:W-:Y:S01]  /*29e0*/  STS [R5], R18 ;  /* 0x0000001205007388 */ /* 0x0003e20000000800 */
[----:B0-----:R-:W-:-:S03]  /*29f0*/  LEA R11, R68, UR4, 0x2 ;  /* 0x00000004440b7c11 */ /* 0x001fc6000f8e10ff */
[----:B------:R0:W-:Y:S04]  /*2a00*/  STS [R2], R19 ;  /* 0x0000001302007388 */ /* 0x0001e80000000800 */
[----:B------:R2:W-:Y:S01]  /*2a10*/  STS [R3], R20 ;  /* 0x0000001403007388 */ /* 0x0005e20000000800 */
[----:B-1----:R-:W-:-:S03]  /*2a20*/  LEA R5, R66, UR4, 0x2 ;  /* 0x0000000442057c11 */ /* 0x002fc6000f8e10ff */
[----:B------:R2:W-:Y:S01]  /*2a30*/  STS [R4], R21 ;  /* 0x0000001504007388 */ /* 0x0005e20000000800 */
[----:B0-----:R-:W-:-:S03]  /*2a40*/  LEA R19, R70, UR4, 0x2 ;  /* 0x0000000446137c11 */ /* 0x001fc6000f8e10ff */
[----:B------:R2:W-:Y:S04]  /*2a50*/  STS [R7], R22 ;  /* 0x0000001607007388 */ /* 0x0005e80000000800 */
[----:B------:R2:W-:Y:S04]  /*2a60*/  STS [R6], R23 ;  /* 0x0000001706007388 */ /* 0x0005e80000000800 */
[----:B------:R2:W-:Y:S04]  /*2a70*/  STS [R9], R24 ;  /* 0x0000001809007388 */ /* 0x0005e80000000800 */
[----:B------:R2:W-:Y:S04]  /*2a80*/  STS [R8], R25 ;  /* 0x0000001908007388 */ /* 0x0005e80000000800 */
[----:B------:R2:W-:Y:S04]  /*2a90*/  STS [R5], R26 ;  /* 0x0000001a05007388 */ /* 0x0005e80000000800 */
[----:B------:R2:W-:Y:S04]  /*2aa0*/  STS [R11], R28 ;  /* 0x0000001c0b007388 */ /* 0x0005e80000000800 */
[----:B------:R2:W-:Y:S01]  /*2ab0*/  STS [R19], R30 ;  /* 0x0000001e13007388 */ /* 0x0005e20000000800 */
[----:B------:R-:W-:Y:S06]  /*2ac0*/  BAR.SYNC.DEFER_BLOCKING 0x0 ;  /* 0x0000000000007b1d */ /* 0x000fec0000010000 */
[----:B------:R2:W0:Y:S04]  /*2ad0*/  LDS R2, [R33] ;  /* 0x0000000021027984 */ /* 0x0004280000000800 */
[----:B------:R2:W1:Y:S04]  /*2ae0*/  LDS R3, [R33+0x4] ;  /* 0x0000040021037984 */ /* 0x0004680000000800 */
[----:B------:R2:W3:Y:S04]  /*2af0*/  LDS R12, [R33+0x8] ;  /* 0x00000800210c7984 */ /* 0x0004e80000000800 */
[----:B------:R2:W4:Y:S04]  /*2b00*/  LDS R13, [R33+0xc] ;  /* 0x00000c00210d7984 */ /* 0x0005280000000800 */
[----:B------:R2:W0:Y:S04]  /*2b10*/  LDS R14, [R33+0x10] ;  /* 0x00001000210e7984 */ /* 0x0004280000000800 */
        /* <DEDUP_REMOVED lines=13> */
[----:B------:R2:W0:Y:S01]  /*2bf0*/  LDS R30, [R33+0x48] ;  /* 0x00004800211e7984 */ /* 0x0004220000000800 */
[----:B------:R-:W-:Y:S06]  /*2c00*/  BAR.SYNC.DEFER_BLOCKING 0x0 ;  /* 0x0000000000007b1d */ /* 0x000fec0000010000 */
[----:B-1-34-:R-:W-:Y:S05]  /*2c10*/  BRA `(.L_x_399) ;  /* 0xffffffdc00607947 */ /* 0x01afea000383ffff */
.L_x_398:
[----:B------:R-:W-:Y:S01]  /*2c20*/  LEA R5, R5, UR4, 0x2 ;  /* 0x0000000405057c11 */ /* 0x000fe2000f8e10ff */
[----:B------:R-:W-:Y:S01]  /*2c30*/  IMAD R33, R0, -0x48, R33 ;  /* 0xffffffb800217824 */ /* 0x000fe200078e0221 */
[----:B------:R-:W-:Y:S01]  /*2c40*/  LEA R36, R36, UR4, 0x2 ;  /* 0x0000000424247c11 */ /* 0x000fe2000f8e10ff */
[----:B------:R-:W-:Y:S01]  /*2c50*/  VIADD R8, R0, 0x100 ;  /* 0x0000010000087836 */ /* 0x000fe20000000000 */
[----:B------:R-:W-:Y:S01]  /*2c60*/  LEA R7, R38, UR4, 0x2 ;  /* 0x0000000426077c11 */ /* 0x000fe2000f8e10ff */
[----:B------:R0:W-:Y:S01]  /*2c70*/  STS [R5], R2 ;  /* 0x0000000205007388 */ /* 0x0001e20000000800 */
[----:B------:R-:W-:Y:S01]  /*2c80*/  LEA R40, R40, UR4, 0x2 ;  /* 0x0000000428287c11 */ /* 0x000fe2000f8e10ff */
[----:B------:R-:W-:Y:S01]  /*2c90*/  VIADD R10, R0, 0x200 ;  /* 0x00000200000a7836 */ /* 0x000fe20000000000 */
        /* <DEDUP_REMOVED lines=11> */
[----:B------:R-:W-:Y:S01]  /*2d50*/  LEA R56, R56, UR4, 0x2 ;  /* 0x0000000438387c11 */ /* 0x000fe2000f8e10ff */
[----:B--2---:R-:W-:Y:S01]  /*2d60*/  VIADD R12, R0, 0x300 ;  /* 0x00000300000c7836 */ /* 0x004fe20000000000 */
[----:B------:R-:W-:Y:S01]  /*2d70*/  LEA R7, R58, UR4, 0x2 ;  /* 0x000000043a077c11 */ /* 0x000fe2000f8e10ff */
[----:B------:R2:W-:Y:S01]  /*2d80*/  STS [R44], R15 ;  /* 0x0000000f2c007388 */ /* 0x0005e20000000800 */
[----:B------:R-:W-:-:S02]  /*2d90*/  LEA R60, R60, UR4, 0x2 ;  /* 0x000000043c3c7c11 */ /* 0x000fc4000f8e10ff */
[----:B------:R-:W-:Y:S01]  /*2da0*/  LEA R64, R64, UR4, 0x2 ;  /* 0x0000000440407c11 */ /* 0x000fe2000f8e10ff */
[----:B------:R3:W-:Y:S01]  /*2db0*/  STS [R11], R16 ;  /* 0x000000100b007388 */ /* 0x0007e20000000800 */
[----:B0-----:R-:W-:Y:S02]  /*2dc0*/  LEA R13, R68, UR4, 0x2 ;  /* 0x00000004440d7c11 */ /* 0x001fe4000f8e10ff */
[----:B-1----:R-:W-:Y:S01]  /*2dd0*/  LEA R9, R62, UR4, 0x2 ;  /* 0x000000043e097c11 */ /* 0x002fe2000f8e10ff */
[----:B------:R-:W-:Y:S01]  /*2de0*/  STS [R48], R17 ;  /* 0x0000001130007388 */ /* 0x000fe20000000800 */
[----:B--2---:R-:W-:-:S03]  /*2df0*/  LEA R15, R70, UR4, 0x2 ;  /* 0x00000004460f7c11 */ /* 0x004fc6000f8e10ff */
[----:B------:R-:W-:Y:S01]  /*2e00*/  STS [R5], R18 ;  /* 0x0000001205007388 */ /* 0x000fe20000000800 */
[----:B---3--:R-:W-:Y:S01]  /*2e10*/  LEA R11, R66, UR4, 0x2 ;  /* 0x00000004420b7c11 */ /* 0x008fe2000f8e10ff */
[----:B------:R-:W0:Y:S02]  /*2e20*/  LDCU.64 UR4, c[0x0][0x3a0] ;  /* 0x00007400ff0477ac */ /* 0x000e240008000a00 */
[----:B------:R-:W-:Y:S04]  /*2e30*/  STS [R52], R19 ;  /* 0x0000001334007388 */ /* 0x000fe80000000800 */
[----:B------:R1:W-:Y:S04]  /*2e40*/  STS [R3], R20 ;  /* 0x0000001403007388 */ /* 0x0003e80000000800 */
[----:B------:R-:W-:Y:S04]  /*2e50*/  STS [R56], R21 ;  /* 0x0000001538007388 */ /* 0x000fe80000000800 */
[----:B------:R-:W-:Y:S01]  /*2e60*/  STS [R7], R22 ;  /* 0x0000001607007388 */ /* 0x000fe20000000800 */
[----:B-1----:R-:W1:Y:S03]  /*2e70*/  LDC.64 R2, c[0x0][0x388] ;  /* 0x0000e200ff027b82 */ /* 0x002e660000000a00 */
[----:B------:R-:W-:Y:S01]  /*2e80*/  STS [R60], R23 ;  /* 0x000000173c007388 */ /* 0x000fe20000000800 */
[----:B0-----:R-:W-:-:S02]  /*2e90*/  ISETP.GE.U32.AND P4, PT, R0, UR4, PT ;  /* 0x0000000400007c0c */ /* 0x001fc4000bf86070 */
[----:B------:R-:W-:Y:S01]  /*2ea0*/  ISETP.GE.U32.AND P1, PT, R8, UR4, PT ;  /* 0x0000000408007c0c */ /* 0x000fe2000bf26070 */
[----:B------:R-:W-:Y:S01]  /*2eb0*/  STS [R9], R24 ;  /* 0x0000001809007388 */ /* 0x000fe20000000800 */
[----:B------:R-:W-:Y:S02]  /*2ec0*/  ISETP.GE.U32.AND.EX P4, PT, RZ, UR5, PT, P4 ;  /* 0x00000005ff007c0c */ /* 0x000fe4000bf86140 */
[----:B------:R-:W-:Y:S01]  /*2ed0*/  ISETP.GE.U32.AND.EX P1, PT, RZ, UR5, PT, P1 ;  /* 0x00000005ff007c0c */ /* 0x000fe2000bf26110 */
[----:B------:R-:W-:Y:S01]  /*2ee0*/  STS [R64], R25 ;  /* 0x0000001940007388 */ /* 0x000fe20000000800 */
[----:B------:R-:W-:-:S03]  /*2ef0*/  ISETP.GE.U32.AND P2, PT, R10, UR4, PT ;  /* 0x000000040a007c0c */ /* 0x000fc6000bf46070 */
[----:B------:R0:W-:Y:S01]  /*2f00*/  STS [R11], R26 ;  /* 0x0000001a0b007388 */ /* 0x0001e20000000800 */
[----:B------:R-:W-:-:S03]  /*2f10*/  ISETP.GE.U32.AND.EX P2, PT, RZ, UR5, PT, P2 ;  /* 0x00000005ff007c0c */ /* 0x000fc6000bf46120 */
[----:B------:R-:W-:Y:S04]  /*2f20*/  STS [R13], R28 ;  /* 0x0000001c0d007388 */ /* 0x000fe80000000800 */
[----:B------:R2:W-:Y:S01]  /*2f30*/  STS [R15], R30 ;  /* 0x0000001e0f007388 */ /* 0x0005e20000000800 */
[----:B------:R-:W-:Y:S02]  /*2f40*/  @!P1 IMAD.MOV.U32 R10, RZ, RZ, -0x1 ;  /* 0xffffffffff0a9424 */ /* 0x000fe400078e00ff */
[----:B0-----:R-:W-:Y:S01]  /*2f50*/  @!P4 IMAD.MOV.U32 R11, RZ, RZ, -0x1 ;  /* 0xffffffffff0bc424 */ /* 0x001fe200078e00ff */
[----:B------:R-:W-:Y:S01]  /*2f60*/  BAR.SYNC.DEFER_BLOCKING 0x0 ;  /* 0x0000000000007b1d */ /* 0x000fe20000010000 */
[----:B-1----:R-:W-:-:S04]  /*2f70*/  IMAD.WIDE.U32 R2, R0, 0x4, R2 ;  /* 0x0000000400027825 */ /* 0x002fc800078e0002 */
[----:B--2---:R-:W-:Y:S01]  /*2f80*/  @!P2 IMAD.MOV.U32 R15, RZ, RZ, -0x1 ;  /* 0xffffffffff0fa424 */ /* 0x004fe200078e00ff */
[----:B------:R-:W0:Y:S04]  /*2f90*/  LDS R4, [R33] ;  /* 0x0000000021047984 */ /* 0x000e280000000800 */
[----:B------:R-:W1:Y:S04]  /*2fa0*/  LDS R5, [R33+0x400] ;  /* 0x0004000021057984 */ /* 0x000e680000000800 */
[----:B------:R-:W2:Y:S04]  /*2fb0*/  LDS R6, [R33+0x800] ;  /* 0x0008000021067984 */ /* 0x000ea80000000800 */
[----:B------:R-:W3:Y:S04]  /*2fc0*/  LDS R7, [R33+0xc00] ;  /* 0x000c000021077984 */ /* 0x000ee80000000800 */
[----:B------:R-:W-:Y:S04]  /*2fd0*/  LDS R9, [R33+0x1400] ;  /* 0x0014000021097984 */ /* 0x000fe80000000800 */
[----:B------:R-:W4:Y:S01]  /*2fe0*/  LDS R8, [R33+0x1000] ;  /* 0x0010000021087984 */ /* 0x000f220000000800 */
[----:B0-----:R-:W-:-:S04]  /*2ff0*/  @!P4 ISETP.GT.AND P0, PT, R4, -0x1, PT ;  /* 0xffffffff0400c80c */ /* 0x001fc80003f04270 */
[----:B------:R-:W-:Y:S02]  /*3000*/  @!P4 SEL R11, R11, 0x80000000, P0 ;  /* 0x800000000b0bc807 */ /* 0x000fe40000000000 */
[----:B------:R-:W-:Y:S01]  /*3010*/  ISETP.GE.U32.AND P0, PT, R12, UR4, PT ;  /* 0x000000040c007c0c */ /* 0x000fe2000bf06070 */
[C---:B------:R-:W-:Y:S01]  /*3020*/  VIADD R12, R0.reuse, 0x500 ;  /* 0x00000500000c7836 */ /* 0x040fe20000000000 */
[----:B------:R-:W-:Y:S02]  /*3030*/  @!P4 LOP3.LUT R11, R11, R4, RZ, 0x3c, !PT ;  /* 0x000000040b0bc212 */ /* 0x000fe400078e3cff */
[----:B------:R-:W-:Y:S02]  /*3040*/  LOP3.LUT R4, R0, 0x400, RZ, 0xfc, !PT ;  /* 0x0000040000047812 */ /* 0x000fe400078efcff */
[----:B------:R-:W-:Y:S01]  /*3050*/  ISETP.GE.U32.AND.EX P0, PT, RZ, UR5, PT, P0 ;  /* 0x00000005ff007c0c */ /* 0x000fe2000bf06100 */
[----:B------:R0:W-:Y:S01]  /*3060*/  @!P4 STG.E desc[UR8][R2.64], R11 ;  /* 0x0000000b0200c986 */ /* 0x0001e2000c101908 */
[----:B-1----:R-:W-:-:S02]  /*3070*/  @!P1 ISETP.GT.AND P3, PT, R5, -0x1, PT ;  /* 0xffffffff0500980c */ /* 0x002fc40003f64270 */
[----:B------:R-:W-:Y:S02]  /*3080*/  ISETP.GE.U32.AND P6, PT, R4, UR4, PT ;  /* 0x0000000404007c0c */ /* 0x000fe4000bfc6070 */
[----:B------:R-:W1:Y:S01]  /*3090*/  LDS R4, [R33+0x1800] ;  /* 0x0018000021047984 */ /* 0x000e620000000800 */
[----:B------:R-:W-:Y:S02]  /*30a0*/  @!P1 SEL R10, R10, 0x80000000, P3 ;  /* 0x800000000a0a9807 */ /* 0x000fe40001800000 */
[----:B--2---:R-:W-:Y:S02]  /*30b0*/  @!P2 ISETP.GT.AND P5, PT, R6, -0x1, PT ;  /* 0xffffffff0600a80c */ /* 0x004fe40003fa4270 */
[----:B------:R-:W-:Y:S01]  /*30c0*/  @!P1 LOP3.LUT R13, R10, R5, RZ, 0x3c, !PT ;  /* 0x000000050a0d9212 */ /* 0x000fe200078e3cff */
[----:B------:R-:W-:Y:S01]  /*30d0*/  VIADD R10, R0, 0x600 ;  /* 0x00000600000a7836 */ /* 0x000fe20000000000 */
[----:B------:R-:W-:Y:S01]  /*30e0*/  ISETP.GE.U32.AND P3, PT, R12, UR4, PT ;  /* 0x000000040c007c0c */ /* 0x000fe2000bf66070 */
[----:B------:R-:W-:Y:S01]  /*30f0*/  @!P0 IMAD.MOV.U32 R12, RZ, RZ, -0x1 ;  /* 0xffffffffff0c8424 */ /* 0x000fe200078e00ff */
[----:B------:R-:W-:Y:S01]  /*3100*/  ISETP.GE.U32.AND.EX P4, PT, RZ, UR5, PT, P6 ;  /* 0x00000005ff007c0c */ /* 0x000fe2000bf86160 */
[----:B------:R-:W2:Y:S01]  /*3110*/  LDS R5, [R33+0x1c00] ;  /* 0x001c000021057984 */ /* 0x000ea20000000800 */
[----:B------:R-:W-:-:S02]  /*3120*/  @!P2 SEL R15, R15, 0x80000000, P5 ;  /* 0x800000000f0fa807 */ /* 0x000fc40002800000 */
[----:B---3--:R-:W-:Y:S01]  /*3130*/  @!P0 ISETP.GT.AND P6, PT, R7, -0x1, PT ;  /* 0xffffffff0700880c */ /* 0x008fe20003fc4270 */
[----:B------:R3:W-:Y:S01]  /*3140*/  @!P1 STG.E desc[UR8][R2.64+0x400], R13 ;  /* 0x0004000d02009986 */ /* 0x0007e2000c101908 */
[----:B------:R-:W-:Y:S02]  /*3150*/  ISETP.GE.U32.AND.EX P3, PT, RZ, UR5, PT, P3 ;  /* 0x00000005ff007c0c */ /* 0x000fe4000bf66130 */
[----:B------:R-:W-:Y:S02]  /*3160*/  @!P2 LOP3.LUT R15, R15, R6, RZ, 0x3c, !PT ;  /* 0x000000060f0fa212 */ /* 0x000fe400078e3cff */
[----:B------:R-:W-:Y:S01]  /*3170*/  ISETP.GE.U32.AND P5, PT, R10, UR4, PT ;  /* 0x000000040a007c0c */ /* 0x000fe2000bfa6070 */
[----:B------:R-:W5:Y:S01]  /*3180*/  LDS R6, [R33+0x2000] ;  /* 0x0020000021067984 */ /* 0x000f620000000800 */
[----:B------:R-:W-:Y:S01]  /*3190*/  @!P0 SEL R10, R12, 0x80000000, P6 ;  /* 0x800000000c0a8807 */ /* 0x000fe20003000000 */
[----:B------:R-:W-:Y:S01]  /*31a0*/  @!P4 IMAD.MOV.U32 R14, RZ, RZ, -0x1 ;  /* 0xffffffffff0ec424 */ /* 0x000fe200078e00ff */
[----:B------:R-:W-:Y:S01]  /*31b0*/  ISETP.GE.U32.AND.EX P1, PT, RZ, UR5, PT, P5 ;  /* 0x00000005ff007c0c */ /* 0x000fe2000bf26150 */
[----:B------:R3:W-:Y:S01]  /*31c0*/  @!P2 STG.E desc[UR8][R2.64+0x800], R15 ;  /* 0x0008000f0200a986 */ /* 0x0007e2000c101908 */
[----:B0-----:R-:W-:Y:S01]  /*31d0*/  @!P0 LOP3.LUT R11, R10, R7, RZ, 0x3c, !PT ;  /* 0x000000070a0b8212 */ /* 0x001fe200078e3cff */
[----:B------:R-:W-:Y:S01]  /*31e0*/  VIADD R10, R0, 0x700 ;  /* 0x00000700000a7836 */ /* 0x000fe20000000000 */
[----:B----4-:R-:W-:Y:S01]  /*31f0*/  @!P4 ISETP.GT.AND P5, PT, R8, -0x1, PT ;  /* 0xffffffff0800c80c */ /* 0x010fe20003fa4270 */
[----:B------:R-:W0:Y:S01]  /*3200*/  LDS R7, [R33+0x2400] ;  /* 0x0024000021077984 */ /* 0x000e220000000800 */
[----:B------:R-:W-:Y:S01]  /*3210*/  @!P3 IMAD.MOV.U32 R16, RZ, RZ, -0x1 ;  /* 0xffffffffff10b424 */ /* 0x000fe200078e00ff */
[----:B------:R-:W-:-:S02]  /*3220*/  @!P3 ISETP.GT.AND P6, PT, R9, -0x1, PT ;  /* 0xffffffff0900b80c */ /* 0x000fc40003fc4270 */
[----:B------:R-:W-:Y:S01]  /*3230*/  ISETP.GE.U32.AND P2, PT, R10, UR4, PT ;  /* 0x000000040a007c0c */ /* 0x000fe2000bf46070 */
[----:B------:R4:W-:Y:S01]  /*3240*/  @!P0 STG.E desc[UR8][R2.64+0xc00], R11 ;  /* 0x000c000b02008986 */ /* 0x0009e2000c101908 */
[----:B------:R-:W-:Y:S02]  /*3250*/  @!P3 SEL R10, R16, 0x80000000, P6 ;  /* 0x80000000100ab807 */ /* 0x000fe40003000000 */
[----:B------:R-:W-:Y:S02]  /*3260*/  LOP3.LUT R12, R0, 0x800, RZ, 0xfc, !PT ;  /* 0x00000800000c7812 */ /* 0x000fe400078efcff */
[----:B---3--:R-:W-:Y:S02]  /*3270*/  @!P4 SEL R13, R14, 0x80000000, P5 ;  /* 0x800000000e0dc807 */ /* 0x008fe40002800000 */
[----:B------:R-:W-:Y:S01]  /*3280*/  @!P3 LOP3.LUT R15, R10, R9, RZ, 0x3c, !PT ;  /* 0x000000090a0fb212 */ /* 0x000fe200078e3cff */
[C---:B------:R-:W-:Y:S01]  /*3290*/  VIADD R9, R0.reuse, 0x900 ;  /* 0x0000090000097836 */ /* 0x040fe20000000000 */
[----:B------:R-:W-:Y:S01]  /*32a0*/  ISETP.GE.U32.AND.EX P2, PT, RZ, UR5, PT, P2 ;  /* 0x00000005ff007c0c */ /* 0x000fe2000bf46120 */
[----:B------:R-:W-:Y:S01]  /*32b0*/  VIADD R10, R0, 0xa00 ;  /* 0x00000a00000a7836 */ /* 0x000fe20000000000 */
[----:B------:R-:W-:Y:S01]  /*32c0*/  ISETP.GE.U32.AND P6, PT, R12, UR4, PT ;  /* 0x000000040c007c0c */ /* 0x000fe2000bfc6070 */
[----:B------:R-:W-:Y:S01]  /*32d0*/  @!P1 IMAD.MOV.U32 R12, RZ, RZ, -0x1 ;  /* 0xffffffffff0c9424 */ /* 0x000fe200078e00ff */
[----:B------:R-:W-:Y:S01]  /*32e0*/  @!P4 LOP3.LUT R13, R13, R8, RZ, 0x3c, !PT ;  /* 0x000000080d0dc212 */ /* 0x000fe200078e3cff */
[----:B------:R-:W-:Y:S01]  /*32f0*/  @!P3 STG.E desc[UR8][R2.64+0x1400], R15 ;  /* 0x0014000f0200b986 */ /* 0x000fe2000c101908 */
[----:B-1----:R-:W-:-:S02]  /*3300*/  @!P1 ISETP.GT.AND P5, PT, R4, -0x1, PT ;  /* 0xffffffff0400980c */ /* 0x002fc40003fa4270 */
[----:B------:R-:W-:Y:S01]  /*3310*/  ISETP.GE.U32.AND.EX P0, PT, RZ, UR5, PT, P6 ;  /* 0x00000005ff007c0c */ /* 0x000fe2000bf06160 */
[----:B------:R-:W1:Y:S01]  /*3320*/  LDS R8, [R33+0x2800] ;  /* 0x0028000021087984 */ /* 0x000e620000000800 */
[----:B------:R-:W-:Y:S02]  /*3330*/  ISETP.GE.U32.AND P6, PT, R9, UR4, PT ;  /* 0x0000000409007c0c */ /* 0x000fe4000bfc6070 */
[----:B------:R-:W-:Y:S01]  /*3340*/  @!P1 SEL R9, R12, 0x80000000, P5 ;  /* 0x800000000c099807 */ /* 0x000fe20002800000 */
[----:B------:R-:W-:Y:S01]  /*3350*/  VIADD R12, R0, 0xb00 ;  /* 0x00000b00000c7836 */ /* 0x000fe20000000000 */
[----:B------:R-:W-:Y:S01]  /*3360*/  ISETP.GE.U32.AND.EX P6, PT, RZ, UR5, PT, P6 ;  /* 0x00000005ff007c0c */ /* 0x000fe2000bfc6160 */
[----:B------:R3:W-:Y:S01]  /*3370*/  @!P4 STG.E desc[UR8][R2.64+0x1000], R13 ;  /* 0x0010000d0200c986 */ /* 0x0007e2000c101908 */
[----:B------:R-:W-:Y:S01]  /*3380*/  ISETP.GE.U32.AND P5, PT, R10, UR4, PT ;  /* 0x000000040a007c0c */ /* 0x000fe2000bfa6070 */
[----:B------:R-:W-:Y:S01]  /*3390*/  @!P2 IMAD.MOV.U32 R10, RZ, RZ, -0x1 ;  /* 0xffffffffff0aa424 */ /* 0x000fe200078e00ff */
[----:B----4-:R-:W-:-:S02]  /*33a0*/  @!P1 LOP3.LUT R11, R9, R4, RZ, 0x3c, !PT ;  /* 0x00000004090b9212 */ /* 0x010fc400078e3cff */
[----:B--2---:R-:W-:Y:S01]  /*33b0*/  @!P2 ISETP.GT.AND P3, PT, R5, -0x1, PT ;  /* 0xffffffff0500a80c */ /* 0x004fe20003f64270 */
[----:B------:R-:W2:Y:S01]  /*33c0*/  LDS R4, [R33+0x2c00] ;  /* 0x002c000021047984 */ /* 0x000ea20000000800 */
[----:B------:R-:W-:Y:S01]  /*33d0*/  @!P0 IMAD.MOV.U32 R14, RZ, RZ, -0x1 ;  /* 0xffffffffff0e8424 */ /* 0x000fe200078e00ff */
[----:B------:R-:W-:Y:S02]  /*33e0*/  ISETP.GE.U32.AND P4, PT, R12, UR4, PT ;  /* 0x000000040c007c0c */ /* 0x000fe4000bf86070 */
[----:B------:R4:W-:Y:S01]  /*33f0*/  @!P1 STG.E desc[UR8][R2.64+0x1800], R11 ;  /* 0x0018000b02009986 */ /* 0x0009e2000c101908 */
[----:B------:R-:W-:Y:S01]  /*3400*/  @!P2 SEL R10, R10, 0x80000000, P3 ;  /* 0x800000000a0aa807 */ /* 0x000fe20001800000 */
[----:B------:R-:W-:Y:S01]  /*3410*/  @!P6 IMAD.MOV.U32 R12, RZ, RZ, -0x1 ;  /* 0xffffffffff0ce424 */ /* 0x000fe200078e00ff */
[----:B-----5:R-:W-:Y:S01]  /*3420*/  @!P0 ISETP.GT.AND P1, PT, R6, -0x1, PT ;  /* 0xffffffff0600880c */ /* 0x020fe20003f24270 */
[----:B------:R-:W5:Y:S01]  /*3430*/  LDS R9, [R33+0x3000] ;  /* 0x0030000021097984 */ /* 0x000f620000000800 */
[----:B---3--:R-:W-:-:S02]  /*3440*/  @!P2 LOP3.LUT R13, R10, R5, RZ, 0x3c, !PT ;  /* 0x000000050a0da212 */ /* 0x008fc400078e3cff */
[----:B------:R-:W-:Y:S01]  /*3450*/  @!P0 SEL R5, R14, 0x80000000, P1 ;  /* 0x800000000e058807 */ /* 0x000fe20000800000 */
[C---:B------:R-:W-:Y:S01]  /*3460*/  VIADD R14, R0.reuse, 0xf00 ;  /* 0x00000f00000e7836 */ /* 0x040fe20000000000 */
[----:B0-----:R-:W-:Y:S01]  /*3470*/  @!P6 ISETP.GT.AND P3, PT, R7, -0x1, PT ;  /* 0xffffffff0700e80c */ /* 0x001fe20003f64270 */
[----:B------:R0:W-:Y:S01]  /*3480*/  @!P2 STG.E desc[UR8][R2.64+0x1c00], R13 ;  /* 0x001c000d0200a986 */ /* 0x0001e2000c101908 */
[----:B------:R-:W-:Y:S02]  /*3490*/  ISETP.GE.U32.AND.EX P5, PT, RZ, UR5, PT, P5 ;  /* 0x00000005ff007c0c */ /* 0x000fe4000bfa6150 */
[----:B----4-:R-:W-:Y:S01]  /*34a0*/  @!P0 LOP3.LUT R11, R5, R6, RZ, 0x3c, !PT ;  /* 0x00000006050b8212 */ /* 0x010fe200078e3cff */
[----:B------:R-:W-:Y:S01]  /*34b0*/  VIADD R5, R0, 0xd00 ;  /* 0x00000d0000057836 */ /* 0x000fe20000000000 */
[----:B------:R-:W-:Y:S01]  /*34c0*/  @!P6 SEL R6, R12, 0x80000000, P3 ;  /* 0x800000000c06e807 */ /* 0x000fe20001800000 */
[C---:B------:R-:W-:Y:S01]  /*34d0*/  VIADD R12, R0.reuse, 0xe00 ;  /* 0x00000e00000c7836 */ /* 0x040fe20000000000 */
[----:B------:R-:W-:Y:S01]  /*34e0*/  LOP3.LUT R10, R0, 0xc00, RZ, 0xfc, !PT ;  /* 0x00000c00000a7812 */ /* 0x000fe200078efcff */
[----:B------:R-:W-:Y:S01]  /*34f0*/  @!P0 STG.E desc[UR8][R2.64+0x2000], R11 ;  /* 0x0020000b02008986 */ /* 0x000fe2000c101908 */
[----:B------:R-:W-:-:S02]  /*3500*/  @!P6 LOP3.LUT R15, R6, R7, RZ, 0x3c, !PT ;  /* 0x00000007060fe212 */ /* 0x000fc400078e3cff */
[----:B------:R-:W-:Y:S01]  /*3510*/  ISETP.GE.U32.AND P3, PT, R5, UR4, PT ;  /* 0x0000000405007c0c */ /* 0x000fe2000bf66070 */
[----:B------:R-:W3:Y:S01]  /*3520*/  LDS R6, [R33+0x3800] ;  /* 0x0038000021067984 */ /* 0x000ee20000000800 */
[----:B------:R-:W-:Y:S01]  /*3530*/  ISETP.GE.U32.AND P1, PT, R10, UR4, PT ;  /* 0x000000040a007c0c */ /* 0x000fe2000bf26070 */
[----:B------:R-:W-:Y:S01]  /*3540*/  @!P5 IMAD.MOV.U32 R16, RZ, RZ, -0x1 ;  /* 0xffffffffff10d424 */ /* 0x000fe200078e00ff */
[----:B------:R-:W-:Y:S01]  /*3550*/  ISETP.GE.U32.AND.EX P2, PT, RZ, UR5, PT, P4 ;  /* 0x00000005ff007c0c */ /* 0x000fe2000bf46140 */
[----:B------:R-:W4:Y:S01]  /*3560*/  LDS R5, [R33+0x3400] ;  /* 0x0034000021057984 */ /* 0x000f220000000800 */
[----:B-1----:R-:W-:Y:S02]  /*3570*/  @!P5 ISETP.GT.AND P0, PT, R8, -0x1, PT ;  /* 0xffffffff0800d80c */ /* 0x002fe40003f04270 */
[----:B------:R-:W-:Y:S01]  /*3580*/  ISETP.GE.U32.AND.EX P1, PT, RZ, UR5, PT, P1 ;  /* 0x00000005ff007c0c */ /* 0x000fe2000bf26110 */
[----:B------:R-:W1:Y:S01]  /*3590*/  LDS R10, [R33+0x4000] ;  /* 0x00400000210a7984 */ /* 0x000e620000000800 */
[----:B0-----:R-:W-:-:S02]  /*35a0*/  @!P5 SEL R13, R16, 0x80000000, P0 ;  /* 0x80000000100dd807 */ /* 0x001fc40000000000 */
[----:B------:R-:W-:Y:S01]  /*35b0*/  ISETP.GE.U32.AND P0, PT, R12, UR4, PT ;  /* 0x000000040c007c0c */ /* 0x000fe2000bf06070 */
[----:B------:R-:W0:Y:S01]  /*35c0*/  LDS R7, [R33+0x3c00] ;  /* 0x003c000021077984 */ /* 0x000e220000000800 */
[----:B------:R-:W-:Y:S01]  /*35d0*/  @!P5 LOP3.LUT R13, R13, R8, RZ, 0x3c, !PT ;  /* 0x000000080d0dd212 */ /* 0x000fe200078e3cff */
[C---:B------:R-:W-:Y:S01]  /*35e0*/  VIADD R12, R0.reuse, 0x1100 ;  /* 0x00001100000c7836 */ /* 0x040fe20000000000 */
[----:B------:R-:W-:Y:S01]  /*35f0*/  LOP3.LUT R8, R0, 0x1000, RZ, 0xfc, !PT ;  /* 0x0000100000087812 */ /* 0x000fe200078efcff */
[----:B------:R-:W0:Y:S01]  /*3600*/  LDS R11, [R33+0x4400] ;  /* 0x00440000210b7984 */ /* 0x000e220000000800 */
[----:B------:R-:W-:Y:S01]  /*3610*/  @!P2 IMAD.MOV.U32 R17, RZ, RZ, -0x1 ;  /* 0xffffffffff11a424 */ /* 0x000fe200078e00ff */
[----:B------:R-:W-:Y:S02]  /*3620*/  ISETP.GE.U32.AND.EX P0, PT, RZ, UR5, PT, P0 ;  /* 0x00000005ff007c0c */ /* 0x000fe4000bf06100 */
[----:B------:R-:W-:Y:S01]  /*3630*/  @!P6 STG.E desc[UR8][R2.64+0x2400], R15 ;  /* 0x0024000f0200e986 */ /* 0x000fe2000c101908 */
[----:B--2---:R-:W-:-:S02]  /*3640*/  @!P2 ISETP.GT.AND P6, PT, R4, -0x1, PT ;  /* 0xffffffff0400a80c */ /* 0x004fc40003fc4270 */
[----:B------:R-:W-:Y:S01]  /*3650*/  ISETP.GE.U32.AND.EX P3, PT, RZ, UR5, PT, P3 ;  /* 0x00000005ff007c0c */ /* 0x000fe2000bf66130 */
[----:B------:R2:W-:Y:S01]  /*3660*/  @!P5 STG.E desc[UR8][R2.64+0x2800], R13 ;  /* 0x0028000d0200d986 */ /* 0x0005e2000c101908 */
[----:B------:R-:W-:Y:S01]  /*3670*/  ISETP.GE.U32.AND P5, PT, R8, UR4, PT ;  /* 0x0000000408007c0c */ /* 0x000fe2000bfa6070 */
[----:B------:R-:W-:Y:S01]  /*3680*/  @!P1 IMAD.MOV.U32 R8, RZ, RZ, -0x1 ;  /* 0xffffffffff089424 */ /* 0x000fe200078e00ff */
[----:B------:R-:W-:Y:S02]  /*3690*/  @!P2 SEL R17, R17, 0x80000000, P6 ;  /* 0x800000001111a807 */ /* 0x000fe40003000000 */
[----:B-----5:R-:W-:Y:S02]  /*36a0*/  @!P1 ISETP.GT.AND P6, PT, R9, -0x1, PT ;  /* 0xffffffff0900980c */ /* 0x020fe40003fc4270 */
[----:B------:R-:W-:Y:S02]  /*36b0*/  ISETP.GE.U32.AND P4, PT, R14, UR4, PT ;  /* 0x000000040e007c0c */ /* 0x000fe4000bf86070 */
[----:B------:R-:W-:-:S02]  /*36c0*/  @!P1 SEL R8, R8, 0x80000000, P6 ;  /* 0x8000000008089807 */ /* 0x000fc40003000000 */
[----:B------:R-:W-:Y:S01]  /*36d0*/  ISETP.GE.U32.AND.EX P5, PT, RZ, UR5, PT, P5 ;  /* 0x00000005ff007c0c */ /* 0x000fe2000bfa6150 */
[----:B--2---:R-:W-:Y:S01]  /*36e0*/  @!P0 IMAD.MOV.U32 R13, RZ, RZ, -0x1 ;  /* 0xffffffffff0d8424 */ /* 0x004fe200078e00ff */
[----:B------:R-:W-:Y:S02]  /*36f0*/  ISETP.GE.U32.AND.EX P4, PT, RZ, UR5, PT, P4 ;  /* 0x00000005ff007c0c */ /* 0x000fe4000bf86140 */
[----:B------:R-:W-:Y:S01]  /*3700*/  @!P1 LOP3.LUT R9, R8, R9, RZ, 0x3c, !PT ;  /* 0x0000000908099212 */ /* 0x000fe200078e3cff */
[----:B------:R-:W-:Y:S01]  /*3710*/  VIADD R8, R0, 0x1200 ;  /* 0x0000120000087836 */ /* 0x000fe20000000000 */
[----:B------:R-:W-:Y:S01]  /*3720*/  ISETP.GE.U32.AND P6, PT, R12, UR4, PT ;  /* 0x000000040c007c0c */ /* 0x000fe2000bfc6070 */
[----:B------:R-:W-:Y:S01]  /*3730*/  @!P3 IMAD.MOV.U32 R0, RZ, RZ, -0x1 ;  /* 0xffffffffff00b424 */ /* 0x000fe200078e00ff */
[----:B------:R-:W-:Y:S01]  /*3740*/  @!P2 LOP3.LUT R17, R17, R4, RZ, 0x3c, !PT ;  /* 0x000000041111a212 */ /* 0x000fe200078e3cff */
[----:B------:R2:W-:Y:S01]  /*3750*/  @!P1 STG.E desc[UR8][R2.64+0x3000], R9 ;  /* 0x0030000902009986 */ /* 0x0005e2000c101908 */
[----:B------:R-:W-:-:S02]  /*3760*/  ISETP.GE.U32.AND.EX P6, PT, RZ, UR5, PT, P6 ;  /* 0x00000005ff007c0c */ /* 0x000fc4000bfc6160 */
[----:B---3--:R-:W-:Y:S01]  /*3770*/  @!P0 ISETP.GT.AND P1, PT, R6, -0x1, PT ;  /* 0xffffffff0600880c */ /* 0x008fe20003f24270 */
[----:B------:R3:W-:Y:S01]  /*3780*/  @!P2 STG.E desc[UR8][R2.64+0x2c00], R17 ;  /* 0x002c00110200a986 */ /* 0x0007e2000c101908 */
[----:B----4-:R-:W-:Y:S01]  /*3790*/  @!P3 ISETP.GT.AND P2, PT, R5, -0x1, PT ;  /* 0xffffffff0500b80c */ /* 0x010fe20003f44270 */
[----:B------:R-:W-:Y:S01]  /*37a0*/  @!P5 IMAD.MOV.U32 R12, RZ, RZ, -0x1 ;  /* 0xffffffffff0cd424 */ /* 0x000fe200078e00ff */
[----:B------:R-:W-:Y:S01]  /*37b0*/  @!P0 SEL R13, R13, 0x80000000, P1 ;  /* 0x800000000d0d8807 */ /* 0x000fe20000800000 */
[----:B------:R-:W-:Y:S01]  /*37c0*/  @!P4 IMAD.MOV.U32 R4, RZ, RZ, -0x1 ;  /* 0xffffffffff04c424 */ /* 0x000fe200078e00ff */
[----:B-1----:R-:W-:Y:S02]  /*37d0*/  @!P5 ISETP.GT.AND P1, PT, R10, -0x1, PT ;  /* 0xffffffff0a00d80c */ /* 0x002fe40003f24270 */
[----:B------:R-:W-:Y:S02]  /*37e0*/  @!P3 SEL R0, R0, 0x80000000, P2 ;  /* 0x800000000000b807 */ /* 0x000fe40001000000 */
[----:B0-----:R-:W-:Y:S01]  /*37f0*/  @!P4 ISETP.GT.AND P2, PT, R7, -0x1, PT ;  /* 0xffffffff0700c80c */ /* 0x001fe20003f44270 */
[----:B------:R-:W-:Y:S01]  /*3800*/  @!P6 IMAD.MOV.U32 R14, RZ, RZ, -0x1 ;  /* 0xffffffffff0ee424 */ /* 0x000fe200078e00ff */
[----:B--2---:R-:W-:-:S02]  /*3810*/  @!P5 SEL R9, R12, 0x80000000, P1 ;  /* 0x800000000c09d807 */ /* 0x004fc40000800000 */
[----:B------:R-:W-:Y:S02]  /*3820*/  ISETP.GE.U32.AND P1, PT, R8, UR4, PT ;  /* 0x0000000408007c0c */ /* 0x000fe4000bf26070 */
[----:B------:R-:W-:Y:S02]  /*3830*/  @!P4 SEL R4, R4, 0x80000000, P2 ;  /* 0x800000000404c807 */ /* 0x000fe40001000000 */
[----:B------:R-:W-:Y:S02]  /*3840*/  @!P6 ISETP.GT.AND P2, PT, R11, -0x1, PT ;  /* 0xffffffff0b00e80c */ /* 0x000fe40003f44270 */
[----:B------:R-:W-:Y:S02]  /*3850*/  ISETP.GE.U32.AND.EX P1, PT, RZ, UR5, PT, P1 ;  /* 0x00000005ff007c0c */ /* 0x000fe4000bf26110 */
[----:B------:R-:W-:Y:S02]  /*3860*/  @!P3 LOP3.LUT R5, R0, R5, RZ, 0x3c, !PT ;  /* 0x000000050005b212 */ /* 0x000fe400078e3cff */
[----:B------:R-:W-:-:S02]  /*3870*/  @!P6 SEL R0, R14, 0x80000000, P2 ;  /* 0x800000000e00e807 */ /* 0x000fc40001000000 */
[----:B------:R-:W-:Y:S01]  /*3880*/  @!P0 LOP3.LUT R13, R13, R6, RZ, 0x3c, !PT ;  /* 0x000000060d0d8212 */ /* 0x000fe200078e3cff */
[----:B------:R3:W-:Y:S01]  /*3890*/  @!P3 STG.E desc[UR8][R2.64+0x3400], R5 ;  /* 0x003400050200b986 */ /* 0x0007e2000c101908 */
[----:B------:R-:W-:Y:S02]  /*38a0*/  @!P4 LOP3.LUT R7, R4, R7, RZ, 0x3c, !PT ;  /* 0x000000070407c212 */ /* 0x000fe400078e3cff */
[----:B------:R-:W-:Y:S01]  /*38b0*/  @!P5 LOP3.LUT R9, R9, R10, RZ, 0x3c, !PT ;  /* 0x0000000a0909d212 */ /* 0x000fe200078e3cff */
[----:B------:R3:W-:Y:S01]  /*38c0*/  @!P0 STG.E desc[UR8][R2.64+0x3800], R13 ;  /* 0x0038000d02008986 */ /* 0x0007e2000c101908 */
[----:B------:R-:W-:-:S03]  /*38d0*/  @!P6 LOP3.LUT R11, R0, R11, RZ, 0x3c, !PT ;  /* 0x0000000b000be212 */ /* 0x000fc600078e3cff */
[----:B------:R3:W-:Y:S04]  /*38e0*/  @!P4 STG.E desc[UR8][R2.64+0x3c00], R7 ;  /* 0x003c00070200c986 */ /* 0x0007e8000c101908 */
[----:B------:R3:W-:Y:S04]  /*38f0*/  @!P5 STG.E desc[UR8][R2.64+0x4000], R9 ;  /* 0x004000090200d986 */ /* 0x0007e8000c101908 */
[----:B------:R3:W-:Y:S01]  /*3900*/  @!P6 STG.E desc[UR8][R2.64+0x4400], R11 ;  /* 0x0044000b0200e986 */ /* 0x0007e2000c101908 */
[----:B------:R-:W-:Y:S05]  /*3910*/  @P1 EXIT ;  /* 0x000000000000194d */ /* 0x000fea0003800000 */
[----:B------:R-:W0:Y:S01]  /*3920*/  LDS R33, [R33+0x4800] ;  /* 0x0048000021217984 */ /* 0x000e220000000800 */
[----:B------:R-:W-:Y:S01]  /*3930*/  IMAD.MOV.U32 R0, RZ, RZ, -0x1 ;  /* 0xffffffffff007424 */ /* 0x000fe200078e00ff */
[----:B0-----:R-:W-:-:S04]  /*3940*/  ISETP.GT.AND P0, PT, R33, -0x1, PT ;  /* 0xffffffff2100780c */ /* 0x001fc80003f04270 */
[----:B------:R-:W-:-:S04]  /*3950*/  SEL R0, R0, 0x80000000, P0 ;  /* 0x8000000000007807 */ /* 0x000fc80000000000 */
[----:B---3--:R-:W-:-:S05]  /*3960*/  LOP3.LUT R5, R0, R33, RZ, 0x3c, !PT ;  /* 0x0000002100057212 */ /* 0x008fca00078e3cff */
[----:B------:R-:W-:Y:S01]  /*3970*/  STG.E desc[UR8][R2.64+0x4800], R5 ;  /* 0x0048000502007986 */ /* 0x000fe2000c101908 */
[----:B------:R-:W-:Y:S05]  /*3980*/  EXIT ;  /* 0x000000000000794d */ /* 0x000fea0003800000 */
.L_x_400:
        /* <DEDUP_REMOVED lines=15> */
.L_x_451:


//--------------------- .text._ZN3cub18CUB_300001_SM_10006detail11EmptyKernelIvEEvv --------------------------
	.section	.text._ZN3cub18CUB_300001_SM_10006detail11EmptyKernelIvEEvv,"ax",@progbits
	.align	128
        .global         _ZN3cub18CUB_300001_SM_10006detail11EmptyKernelIvEEvv
        .type           _ZN3cub18CUB_300001_SM_10006detail11EmptyKernelIvEEvv,@function
        .size           _ZN3cub18CUB_300001_SM_10006detail11EmptyKernelIvEEvv,(.L_x_452 - _ZN3cub18CUB_300001_SM_10006detail11EmptyKernelIvEEvv)
        .other          _ZN3cub18CUB_300001_SM_10006detail11EmptyKernelIvEEvv,@"STO_CUDA_ENTRY STV_DEFAULT"
_ZN3cub18CUB_300001_SM_10006detail11EmptyKernelIvEEvv:
.text._ZN3cub18CUB_300001_SM_10006detail11EmptyKernelIvEEvv:
[----:B------:R-:W-:Y:S01]  /*0000*/  LDC R1, c[0x0][0x37c] ;  /* 0x0000df00ff017b82 */ /* 0x000fe20000000800 */
[----:B------:R-:W-:Y:S05]  /*0010*/  EXIT ;  /* 0x000000000000794d */ /* 0x000fea0003800000 */
.L_x_401:
        /* <DEDUP_REMOVED lines=14> */
.L_x_452:


//--------------------- .text._Z18simulate_gbm_pathsfffifiPfP24curandStatePhilox4_32_10 --------------------------
	.section	.text._Z18simulate_gbm_pathsfffifiPfP24curandStatePhilox4_32_10,"ax",@progbits
	.align	128
        .global         _Z18simulate_gbm_pathsfffifiPfP24curandStatePhilox4_32_10
        .type           _Z18simulate_gbm_pathsfffifiPfP24curandStatePhilox4_32_10,@function
        .size           _Z18simulate_gbm_pathsfffifiPfP24curandStatePhilox4_32_10,(.L_x_441 - _Z18simulate_gbm_pathsfffifiPfP24curandStatePhilox4_32_10)
        .other          _Z18simulate_gbm_pathsfffifiPfP24curandStatePhilox4_32_10,@"STO_CUDA_ENTRY STV_DEFAULT"
_Z18simulate_gbm_pathsfffifiPfP24curandStatePhilox4_32_10:
.text._Z18simulate_gbm_pathsfffifiPfP24curandStatePhilox4_32_10:
[----:B------:R-:W-:Y:S01]  /*0000*/  LDC R1, c[0x0][0x37c] ;  /* 0x0000df00ff017b82 */ /* 0x000fe20000000800 */
[----:B------:R-:W0:Y:S07]  /*0010*/  S2R R3, SR_TID.X ;  /* 0x0000000000037919 */ /* 0x000e2e0000002100 */
[----:B------:R-:W0:Y:S01]  /*0020*/  S2UR UR4, SR_CTAID.X ;  /* 0x00000000000479c3 */ /* 0x000e220000002500 */
[----:B------:R-:W1:Y:S07]  /*0030*/  LDCU UR6, c[0x0][0x394] ;  /* 0x00007280ff0677ac */ /* 0x000e6e0008000800 */
[----:B------:R-:W0:Y:S01]  /*0040*/  LDC R2, c[0x0][0x360] ;  /* 0x0000d800ff027b82 */ /* 0x000e220000000800 */
[----:B------:R-:W2:Y:S01]  /*0050*/  LDCU UR5, c[0x0][0x370] ;  /* 0x00006e00ff0577ac */ /* 0x000ea20008000800 */
[----:B0-----:R-:W-:-:S02]  /*0060*/  IMAD R3, R2, UR4, R3 ;  /* 0x0000000402037c24 */ /* 0x001fc4000f8e0203 */
[----:B--2---:R-:W-:-:S03]  /*0070*/  IMAD R2, R2, UR5, RZ ;  /* 0x0000000502027c24 */ /* 0x004fc6000f8e02ff */
[----:B-1----:R-:W-:-:S13]  /*0080*/  ISETP.GE.AND P0, PT, R3, UR6, PT ;  /* 0x0000000603007c0c */ /* 0x002fda000bf06270 */
[----:B------:R-:W-:Y:S05]  /*0090*/  @P0 EXIT ;  /* 0x000000000000094d */ /* 0x000fea0003800000 */
[----:B------:R-:W0:Y:S02]  /*00a0*/  LDCU UR5, c[0x0][0x390] ;  /* 0x00007200ff0577ac */ /* 0x000e240008000800 */
[----:B0-----:R-:W-:Y:S02]  /*00b0*/  UIADD3 UR4, UPT, UPT, UR5, -0xd000000, URZ ;  /* 0xf300000005047890 */ /* 0x001fe4000fffe0ff */
[----:B------:R-:W0:Y:S02]  /*00c0*/  MUFU.RSQ R0, UR5 ;  /* 0x0000000500007d08 */ /* 0x000e240008001400 */
[----:B------:R-:W-:-:S09]  /*00d0*/  UISETP.GT.U32.AND UP0, UPT, UR4, 0x727fffff, UPT ;  /* 0x727fffff0400788c */ /* 0x000fd2000bf04070 */
[----:B------:R-:W-:Y:S05]  /*00e0*/  BRA.U !UP0, `(.L_x_402) ;  /* 0x0000000108207547 */ /* 0x000fea000b800000 */
[----:B------:R-:W1:Y:S01]  /*00f0*/  LDCU UR4, c[0x0][0x390] ;  /* 0x00007200ff0477ac */ /* 0x000e620008000800 */
[----:B------:R-:W-:Y:S01]  /*0100*/  BSSY.RECONVERGENT B0, `(.L_x_403) ;  /* 0x0000004000007945 */ /* 0x000fe20003800200 */
[----:B------:R-:W-:Y:S02]  /*0110*/  MOV R33, 0x140 ;  /* 0x0000014000217802 */ /* 0x000fe40000000f00 */
[----:B-1----:R-:W-:-:S07]  /*0120*/  MOV R18, UR4 ;  /* 0x0000000400127c02 */ /* 0x002fce0008000f00 */
[----:B0-----:R-:W-:Y:S05]  /*0130*/  CALL.REL.NOINC `($__internal_0_$__cuda_sm20_sqrt_rn_f32_slowpath) ;  /* 0x0000001400387944 */ /* 0x001fea0003c00000 */
[----:B------:R-:W-:Y:S05]  /*0140*/  BSYNC.RECONVERGENT B0 ;  /* 0x0000000000007941 */ /* 0x000fea0003800200 */
.L_x_403:
[----:B------:R-:W-:Y:S01]  /*0150*/  MOV R4, R27 ;  /* 0x0000001b00047202 */ /* 0x000fe20000000f00 */
[----:B------:R-:W-:Y:S06]  /*0160*/  BRA `(.L_x_404) ;  /* 0x0000000000107947 */ /* 0x000fec0003800000 */
.L_x_402:
[C---:B0-----:R-:W-:Y:S01]  /*0170*/  FMUL.FTZ R4, R0.reuse, UR5 ;  /* 0x0000000500047c20 */ /* 0x041fe20008410000 */
[----:B------:R-:W-:-:S03]  /*0180*/  FMUL.FTZ R0, R0, 0.5 ;  /* 0x3f00000000007820 */ /* 0x000fc60000410000 */
[----:B------:R-:W-:-:S04]  /*0190*/  FFMA R5, -R4, R4, UR5 ;  /* 0x0000000504057e23 */ /* 0x000fc80008000104 */
[----:B------:R-:W-:-:S07]  /*01a0*/  FFMA R4, R5, R0, R4 ;  /* 0x0000000005047223 */ /* 0x000fce0000000004 */
.L_x_404:
[----:B------:R-:W0:Y:S01]  /*01b0*/  LDC.64 R6, c[0x0][0x380] ;  /* 0x0000e000ff067b82 */ /* 0x000e220000000a00 */
[----:B------:R-:W1:Y:S01]  /*01c0*/  LDCU UR4, c[0x0][0x38c] ;  /* 0x00007180ff0477ac */ /* 0x000e620008000800 */
[----:B------:R-:W2:Y:S06]  /*01d0*/  LDCU UR5, c[0x0][0x390] ;  /* 0x00007200ff0577ac */ /* 0x000eac0008000800 */
[----:B------:R-:W3:Y:S01]  /*01e0*/  LDC R0, c[0x0][0x388] ;  /* 0x0000e200ff007b82 */ /* 0x000ee20000000800 */
[----:B------:R-:W4:Y:S01]  /*01f0*/  LDCU.64 UR6, c[0x0][0x358] ;  /* 0x00006b00ff0677ac */ /* 0x000f220008000a00 */
[----:B-1----:R-:W-:Y:S01]  /*0200*/  UISETP.GE.AND UP0, UPT, UR4, 0x1, UPT ;  /* 0x000000010400788c */ /* 0x002fe2000bf06270 */
[----:B0-----:R-:W-:Y:S01]  /*0210*/  FMUL R5, R7, -0.5 ;  /* 0xbf00000007057820 */ /* 0x001fe20000400000 */
[----:B------:R-:W-:-:S03]  /*0220*/  FMUL R4, R4, R7 ;  /* 0x0000000704047220 */ /* 0x000fc60000400000 */
[----:B------:R-:W-:-:S04]  /*0230*/  FFMA R5, R5, R7, R6 ;  /* 0x0000000705057223 */ /* 0x000fc80000000006 */
[----:B--2---:R-:W-:Y:S01]  /*0240*/  FMUL R5, R5, UR5 ;  /* 0x0000000505057c20 */ /* 0x004fe20008400000 */
[----:B---34-:R-:W-:Y:S06]  /*0250*/  BRA.U !UP0, `(.L_x_405) ;  /* 0x0000001108687547 */ /* 0x018fec000b800000 */
.L_x_422:
[----:B0-----:R-:W0:Y:S01]  /*0260*/  LDC.64 R20, c[0x0][0x3a0] ;  /* 0x0000e800ff147b82 */ /* 0x001e220000000a00 */
[----:B------:R-:W1:Y:S01]  /*0270*/  LDCU UR4, c[0x0][0x38c] ;  /* 0x00007180ff0477ac */ /* 0x000e620008000800 */
[----:B0-----:R-:W-:-:S05]  /*0280*/  IMAD.WIDE R20, R3, 0x40, R20 ;  /* 0x0000004003147825 */ /* 0x001fca00078e0214 */
[----:B------:R-:W2:Y:S04]  /*0290*/  LDG.E.128 R16, desc[UR6][R20.64+0x20] ;  /* 0x0000200614107981 */ /* 0x000ea8000c1e1d00 */
[----:B------:R0:W5:Y:S04]  /*02a0*/  LDG.E.64 R22, desc[UR6][R20.64+0x38] ;  /* 0x0000380614167981 */ /* 0x000168000c1e1b00 */
[----:B------:R0:W5:Y:S04]  /*02b0*/  LDG.E.64 R24, desc[UR6][R20.64+0x30] ;  /* 0x0000300614187981 */ /* 0x000168000c1e1b00 */
[----:B------:R0:W5:Y:S04]  /*02c0*/  LDG.E.128 R12, desc[UR6][R20.64+0x10] ;  /* 0x00001006140c7981 */ /* 0x000168000c1e1d00 */
[----:B------:R0:W5:Y:S01]  /*02d0*/  LDG.E.128 R8, desc[UR6][R20.64] ;  /* 0x0000000614087981 */ /* 0x000162000c1e1d00 */
[----:B------:R-:W3:Y:S01]  /*02e0*/  LDCU UR5, c[0x0][0x388] ;  /* 0x00007100ff0577ac */ /* 0x000ee20008000800 */
[----:B-1----:R-:W-:-:S06]  /*02f0*/  UIADD3 UR4, UPT, UPT, -UR4, URZ, URZ ;  /* 0x000000ff04047290 */ /* 0x002fcc000fffe1ff */
[----:B------:R-:W-:Y:S01]  /*0300*/  MOV R7, UR4 ;  /* 0x0000000400077c02 */ /* 0x000fe20008000f00 */
[----:B---3--:R-:W-:Y:S02]  /*0310*/  IMAD.U32 R6, RZ, RZ, UR5 ;  /* 0x00000005ff067e24 */ /* 0x008fe4000f8e00ff */
[----:B--2---:R-:W-:Y:S01]  /*0320*/  VIADD R31, R16, 0x78dde6e4 ;  /* 0x78dde6e4101f7836 */ /* 0x004fe20000000000 */
[----:B0-----:R-:W-:-:S07]  /*0330*/  IADD3 R30, PT, PT, R17, -0x126145ec, RZ ;  /* 0xed9eba14111e7810 */ /* 0x001fce0007ffe0ff */
.L_x_419:
[----:B------:R-:W-:Y:S01]  /*0340*/  ISETP.NE.AND P0, PT, R19, 0x1, PT ;  /* 0x000000011300780c */ /* 0x000fe20003f05270 */
[----:B------:R-:W-:Y:S01]  /*0350*/  BSSY.RECONVERGENT B1, `(.L_x_406) ;  /* 0x00000df000017945 */ /* 0x000fe20003800200 */
[----:B------:R-:W-:Y:S01]  /*0360*/  IMAD.MOV.U32 R26, RZ, RZ, R18 ;  /* 0x000000ffff1a7224 */ /* 0x000fe200078e0012 */
[----:B-----5:R-:W-:Y:S01]  /*0370*/  MOV R27, R25 ;  /* 0x00000019001b7202 */ /* 0x020fe20000000f00 */
[----:B------:R-:W-:-:S09]  /*0380*/  IMAD.MOV.U32 R19, RZ, RZ, RZ ;  /* 0x000000ffff137224 */ /* 0x000fd200078e00ff */
[----:B------:R-:W-:Y:S05]  /*0390*/  @!P0 BRA `(.L_x_407) ;  /* 0x0000000c00688947 */ /* 0x000fea0003800000 */
[----:B------:R-:W-:Y:S01]  /*03a0*/  ISETP.NE.AND P0, PT, R18, 0x1, PT ;  /* 0x000000011200780c */ /* 0x000fe20003f05270 */
[----:B------:R-:W-:Y:S01]  /*03b0*/  BSSY.RECONVERGENT B0, `(.L_x_408) ;  /* 0x00000a1000007945 */ /* 0x000fe20003800200 */
[----:B------:R-:W-:Y:S02]  /*03c0*/  HFMA2 R26, -RZ, RZ, 0, 1.78813934326171875e-07 ;  /* 0x00000003ff1a7431 */ /* 0x000fe400000001ff */
[----:B------:R-:W-:Y:S01]  /*03d0*/  IMAD.MOV.U32 R28, RZ, RZ, R14 ;  /* 0x000000ffff1c7224 */ /* 0x000fe200078e000e */
[----:B------:R-:W-:-:S08]  /*03e0*/  MOV R19, R13 ;  /* 0x0000000d00137202 */ /* 0x000fd00000000f00 */
[----:B------:R-:W-:Y:S05]  /*03f0*/  @!P0 BRA `(.L_x_409) ;  /* 0x0000000800708947 */ /* 0x000fea0003800000 */
[----:B------:R-:W-:Y:S01]  /*0400*/  ISETP.NE.AND P0, PT, R18, 0x2, PT ;  /* 0x000000021200780c */ /* 0x000fe20003f05270 */
[C---:B------:R-:W-:Y:S01]  /*0410*/  VIADD R25, R16.reuse, 0xb54cda56 ;  /* 0xb54cda5610197836 */ /* 0x040fe20000000000 */
[----:B------:R-:W-:Y:S01]  /*0420*/  IADD3 R35, PT, PT, R16, 0x1715609d, RZ ;  /* 0x1715609d10237810 */ /* 0x000fe20007ffe0ff */
[----:B------:R-:W-:-:S10]  /*0430*/  VIADD R33, R17, 0x646e171e ;  /* 0x646e171e11217836 */ /* 0x000fd40000000000 */
[----:B------:R-:W-:Y:S05]  /*0440*/  @!P0 BRA `(.L_x_410) ;  /* 0x00000004003c8947 */ /* 0x000fea0003800000 */
[----:B------:R-:W-:-:S13]  /*0450*/  ISETP.NE.AND P0, PT, R18, 0x3, PT ;  /* 0x000000031200780c */ /* 0x000fda0003f05270 */
[----:B------:R-:W-:Y:S05]  /*0460*/  @P0 BRA `(.L_x_411) ;  /* 0x0000000400200947 */ /* 0x000fea0003800000 */
[----:B------:R-:W-:Y:S01]  /*0470*/  IADD3 R8, PT, PT, R8, 0x1, RZ ;  /* 0x0000000108087810 */ /* 0x000fe20007ffe0ff */
[----:B------:R-:W-:Y:S03]  /*0480*/  BSSY.RECONVERGENT B2, `(.L_x_412) ;  /* 0x000000c000027945 */ /* 0x000fe60003800200 */
[C---:B------:R-:W-:Y:S01]  /*0490*/  ISETP.NE.AND P0, PT, R8.reuse, RZ, PT ;  /* 0x000000ff0800720c */ /* 0x040fe20003f05270 */
[----:B------:R-:W-:-:S12]  /*04a0*/  IMAD.WIDE.U32 R18, R8, -0x2daee0ad, RZ ;  /* 0xd2511f5308127825 */ /* 0x000fd800078e00ff */
[----:B------:R-:W-:Y:S05]  /*04b0*/  @P0 BRA `(.L_x_413) ;  /* 0x0000000000200947 */ /* 0x000fea0003800000 */
[----:B------:R-:W-:-:S05]  /*04c0*/  VIADD R9, R9, 0x1 ;  /* 0x0000000109097836 */ /* 0x000fca0000000000 */
[----:B------:R-:W-:-:S13]  /*04d0*/  ISETP.NE.AND P0, PT, R9, RZ, PT ;  /* 0x000000ff0900720c */ /* 0x000fda0003f05270 */
[----:B------:R-:W-:Y:S01]  /*04e0*/  @!P0 IADD3 R10, PT, PT, R10, 0x1, RZ ;  /* 0x000000010a0a8810 */ /* 0x000fe20007ffe0ff */
[----:B------:R-:W-:Y:S02]  /*04f0*/  @!P0 VIADD R12, R11, 0x1 ;  /* 0x000000010b0c8836 */ /* 0x000fe40000000000 */
[----:B------:R-:W-:Y:S01]  /*0500*/  @!P0 IMAD.MOV.U32 R9, RZ, RZ, RZ ;  /* 0x000000ffff098224 */ /* 0x000fe200078e00ff */
[----:B------:R-:W-:-:S13]  /*0510*/  ISETP.NE.AND P1, PT, R10, RZ, !P0 ;  /* 0x000000ff0a00720c */ /* 0x000fda0004725270 */
[----:B------:R-:W-:-:S04]  /*0520*/  @P1 IADD3 R12, PT, PT, R11, RZ, RZ ;  /* 0x000000ff0b0c1210 */ /* 0x000fc80007ffe0ff */
[----:B------:R-:W-:-:S07]  /*0530*/  @!P0 MOV R11, R12 ;  /* 0x0000000c000b8202 */ /* 0x000fce0000000f00 */
.L_x_413:
[----:B------:R-:W-:Y:S05]  /*0540*/  BSYNC.RECONVERGENT B2 ;  /* 0x0000000000027941 */ /* 0x000fea0003800200 */
.L_x_412:
[----:B------:R-:W-:Y:S01]  /*0550*/  LOP3.LUT R26, R11, R19, R17, 0x96, !PT ;  /* 0x000000130b1a7212 */ /* 0x000fe200078e9611 */
[----:B------:R-:W-:-:S04]  /*0560*/  IMAD.WIDE.U32 R12, R10, -0x326172a9, RZ ;  /* 0xcd9e8d570a0c7825 */ /* 0x000fc800078e00ff */
[----:B------:R-:W-:Y:S01]  /*0570*/  VIADD R19, R16, 0x9e3779b9 ;  /* 0x9e3779b910137836 */ /* 0x000fe20000000000 */
[----:B------:R-:W-:Y:S01]  /*0580*/  LOP3.LUT R13, R9, R16, R13, 0x96, !PT ;  /* 0x00000010090d7212 */ /* 0x000fe200078e960d */
[----:B------:R-:W-:-:S05]  /*0590*/  IMAD.WIDE.U32 R26, R26, -0x326172a9, RZ ;  /* 0xcd9e8d571a1a7825 */ /* 0x000fca00078e00ff */
[----:B------:R-:W-:Y:S01]  /*05a0*/  LOP3.LUT R19, R19, R12, R27, 0x96, !PT ;  /* 0x0000000c13137212 */ /* 0x000fe200078e961b */
[----:B------:R-:W-:Y:S01]  /*05b0*/  IMAD.WIDE.U32 R12, R13, -0x2daee0ad, RZ ;  /* 0xd2511f530d0c7825 */ /* 0x000fe200078e00ff */
[----:B------:R-:W-:-:S04]  /*05c0*/  IADD3 R27, PT, PT, R17, -0x4498517b, RZ ;  /* 0xbb67ae85111b7810 */ /* 0x000fc80007ffe0ff */
[----:B------:R-:W-:Y:S01]  /*05d0*/  LOP3.LUT R13, R27, R18, R13, 0x96, !PT ;  /* 0x000000121b0d7212 */ /* 0x000fe200078e960d */
[----:B------:R-:W-:-:S04]  /*05e0*/  IMAD.WIDE.U32 R18, R19, -0x2daee0ad, RZ ;  /* 0xd2511f5313127825 */ /* 0x000fc800078e00ff */
[----:B------:R-:W-:-:S05]  /*05f0*/  VIADD R27, R17, 0x76cf5d0a ;  /* 0x76cf5d0a111b7836 */ /* 0x000fca0000000000 */
[----:B------:R-:W-:Y:S01]  /*0600*/  LOP3.LUT R27, R27, R12, R19, 0x96, !PT ;  /* 0x0000000c1b1b7212 */ /* 0x000fe200078e9613 */
[----:B------:R-:W-:Y:S01]  /*0610*/  IMAD.WIDE.U32 R12, R13, -0x326172a9, RZ ;  /* 0xcd9e8d570d0c7825 */ /* 0x000fe200078e00ff */
[----:B------:R-:W-:-:S03]  /*0620*/  IADD3 R19, PT, PT, R16, 0x3c6ef372, RZ ;  /* 0x3c6ef37210137810 */ /* 0x000fc60007ffe0ff */
[----:B------:R-:W-:Y:S01]  /*0630*/  IMAD.WIDE.U32 R28, R27, -0x326172a9, RZ ;  /* 0xcd9e8d571b1c7825 */ /* 0x000fe200078e00ff */
[----:B------:R-:W-:Y:S02]  /*0640*/  LOP3.LUT R13, R19, R26, R13, 0x96, !PT ;  /* 0x0000001a130d7212 */ /* 0x000fe400078e960d */
[----:B------:R-:W-:Y:S01]  /*0650*/  IADD3 R27, PT, PT, R17, 0x32370b8f, RZ ;  /* 0x32370b8f111b7810 */ /* 0x000fe20007ffe0ff */
[----:B------:R-:W-:-:S05]  /*0660*/  VIADD R19, R16, 0xdaa66d2b ;  /* 0xdaa66d2b10137836 */ /* 0x000fca0000000000 */
[----:B------:R-:W-:Y:S01]  /*0670*/  LOP3.LUT R19, R19, R12, R29, 0x96, !PT ;  /* 0x0000000c13137212 */ /* 0x000fe200078e961d */
[----:B------:R-:W-:-:S05]  /*0680*/  IMAD.WIDE.U32 R12, R13, -0x2daee0ad, RZ ;  /* 0xd2511f530d0c7825 */ /* 0x000fca00078e00ff */
[----:B------:R-:W-:Y:S01]  /*0690*/  LOP3.LUT R18, R27, R18, R13, 0x96, !PT ;  /* 0x000000121b127212 */ /* 0x000fe200078e960d */
[----:B------:R-:W-:-:S04]  /*06a0*/  IMAD.WIDE.U32 R26, R19, -0x2daee0ad, RZ ;  /* 0xd2511f53131a7825 */ /* 0x000fc800078e00ff */
[----:B------:R-:W-:Y:S01]  /*06b0*/  IMAD.WIDE.U32 R18, R18, -0x326172a9, RZ ;  /* 0xcd9e8d5712127825 */ /* 0x000fe200078e00ff */
[----:B------:R-:W-:-:S04]  /*06c0*/  LOP3.LUT R12, R30, R12, R27, 0x96, !PT ;  /* 0x0000000c1e0c7212 */ /* 0x000fc800078e961b */
[----:B------:R-:W-:Y:S01]  /*06d0*/  LOP3.LUT R19, R31, R28, R19, 0x96, !PT ;  /* 0x0000001c1f137212 */ /* 0x000fe200078e9613 */
[----:B------:R-:W-:-:S05]  /*06e0*/  IMAD.WIDE.U32 R12, R12, -0x326172a9, RZ ;  /* 0xcd9e8d570c0c7825 */ /* 0x000fca00078e00ff */
[----:B------:R-:W-:Y:S01]  /*06f0*/  LOP3.LUT R28, R35, R18, R13, 0x96, !PT ;  /* 0x00000012231c7212 */ /* 0x000fe200078e960d */
[----:B------:R-:W-:-:S04]  /*0700*/  IMAD.WIDE.U32 R18, R19, -0x2daee0ad, RZ ;  /* 0xd2511f5313127825 */ /* 0x000fc800078e00ff */
[----:B------:R-:W-:Y:S02]  /*0710*/  VIADD R13, R17, 0xa9066899 ;  /* 0xa9066899110d7836 */ /* 0x000fe40000000000 */
[----:B------:R-:W-:-:S03]  /*0720*/  IMAD.WIDE.U32 R28, R28, -0x2daee0ad, RZ ;  /* 0xd2511f531c1c7825 */ /* 0x000fc600078e00ff */
[----:B------:R-:W-:Y:S02]  /*0730*/  LOP3.LUT R26, R13, R26, R19, 0x96, !PT ;  /* 0x0000001a0d1a7212 */ /* 0x000fe400078e9613 */
[----:B------:R-:W-:-:S03]  /*0740*/  LOP3.LUT R13, R33, R18, R29, 0x96, !PT ;  /* 0x00000012210d7212 */ /* 0x000fc600078e961d */
[----:B------:R-:W-:-:S05]  /*0750*/  IMAD.WIDE.U32 R26, R26, -0x326172a9, RZ ;  /* 0xcd9e8d571a1a7825 */ /* 0x000fca00078e00ff */
[----:B------:R-:W-:Y:S01]  /*0760*/  LOP3.LUT R18, R25, R12, R27, 0x96, !PT ;  /* 0x0000000c19127212 */ /* 0x000fe200078e961b */
[----:B------:R-:W-:Y:S01]  /*0770*/  IMAD.WIDE.U32 R12, R13, -0x326172a9, RZ ;  /* 0xcd9e8d570d0c7825 */ /* 0x000fe200078e00ff */
[----:B------:R-:W-:-:S03]  /*0780*/  IADD3 R25, PT, PT, R16, 0x5384540f, RZ ;  /* 0x5384540f10197810 */ /* 0x000fc60007ffe0ff */
[----:B------:R-:W-:Y:S01]  /*0790*/  IMAD.WIDE.U32 R18, R18, -0x2daee0ad, RZ ;  /* 0xd2511f5312127825 */ /* 0x000fe200078e00ff */
[----:B------:R-:W-:Y:S02]  /*07a0*/  LOP3.LUT R26, R25, R26, R13, 0x96, !PT ;  /* 0x0000001a191a7212 */ /* 0x000fe400078e960d */
[C---:B------:R-:W-:Y:S01]  /*07b0*/  IADD3 R25, PT, PT, R16.reuse, -0x700cb87f, RZ ;  /* 0x8ff3478110197810 */ /* 0x040fe20007ffe0ff */
[----:B------:R-:W-:Y:S02]  /*07c0*/  VIADD R27, R17, 0x1fd5c5a3 ;  /* 0x1fd5c5a3111b7836 */ /* 0x000fe40000000000 */
[----:B------:R-:W-:-:S03]  /*07d0*/  VIADD R13, R16, 0xf1bbcdc8 ;  /* 0xf1bbcdc8100d7836 */ /* 0x000fc60000000000 */
[----:B------:R-:W-:Y:S01]  /*07e0*/  LOP3.LUT R28, R27, R28, R19, 0x96, !PT ;  /* 0x0000001c1b1c7212 */ /* 0x000fe200078e9613 */
[----:B------:R-:W-:Y:S01]  /*07f0*/  IMAD.WIDE.U32 R26, R26, -0x2daee0ad, RZ ;  /* 0xd2511f531a1a7825 */ /* 0x000fe200078e00ff */
[----:B------:R-:W-:-:S03]  /*0800*/  IADD3 R19, PT, PT, R17, -0x24c28bd8, RZ ;  /* 0xdb3d742811137810 */ /* 0x000fc60007ffe0ff */
[----:B------:R-:W-:Y:S01]  /*0810*/  IMAD.WIDE.U32 R28, R28, -0x326172a9, RZ ;  /* 0xcd9e8d571c1c7825 */ /* 0x000fe200078e00ff */
[----:B------:R-:W-:-:S03]  /*0820*/  LOP3.LUT R19, R19, R18, R27, 0x96, !PT ;  /* 0x0000001213137212 */ /* 0x000fc600078e961b */
[----:B------:R-:W-:Y:S01]  /*0830*/  VIADD R27, R17, 0x96a522ad ;  /* 0x96a522ad111b7836 */ /* 0x000fe20000000000 */
[----:B------:R-:W-:Y:S01]  /*0840*/  LOP3.LUT R18, R13, R12, R29, 0x96, !PT ;  /* 0x0000000c0d127212 */ /* 0x000fe200078e961d */
[----:B------:R-:W-:-:S04]  /*0850*/  IMAD.WIDE.U32 R12, R19, -0x326172a9, RZ ;  /* 0xcd9e8d57130c7825 */ /* 0x000fc800078e00ff */
[----:B------:R-:W-:Y:S01]  /*0860*/  IMAD.WIDE.U32 R18, R18, -0x2daee0ad, RZ ;  /* 0xd2511f5312127825 */ /* 0x000fe200078e00ff */
[----:B------:R-:W-:Y:S02]  /*0870*/  LOP3.LUT R28, R25, R28, R13, 0x96, !PT ;  /* 0x0000001c191c7212 */ /* 0x000fe400078e960d */
[----:B------:R-:W-:Y:S02]  /*0880*/  MOV R13, R12 ;  /* 0x0000000c000d7202 */ /* 0x000fe40000000f00 */
[----:B------:R-:W-:Y:S01]  /*0890*/  LOP3.LUT R14, R27, R26, R19, 0x96, !PT ;  /* 0x0000001a1b0e7212 */ /* 0x000fe200078e9613 */
[----:B------:R-:W-:Y:S01]  /*08a0*/  IMAD.MOV.U32 R19, RZ, RZ, R15 ;  /* 0x000000ffff137224 */ /* 0x000fe200078e000f */
[----:B------:R-:W-:Y:S01]  /*08b0*/  MOV R15, R18 ;  /* 0x00000012000f7202 */ /* 0x000fe20000000f00 */
[----:B------:R-:W-:Y:S01]  /*08c0*/  IMAD.MOV.U32 R26, RZ, RZ, 0x1 ;  /* 0x00000001ff1a7424 */ /* 0x000fe200078e00ff */
[----:B------:R-:W-:Y:S01]  /*08d0*/  MOV R12, R28 ;  /* 0x0000001c000c7202 */ /* 0x000fe20000000f00 */
[----:B------:R-:W-:Y:S06]  /*08e0*/  BRA `(.L_x_409) ;  /* 0x0000000400347947 */ /* 0x000fec0003800000 */
.L_x_411:
[C---:B------:R-:W-:Y:S01]  /*08f0*/  ISETP.NE.AND P0, PT, R18.reuse, RZ, PT ;  /* 0x000000ff1200720c */ /* 0x040fe20003f05270 */
[----:B------:R-:W-:Y:S01]  /*0900*/  VIADD R26, R18, 0x2 ;  /* 0x00000002121a7836 */ /* 0x000fe20000000000 */
[-C--:B------:R-:W-:Y:S02]  /*0910*/  MOV R19, R12.reuse ;  /* 0x0000000c00137202 */ /* 0x080fe40000000f00 */
[----:B------:R-:W-:Y:S01]  /*0920*/  SEL R28, R13, R12, !P0 ;  /* 0x0000000c0d1c7207 */ /* 0x000fe20004000000 */
[----:B------:R-:W-:Y:S08]  /*0930*/  BRA `(.L_x_409) ;  /* 0x0000000400207947 */ /* 0x000ff00003800000 */
.L_x_410:
[----:B------:R-:W-:Y:S01]  /*0940*/  VIADD R8, R8, 0x1 ;  /* 0x0000000108087836 */ /* 0x000fe20000000000 */
[----:B------:R-:W-:Y:S03]  /*0950*/  BSSY.RECONVERGENT B2, `(.L_x_414) ;  /* 0x000000c000027945 */ /* 0x000fe60003800200 */
[C---:B------:R-:W-:Y:S01]  /*0960*/  IMAD.WIDE.U32 R26, R8.reuse, -0x2daee0ad, RZ ;  /* 0xd2511f53081a7825 */ /* 0x040fe200078e00ff */
[----:B------:R-:W-:-:S13]  /*0970*/  ISETP.NE.AND P0, PT, R8, RZ, PT ;  /* 0x000000ff0800720c */ /* 0x000fda0003f05270 */
[----:B------:R-:W-:Y:S05]  /*0980*/  @P0 BRA `(.L_x_415) ;  /* 0x0000000000200947 */ /* 0x000fea0003800000 */
[----:B------:R-:W-:-:S04]  /*0990*/  IADD3 R9, PT, PT, R9, 0x1, RZ ;  /* 0x0000000109097810 */ /* 0x000fc80007ffe0ff */
[----:B------:R-:W-:-:S13]  /*09a0*/  ISETP.NE.AND P0, PT, R9, RZ, PT ;  /* 0x000000ff0900720c */ /* 0x000fda0003f05270 */
[----:B------:R-:W-:Y:S01]  /*09b0*/  @!P0 VIADD R10, R10, 0x1 ;  /* 0x000000010a0a8836 */ /* 0x000fe20000000000 */
[----:B------:R-:W-:Y:S02]  /*09c0*/  @!P0 IADD3 R12, PT, PT, R11, 0x1, RZ ;  /* 0x000000010b0c8810 */ /* 0x000fe40007ffe0ff */
[----:B------:R-:W-:Y:S02]  /*09d0*/  @!P0 MOV R9, RZ ;  /* 0x000000ff00098202 */ /* 0x000fe40000000f00 */
[----:B------:R-:W-:-:S13]  /*09e0*/  ISETP.NE.AND P1, PT, R10, RZ, !P0 ;  /* 0x000000ff0a00720c */ /* 0x000fda0004725270 */
[----:B------:R-:W-:-:S04]  /*09f0*/  @P1 IMAD.MOV R12, RZ, RZ, R11 ;  /* 0x000000ffff0c1224 */ /* 0x000fc800078e020b */
[----:B------:R-:W-:-:S07]  /*0a00*/  @!P0 IMAD.MOV.U32 R11, RZ, RZ, R12 ;  /* 0x000000ffff0b8224 */ /* 0x000fce00078e000c */
.L_x_415:
[----:B------:R-:W-:Y:S05]  /*0a10*/  BSYNC.RECONVERGENT B2 ;  /* 0x0000000000027941 */ /* 0x000fea0003800200 */
.L_x_414:
[----:B------:R-:W-:Y:S01]  /*0a20*/  LOP3.LUT R12, R11, R27, R17, 0x96, !PT ;  /* 0x0000001b0b0c7212 */ /* 0x000fe200078e9611 */
[----:B------:R-:W-:Y:S01]  /*0a30*/  IMAD.WIDE.U32 R18, R10, -0x326172a9, RZ ;  /* 0xcd9e8d570a127825 */ /* 0x000fe200078e00ff */
[----:B------:R-:W-:-:S03]  /*0a40*/  IADD3 R27, PT, PT, R16, -0x61c88647, RZ ;  /* 0x9e3779b9101b7810 */ /* 0x000fc60007ffe0ff */
[----:B------:R-:W-:Y:S01]  /*0a50*/  IMAD.WIDE.U32 R12, R12, -0x326172a9, RZ ;  /* 0xcd9e8d570c0c7825 */ /* 0x000fe200078e00ff */
[----:B------:R-:W-:-:S04]  /*0a60*/  LOP3.LUT R19, R9, R16, R19, 0x96, !PT ;  /* 0x0000001009137212 */ /* 0x000fc800078e9613 */
[----:B------:R-:W-:Y:S01]  /*0a70*/  LOP3.LUT R27, R27, R18, R13, 0x96, !PT ;  /* 0x000000121b1b7212 */ /* 0x000fe200078e960d */
[----:B------:R-:W-:-:S04]  /*0a80*/  IMAD.WIDE.U32 R18, R19, -0x2daee0ad, RZ ;  /* 0xd2511f5313127825 */ /* 0x000fc800078e00ff */
[----:B------:R-:W-:-:S05]  /*0a90*/  VIADD R13, R17, 0xbb67ae85 ;  /* 0xbb67ae85110d7836 */ /* 0x000fca0000000000 */
[----:B------:R-:W-:Y:S01]  /*0aa0*/  LOP3.LUT R13, R13, R26, R19, 0x96, !PT ;  /* 0x0000001a0d0d7212 */ /* 0x000fe200078e9613 */
[----:B------:R-:W-:Y:S01]  /*0ab0*/  IMAD.WIDE.U32 R26, R27, -0x2daee0ad, RZ ;  /* 0xd2511f531b1a7825 */ /* 0x000fe200078e00ff */
[----:B------:R-:W-:-:S04]  /*0ac0*/  IADD3 R19, PT, PT, R17, 0x76cf5d0a, RZ ;  /* 0x76cf5d0a11137810 */ /* 0x000fc80007ffe0ff */
[----:B------:R-:W-:Y:S01]  /*0ad0*/  LOP3.LUT R27, R19, R18, R27, 0x96, !PT ;  /* 0x00000012131b7212 */ /* 0x000fe200078e961b */
[----:B------:R-:W-:-:S04]  /*0ae0*/  IMAD.WIDE.U32 R18, R13, -0x326172a9, RZ ;  /* 0xcd9e8d570d127825 */ /* 0x000fc800078e00ff */
[----:B------:R-:W-:-:S05]  /*0af0*/  VIADD R13, R16, 0x3c6ef372 ;  /* 0x3c6ef372100d7836 */ /* 0x000fca0000000000 */
[----:B------:R-:W-:Y:S01]  /*0b00*/  LOP3.LUT R19, R13, R12, R19, 0x96, !PT ;  /* 0x0000000c0d137212 */ /* 0x000fe200078e9613 */
[----:B------:R-:W-:Y:S01]  /*0b10*/  IMAD.WIDE.U32 R12, R27, -0x326172a9, RZ ;  /* 0xcd9e8d571b0c7825 */ /* 0x000fe200078e00ff */
[----:B------:R-:W-:-:S04]  /*0b20*/  IADD3 R27, PT, PT, R16, -0x255992d5, RZ ;  /* 0xdaa66d2b101b7810 */ /* 0x000fc80007ffe0ff */
[----:B------:R-:W-:Y:S01]  /*0b30*/  LOP3.LUT R27, R27, R18, R13, 0x96, !PT ;  /* 0x000000121b1b7212 */ /* 0x000fe200078e960d */
[----:B------:R-:W-:-:S04]  /*0b40*/  IMAD.WIDE.U32 R18, R19, -0x2daee0ad, RZ ;  /* 0xd2511f5313127825 */ /* 0x000fc800078e00ff */
[----:B------:R-:W-:-:S05]  /*0b50*/  VIADD R13, R17, 0x32370b8f ;  /* 0x32370b8f110d7836 */ /* 0x000fca0000000000 */
[----:B------:R-:W-:Y:S01]  /*0b60*/  LOP3.LUT R13, R13, R26, R19, 0x96, !PT ;  /* 0x0000001a0d0d7212 */ /* 0x000fe200078e9613 */
[----:B------:R-:W-:-:S05]  /*0b70*/  IMAD.WIDE.U32 R26, R27, -0x2daee0ad, RZ ;  /* 0xd2511f531b1a7825 */ /* 0x000fca00078e00ff */
[----:B------:R-:W-:Y:S01]  /*0b80*/  LOP3.LUT R27, R30, R18, R27, 0x96, !PT ;  /* 0x000000121e1b7212 */ /* 0x000fe200078e961b */
[----:B------:R-:W-:-:S05]  /*0b90*/  IMAD.WIDE.U32 R18, R13, -0x326172a9, RZ ;  /* 0xcd9e8d570d127825 */ /* 0x000fca00078e00ff */
[----:B------:R-:W-:Y:S01]  /*0ba0*/  LOP3.LUT R19, R31, R12, R19, 0x96, !PT ;  /* 0x0000000c1f137212 */ /* 0x000fe200078e9613 */
[----:B------:R-:W-:-:S05]  /*0bb0*/  IMAD.WIDE.U32 R12, R27, -0x326172a9, RZ ;  /* 0xcd9e8d571b0c7825 */ /* 0x000fca00078e00ff */
[----:B------:R-:W-:Y:S01]  /*0bc0*/  LOP3.LUT R27, R35, R18, R13, 0x96, !PT ;  /* 0x00000012231b7212 */ /* 0x000fe200078e960d */
[----:B------:R-:W-:Y:S01]  /*0bd0*/  IMAD.WIDE.U32 R18, R19, -0x2daee0ad, RZ ;  /* 0xd2511f5313127825 */ /* 0x000fe200078e00ff */
[----:B------:R-:W-:-:S04]  /*0be0*/  IADD3 R13, PT, PT, R17, -0x56f99767, RZ ;  /* 0xa9066899110d7810 */ /* 0x000fc80007ffe0ff */
[----:B------:R-:W-:Y:S01]  /*0bf0*/  LOP3.LUT R13, R13, R26, R19, 0x96, !PT ;  /* 0x0000001a0d0d7212 */ /* 0x000fe200078e9613 */
[----:B------:R-:W-:-:S04]  /*0c00*/  IMAD.WIDE.U32 R26, R27, -0x2daee0ad, RZ ;  /* 0xd2511f531b1a7825 */ /* 0x000fc800078e00ff */
[----:B------:R-:W-:Y:S01]  /*0c10*/  IMAD.WIDE.U32 R28, R13, -0x326172a9, RZ ;  /* 0xcd9e8d570d1c7825 */ /* 0x000fe200078e00ff */
[----:B------:R-:W-:Y:S02]  /*0c20*/  LOP3.LUT R13, R33, R18, R27, 0x96, !PT ;  /* 0x00000012210d7212 */ /* 0x000fe400078e961b */
[----:B------:R-:W-:Y:S02]  /*0c30*/  IADD3 R27, PT, PT, R17, 0x1fd5c5a3, RZ ;  /* 0x1fd5c5a3111b7810 */ /* 0x000fe40007ffe0ff */
[----:B------:R-:W-:Y:S01]  /*0c40*/  LOP3.LUT R18, R25, R12, R29, 0x96, !PT ;  /* 0x0000000c19127212 */ /* 0x000fe200078e961d */
[----:B------:R-:W-:-:S04]  /*0c50*/  IMAD.WIDE.U32 R12, R13, -0x326172a9, RZ ;  /* 0xcd9e8d570d0c7825 */ /* 0x000fc800078e00ff */
[----:B------:R-:W-:Y:S02]  /*0c60*/  VIADD R25, R16, 0x5384540f ;  /* 0x5384540f10197836 */ /* 0x000fe40000000000 */
[----:B------:R-:W-:-:S03]  /*0c70*/  IMAD.WIDE.U32 R18, R18, -0x2daee0ad, RZ ;  /* 0xd2511f5312127825 */ /* 0x000fc600078e00ff */
[----:B------:R-:W-:Y:S02]  /*0c80*/  LOP3.LUT R25, R25, R28, R13, 0x96, !PT ;  /* 0x0000001c19197212 */ /* 0x000fe400078e960d */
[----:B------:R-:W-:Y:S01]  /*0c90*/  LOP3.LUT R28, R27, R26, R19, 0x96, !PT ;  /* 0x0000001a1b1c7212 */ /* 0x000fe200078e9613 */
[----:B------:R-:W-:Y:S01]  /*0ca0*/  VIADD R19, R17, 0xdb3d7428 ;  /* 0xdb3d742811137836 */ /* 0x000fe20000000000 */
[----:B------:R-:W-:Y:S01]  /*0cb0*/  IADD3 R13, PT, PT, R16, -0xe443238, RZ ;  /* 0xf1bbcdc8100d7810 */ /* 0x000fe20007ffe0ff */
[----:B------:R-:W-:-:S04]  /*0cc0*/  IMAD.WIDE.U32 R26, R25, -0x2daee0ad, RZ ;  /* 0xd2511f53191a7825 */ /* 0x000fc800078e00ff */
[----:B------:R-:W-:Y:S01]  /*0cd0*/  IMAD.WIDE.U32 R28, R28, -0x326172a9, RZ ;  /* 0xcd9e8d571c1c7825 */ /* 0x000fe200078e00ff */
[----:B------:R-:W-:Y:S02]  /*0ce0*/  LOP3.LUT R19, R19, R18, R27, 0x96, !PT ;  /* 0x0000001213137212 */ /* 0x000fe400078e961b */
[----:B------:R-:W-:Y:S01]  /*0cf0*/  IADD3 R27, PT, PT, R17, -0x695add53, RZ ;  /* 0x96a522ad111b7810 */ /* 0x000fe20007ffe0ff */
[----:B------:R-:W-:Y:S01]  /*0d00*/  VIADD R25, R16, 0x8ff34781 ;  /* 0x8ff3478110197836 */ /* 0x000fe20000000000 */
[----:B------:R-:W-:Y:S01]  /*0d10*/  LOP3.LUT R13, R13, R12, R29, 0x96, !PT ;  /* 0x0000000c0d0d7212 */ /* 0x000fe200078e961d */
[----:B------:R-:W-:-:S04]  /*0d20*/  IMAD.WIDE.U32 R18, R19, -0x326172a9, RZ ;  /* 0xcd9e8d5713127825 */ /* 0x000fc800078e00ff */
[----:B------:R-:W-:Y:S01]  /*0d30*/  IMAD.WIDE.U32 R32, R13, -0x2daee0ad, RZ ;  /* 0xd2511f530d207825 */ /* 0x000fe200078e00ff */
[----:B------:R-:W-:Y:S02]  /*0d40*/  LOP3.LUT R12, R25, R28, R19, 0x96, !PT ;  /* 0x0000001c190c7212 */ /* 0x000fe400078e9613 */
[----:B------:R-:W-:Y:S01]  /*0d50*/  MOV R28, R15 ;  /* 0x0000000f001c7202 */ /* 0x000fe20000000f00 */
[----:B------:R-:W-:Y:S01]  /*0d60*/  IMAD.MOV.U32 R13, RZ, RZ, R18 ;  /* 0x000000ffff0d7224 */ /* 0x000fe200078e0012 */
[----:B------:R-:W-:Y:S01]  /*0d70*/  LOP3.LUT R27, R27, R26, R33, 0x96, !PT ;  /* 0x0000001a1b1b7212 */ /* 0x000fe200078e9621 */
[----:B------:R-:W-:Y:S01]  /*0d80*/  IMAD.MOV.U32 R15, RZ, RZ, R32 ;  /* 0x000000ffff0f7224 */ /* 0x000fe200078e0020 */
[----:B------:R-:W-:Y:S01]  /*0d90*/  MOV R19, R14 ;  /* 0x0000000e00137202 */ /* 0x000fe20000000f00 */
[----:B------:R-:W-:Y:S01]  /*0da0*/  IMAD.MOV.U32 R26, RZ, RZ, RZ ;  /* 0x000000ffff1a7224 */ /* 0x000fe200078e00ff */
[----:B------:R-:W-:-:S07]  /*0db0*/  MOV R14, R27 ;  /* 0x0000001b000e7202 */ /* 0x000fce0000000f00 */
.L_x_409:
[----:B------:R-:W-:Y:S05]  /*0dc0*/  BSYNC.RECONVERGENT B0 ;  /* 0x0000000000007941 */ /* 0x000fea0003800200 */
.L_x_408:
[----:B------:R-:W-:Y:S01]  /*0dd0*/  I2FP.F32.U32 R18, R19 ;  /* 0x0000001300127245 */ /* 0x000fe20000201000 */
[----:B------:R-:W-:Y:S02]  /*0de0*/  IMAD.MOV.U32 R19, RZ, RZ, 0x2f800000 ;  /* 0x2f800000ff137424 */ /* 0x000fe400078e00ff */
[----:B------:R-:W-:Y:S01]  /*0df0*/  HFMA2 R32, -RZ, RZ, 1.5048828125, 33.21875 ;  /* 0x3e055027ff207431 */ /* 0x000fe200000001ff */
[----:B------:R-:W-:Y:S01]  /*0e00*/  BSSY.RECONVERGENT B0, `(.L_x_416) ;  /* 0x000002c000007945 */ /* 0x000fe20003800200 */
[----:B------:R-:W-:-:S05]  /*0e10*/  FFMA R18, R18, R19, 1.1641532182693481445e-10 ;  /* 0x2f00000012127423 */ /* 0x000fca0000000013 */
[----:B------:R-:W-:-:S04]  /*0e20*/  FSETP.GEU.AND P0, PT, R18, 1.175494350822287508e-38, PT ;  /* 0x008000001200780b */ /* 0x000fc80003f0e000 */
[----:B------:R-:W-:-:S09]  /*0e30*/  FSEL R27, RZ, -23, P0 ;  /* 0xc1b80000ff1b7808 */ /* 0x000fd20000000000 */
[----:B------:R-:W-:-:S05]  /*0e40*/  @!P0 FMUL R18, R18, 8388608 ;  /* 0x4b00000012128820 */ /* 0x000fca0000400000 */
[C---:B------:R-:W-:Y:S02]  /*0e50*/  IADD3 R25, PT, PT, R18.reuse, -0x3f2aaaab, RZ ;  /* 0xc0d5555512197810 */ /* 0x040fe40007ffe0ff */
[----:B------:R-:W-:Y:S02]  /*0e60*/  ISETP.GT.U32.AND P0, PT, R18, 0x7f7fffff, PT ;  /* 0x7f7fffff1200780c */ /* 0x000fe40003f04070 */
[----:B------:R-:W-:-:S05]  /*0e70*/  LOP3.LUT R25, R25, 0xff800000, RZ, 0xc0, !PT ;  /* 0xff80000019197812 */ /* 0x000fca00078ec0ff */
[----:B------:R-:W-:-:S04]  /*0e80*/  IMAD.IADD R19, R18, 0x1, -R25 ;  /* 0x0000000112137824 */ /* 0x000fc800078e0a19 */
[----:B------:R-:W-:-:S04]  /*0e90*/  FADD R19, R19, -1 ;  /* 0xbf80000013137421 */ /* 0x000fc80000000000 */
[----:B------:R-:W-:-:S04]  /*0ea0*/  FFMA R32, R19, -R32, 0.14084610342979431152 ;  /* 0x3e1039f613207423 */ /* 0x000fc80000000820 */
[----:B------:R-:W-:-:S04]  /*0eb0*/  FFMA R32, R19, R32, -0.12148627638816833496 ;  /* 0xbdf8cdcc13207423 */ /* 0x000fc80000000020 */
[----:B------:R-:W-:-:S04]  /*0ec0*/  FFMA R32, R19, R32, 0.13980610668659210205 ;  /* 0x3e0f295513207423 */ /* 0x000fc80000000020 */
[----:B------:R-:W-:-:S04]  /*0ed0*/  FFMA R32, R19, R32, -0.16684235632419586182 ;  /* 0xbe2ad8b913207423 */ /* 0x000fc80000000020 */
[----:B------:R-:W-:-:S04]  /*0ee0*/  FFMA R32, R19, R32, 0.20012299716472625732 ;  /* 0x3e4ced0b13207423 */ /* 0x000fc80000000020 */
[----:B------:R-:W-:-:S04]  /*0ef0*/  FFMA R32, R19, R32, -0.24999669194221496582 ;  /* 0xbe7fff2213207423 */ /* 0x000fc80000000020 */
[----:B------:R-:W-:-:S04]  /*0f00*/  FFMA R32, R19, R32, 0.33333182334899902344 ;  /* 0x3eaaaa7813207423 */ /* 0x000fc80000000020 */
[C---:B------:R-:W-:Y:S01]  /*0f10*/  FFMA R34, R19.reuse, R32, -0.5 ;  /* 0xbf00000013227423 */ /* 0x040fe20000000020 */
[----:B------:R-:W-:Y:S02]  /*0f20*/  I2FP.F32.S32 R32, R25 ;  /* 0x0000001900207245 */ /* 0x000fe40000201400 */
[----:B------:R-:W-:Y:S01]  /*0f30*/  I2FP.F32.U32 R25, R28 ;  /* 0x0000001c00197245 */ /* 0x000fe20000201000 */
[C---:B------:R-:W-:Y:S02]  /*0f40*/  FMUL R34, R19.reuse, R34 ;  /* 0x0000002213227220 */ /* 0x040fe40000400000 */
[----:B------:R-:W-:Y:S02]  /*0f50*/  FFMA R27, R32, 1.1920928955078125e-07, R27 ;  /* 0x34000000201b7823 */ /* 0x000fe4000000001b */
[----:B------:R-:W-:Y:S01]  /*0f60*/  FFMA R34, R19, R34, R19 ;  /* 0x0000002213227223 */ /* 0x000fe20000000013 */
[----:B------:R-:W-:-:S03]  /*0f70*/  IMAD.MOV.U32 R19, RZ, RZ, 0x7f800000 ;  /* 0x7f800000ff137424 */ /* 0x000fc600078e00ff */
[----:B------:R-:W-:Y:S01]  /*0f80*/  FFMA R27, R27, 0.69314718246459960938, R34 ;  /* 0x3f3172181b1b7823 */ /* 0x000fe20000000022 */
[C---:B------:R-:W-:Y:S01]  /*0f90*/  @P0 FFMA R27, R18.reuse, R19, +INF ;  /* 0x7f800000121b0423 */ /* 0x040fe20000000013 */
[----:B------:R-:W-:-:S03]  /*0fa0*/  FSETP.NEU.AND P0, PT, R18, RZ, PT ;  /* 0x000000ff1200720b */ /* 0x000fc60003f0d000 */
[----:B------:R-:W-:-:S05]  /*0fb0*/  FMUL R27, R27, -2 ;  /* 0xc00000001b1b7820 */ /* 0x000fca0000400000 */
[----:B------:R-:W-:-:S04]  /*0fc0*/  FSEL R32, R27, +INF , P0 ;  /* 0x7f8000001b207808 */ /* 0x000fc80000000000 */
[----:B------:R-:W-:Y:S01]  /*0fd0*/  IADD3 R18, PT, PT, R32, -0xd000000, RZ ;  /* 0xf300000020127810 */ /* 0x000fe20007ffe0ff */
[----:B------:R0:W1:Y:S03]  /*0fe0*/  MUFU.RSQ R27, R32 ;  /* 0x00000020001b7308 */ /* 0x0000660000001400 */
[----:B------:R-:W-:Y:S01]  /*0ff0*/  ISETP.GT.U32.AND P0, PT, R18, 0x727fffff, PT ;  /* 0x727fffff1200780c */ /* 0x000fe20003f04070 */
[----:B------:R-:W-:-:S04]  /*1000*/  IMAD.MOV.U32 R18, RZ, RZ, 0x30c90fdb ;  /* 0x30c90fdbff127424 */ /* 0x000fc800078e00ff */
[----:B------:R-:W-:-:S08]  /*1010*/  FFMA R25, R25, R18, 7.314590599882819788e-10 ;  /* 0x30490fdb19197423 */ /* 0x000fd00000000012 */
[----:B0-----:R-:W-:Y:S05]  /*1020*/  @!P0 BRA `(.L_x_417) ;  /* 0x0000000000148947 */ /* 0x001fea0003800000 */
[----:B------:R-:W-:Y:S02]  /*1030*/  MOV R18, R32 ;  /* 0x0000002000127202 */ /* 0x000fe40000000f00 */
[----:B------:R-:W-:-:S07]  /*1040*/  MOV R33, 0x1060 ;  /* 0x0000106000217802 */ /* 0x000fce0000000f00 */
[----:B-1----:R-:W-:Y:S05]  /*1050*/  CALL.REL.NOINC `($__internal_0_$__cuda_sm20_sqrt_rn_f32_slowpath) ;  /* 0x0000000400707944 */ /* 0x002fea0003c00000 */
[----:B------:R-:W-:Y:S01]  /*1060*/  IMAD.MOV.U32 R19, RZ, RZ, R27 ;  /* 0x000000ffff137224 */ /* 0x000fe200078e001b */
[----:B------:R-:W-:Y:S06]  /*1070*/  BRA `(.L_x_418) ;  /* 0x0000000000107947 */ /* 0x000fec0003800000 */
.L_x_417:
[----:B-1----:R-:W-:Y:S01]  /*1080*/  FMUL.FTZ R19, R32, R27 ;  /* 0x0000001b20137220 */ /* 0x002fe20000410000 */
[----:B------:R-:W-:-:S03]  /*1090*/  FMUL.FTZ R27, R27, 0.5 ;  /* 0x3f0000001b1b7820 */ /* 0x000fc60000410000 */
[----:B------:R-:W-:-:S04]  /*10a0*/  FFMA R18, -R19, R19, R32 ;  /* 0x0000001313127223 */ /* 0x000fc80000000120 */
[----:B------:R-:W-:-:S07]  /*10b0*/  FFMA R19, R18, R27, R19 ;  /* 0x0000001b12137223 */ /* 0x000fce0000000013 */
.L_x_418:
[----:B------:R-:W-:Y:S05]  /*10c0*/  BSYNC.RECONVERGENT B0 ;  /* 0x0000000000007941 */ /* 0x000fea0003800200 */
.L_x_416:
[----:B------:R-:W-:Y:S01]  /*10d0*/  FMUL.RZ R29, R25, 0.15915493667125701904 ;  /* 0x3e22f983191d7820 */ /* 0x000fe2000040c000 */
[----:B------:R-:W-:-:S03]  /*10e0*/  MOV R18, R26 ;  /* 0x0000001a00127202 */ /* 0x000fc60000000f00 */
[----:B------:R-:W0:Y:S08]  /*10f0*/  MUFU.SIN R28, R29 ;  /* 0x0000001d001c7308 */ /* 0x000e300000000400 */
[----:B------:R-:W1:Y:S01]  /*1100*/  MUFU.COS R32, R29 ;  /* 0x0000001d00207308 */ /* 0x000e620000000000 */
[-C--:B0-----:R-:W-:Y:S01]  /*1110*/  FMUL R27, R28, R19.reuse ;  /* 0x000000131c1b7220 */ /* 0x081fe20000400000 */
[----:B-1----:R-:W-:Y:S01]  /*1120*/  FMUL R25, R32, R19 ;  /* 0x0000001320197220 */ /* 0x002fe20000400000 */
[----:B------:R-:W-:-:S07]  /*1130*/  IMAD.MOV.U32 R19, RZ, RZ, 0x1 ;  /* 0x00000001ff137424 */ /* 0x000fce00078e00ff */
.L_x_407:
[----:B------:R-:W-:Y:S05]  /*1140*/  BSYNC.RECONVERGENT B1 ;  /* 0x0000000000017941 */ /* 0x000fea0003800200 */
.L_x_406:
[----:B------:R-:W-:Y:S02]  /*1150*/  HFMA2 R28, -RZ, RZ, 0.96630859375, -0.0022525787353515625 ;  /* 0x3bbb989dff1c7431 */ /* 0x000fe400000001ff */
[----:B------:R-:W-:Y:S01]  /*1160*/  FFMA R27, R4, R27, R5 ;  /* 0x0000001b041b7223 */ /* 0x000fe20000000005 */
[----:B------:R-:W-:Y:S01]  /*1170*/  IMAD.MOV.U32 R29, RZ, RZ, 0x437c0000 ;  /* 0x437c0000ff1d7424 */ /* 0x000fe200078e00ff */
[----:B------:R-:W-:-:S04]  /*1180*/  IADD3 R7, PT, PT, R7, 0x1, RZ ;  /* 0x0000000107077810 */ /* 0x000fc80007ffe0ff */
[----:B------:R-:W-:Y:S01]  /*1190*/  ISETP.NE.AND P0, PT, R7, RZ, PT ;  /* 0x000000ff0700720c */ /* 0x000fe20003f05270 */
[----:B------:R-:W-:-:S04]  /*11a0*/  FFMA.SAT R28, R27, R28, 0.5 ;  /* 0x3f0000001b1c7423 */ /* 0x000fc8000000201c */
[----:B------:R-:W-:-:S04]  /*11b0*/  FFMA.RM R28, R28, R29, 12582913 ;  /* 0x4b4000011c1c7423 */ /* 0x000fc8000000401d */
[C---:B------:R-:W-:Y:S01]  /*11c0*/  FADD R32, R28.reuse, -12583039 ;  /* 0xcb40007f1c207421 */ /* 0x040fe20000000000 */
[----:B------:R-:W-:-:S03]  /*11d0*/  IMAD.SHL.U32 R28, R28, 0x800000, RZ ;  /* 0x008000001c1c7824 */ /* 0x000fc600078e00ff */
[----:B------:R-:W-:-:S04]  /*11e0*/  FFMA R32, R27, 1.4426950216293334961, -R32 ;  /* 0x3fb8aa3b1b207823 */ /* 0x000fc80000000820 */
[----:B------:R-:W-:-:S04]  /*11f0*/  FFMA R32, R27, 1.925963033500011079e-08, R32 ;  /* 0x32a570601b207823 */ /* 0x000fc80000000020 */
[----:B------:R-:W0:Y:S02]  /*1200*/  MUFU.EX2 R27, R32 ;  /* 0x00000020001b7308 */ /* 0x000e240000000800 */
[----:B0-----:R-:W-:-:S04]  /*1210*/  FMUL R27, R28, R27 ;  /* 0x0000001b1c1b7220 */ /* 0x001fc80000400000 */
[----:B------:R-:W-:Y:S01]  /*1220*/  FMUL R6, R27, R6 ;  /* 0x000000061b067220 */ /* 0x000fe20000400000 */
[----:B------:R-:W-:Y:S06]  /*1230*/  @P0 BRA `(.L_x_419) ;  /* 0xfffffff000400947 */ /* 0x000fec000383ffff */
[----:B------:R-:W0:Y:S01]  /*1240*/  LDC R29, c[0x0][0x388] ;  /* 0x0000e200ff1d7b82 */ /* 0x000e220000000800 */
[----:B------:R-:W-:Y:S01]  /*1250*/  BSSY.RECONVERGENT B0, `(.L_x_420) ;  /* 0x000000c000007945 */ /* 0x000fe20003800200 */
[----:B0-----:R-:W0:Y:S01]  /*1260*/  MUFU.RCP R18, R29 ;  /* 0x0000001d00127308 */ /* 0x001e220000001000 */
[----:B------:R-:W-:-:S07]  /*1270*/  FADD R7, R6, -R29 ;  /* 0x8000001d06077221 */ /* 0x000fce0000000000 */
[----:B------:R-:W1:Y:S01]  /*1280*/  FCHK P0, R7, R29 ;  /* 0x0000001d07007302 */ /* 0x000e620000000000 */
[----:B0-----:R-:W-:-:S04]  /*1290*/  FFMA R27, R18, -R29, 1 ;  /* 0x3f800000121b7423 */ /* 0x001fc8000000081d */
[----:B------:R-:W-:-:S04]  /*12a0*/  FFMA R18, R18, R27, R18 ;  /* 0x0000001b12127223 */ /* 0x000fc80000000012 */
[----:B------:R-:W-:-:S04]  /*12b0*/  FFMA R6, R7, R18, RZ ;  /* 0x0000001207067223 */ /* 0x000fc800000000ff */
[----:B------:R-:W-:-:S04]  /*12c0*/  FFMA R27, R6, -R29, R7 ;  /* 0x8000001d061b7223 */ /* 0x000fc80000000007 */
[----:B------:R-:W-:Y:S01]  /*12d0*/  FFMA R27, R18, R27, R6 ;  /* 0x0000001b121b7223 */ /* 0x000fe20000000006 */
[----:B-1----:R-:W-:Y:S06]  /*12e0*/  @!P0 BRA `(.L_x_421) ;  /* 0x0000000000088947 */ /* 0x002fec0003800000 */
[----:B------:R-:W-:-:S07]  /*12f0*/  MOV R18, 0x1310 ;  /* 0x0000131000127802 */ /* 0x000fce0000000f00 */
[----:B------:R-:W-:Y:S05]  /*1300*/  CALL.REL.NOINC `($__internal_1_$__cuda_sm3x_div_rn_noftz_f32_slowpath) ;  /* 0x0000000400207944 */ /* 0x000fea0003c00000 */
.L_x_421:
[----:B------:R-:W-:Y:S05]  /*1310*/  BSYNC.RECONVERGENT B0 ;  /* 0x0000000000007941 */ /* 0x000fea0003800200 */
.L_x_420:
[----:B------:R-:W0:Y:S01]  /*1320*/  LDC.64 R6, c[0x0][0x398] ;  /* 0x0000e600ff067b82 */ /* 0x000e220000000a00 */
[----:B------:R-:W1:Y:S01]  /*1330*/  LDCU UR4, c[0x0][0x394] ;  /* 0x00007280ff0477ac */ /* 0x000e620008000800 */
[----:B------:R-:W-:Y:S01]  /*1340*/  MOV R18, R26 ;  /* 0x0000001a00127202 */ /* 0x000fe20000000f00 */
[----:B0-----:R-:W-:-:S04]  /*1350*/  IMAD.WIDE R6, R3, 0x4, R6 ;  /* 0x0000000403067825 */ /* 0x001fc800078e0206 */
[----:B------:R-:W-:Y:S01]  /*1360*/  IMAD.IADD R3, R2, 0x1, R3 ;  /* 0x0000000102037824 */ /* 0x000fe200078e0203 */
[----:B------:R0:W-:Y:S04]  /*1370*/  STG.E desc[UR6][R6.64], R27 ;  /* 0x0000001b06007986 */ /* 0x0001e8000c101906 */
[----:B------:R0:W-:Y:S01]  /*1380*/  STG.E.128 desc[UR6][R20.64], R8 ;  /* 0x0000000814007986 */ /* 0x0001e2000c101d06 */
[----:B-1----:R-:W-:-:S03]  /*1390*/  ISETP.GE.AND P0, PT, R3, UR4, PT ;  /* 0x0000000403007c0c */ /* 0x002fc6000bf06270 */
[----:B------:R0:W-:Y:S04]  /*13a0*/  STG.E.128 desc[UR6][R20.64+0x10], R12 ;  /* 0x0000100c14007986 */ /* 0x0001e8000c101d06 */
[----:B------:R0:W-:Y:S04]  /*13b0*/  STG.E.128 desc[UR6][R20.64+0x20], R16 ;  /* 0x0000201014007986 */ /* 0x0001e8000c101d06 */
[----:B------:R0:W-:Y:S04]  /*13c0*/  STG.E.64 desc[UR6][R20.64+0x30], R24 ;  /* 0x0000301814007986 */ /* 0x0001e8000c101b06 */
[----:B------:R0:W-:Y:S01]  /*13d0*/  STG.E.64 desc[UR6][R20.64+0x38], R22 ;  /* 0x0000381614007986 */ /* 0x0001e2000c101b06 */
[----:B------:R-:W-:Y:S05]  /*13e0*/  @!P0 BRA `(.L_x_422) ;  /* 0xffffffec009c8947 */ /* 0x000fea000383ffff */
[----:B------:R-:W-:Y:S05]  /*13f0*/  EXIT ;  /* 0x000000000000794d */ /* 0x000fea0003800000 */
.L_x_405:
[----:B------:R-:W0:Y:S01]  /*1400*/  LDC R7, c[0x0][0x388] ;  /* 0x0000e200ff077b82 */ /* 0x000e220000000800 */
[----:B------:R-:W1:Y:S01]  /*1410*/  LDCU UR4, c[0x0][0x394] ;  /* 0x00007280ff0477ac */ /* 0x000e620008000800 */
[----:B0-----:R-:W0:Y:S01]  /*1420*/  MUFU.RCP R6, R7 ;  /* 0x0000000700067308 */ /* 0x001e220000001000 */
[----:B------:R-:W-:-:S07]  /*1430*/  FADD R4, R7, -R7 ;  /* 0x8000000707047221 */ /* 0x000fce0000000000 */
[----:B------:R-:W2:Y:S01]  /*1440*/  FCHK P0, R4, R7 ;  /* 0x0000000704007302 */ /* 0x000ea20000000000 */
[----:B0-----:R-:W-:-:S04]  /*1450*/  FFMA R5, R6, -R7, 1 ;  /* 0x3f80000006057423 */ /* 0x001fc80000000807 */
[----:B------:R-:W-:-:S04]  /*1460*/  FFMA R23, R6, R5, R6 ;  /* 0x0000000506177223 */ /* 0x000fc80000000006 */
[----:B------:R-:W-:-:S04]  /*1470*/  FFMA R5, R4, R23, RZ ;  /* 0x0000001704057223 */ /* 0x000fc800000000ff */
[----:B------:R-:W-:-:S04]  /*1480*/  FFMA R6, R5, -R7, R4 ;  /* 0x8000000705067223 */ /* 0x000fc80000000004 */
[----:B------:R-:W-:Y:S01]  /*1490*/  FFMA R23, R6, R23, R5 ;  /* 0x0000001706177223 */ /* 0x000fe20000000005 */
[----:B-12---:R-:W-:Y:S06]  /*14a0*/  @!P0 BRA `(.L_x_423) ;  /* 0x0000000000108947 */ /* 0x006fec0003800000 */
[----:B------:R-:W-:Y:S02]  /*14b0*/  MOV R7, R4 ;  /* 0x0000000400077202 */ /* 0x000fe40000000f00 */
[----:B------:R-:W-:-:S07]  /*14c0*/  MOV R18, 0x14e0 ;  /* 0x000014e000127802 */ /* 0x000fce0000000f00 */
[----:B------:R-:W-:Y:S05]  /*14d0*/  CALL.REL.NOINC `($__internal_1_$__cuda_sm3x_div_rn_noftz_f32_slowpath) ;  /* 0x0000000000ac7944 */ /* 0x000fea0003c00000 */
[----:B------:R-:W-:-:S07]  /*14e0*/  IMAD.MOV.U32 R23, RZ, RZ, R27 ;  /* 0x000000ffff177224 */ /* 0x000fce00078e001b */
.L_x_423:
[----:B0-----:R-:W0:Y:S08]  /*14f0*/  LDC.64 R16, c[0x0][0x3a0] ;  /* 0x0000e800ff107b82 */ /* 0x001e300000000a00 */
[----:B------:R-:W1:Y:S01]  /*1500*/  LDC.64 R20, c[0x0][0x398] ;  /* 0x0000e600ff147b82 */ /* 0x000e620000000a00 */
[----:B0-----:R-:W-:-:S05]  /*1510*/  IMAD.WIDE R16, R3, 0x40, R16 ;  /* 0x0000004003107825 */ /* 0x001fca00078e0210 */
[----:B------:R-:W2:Y:S04]  /*1520*/  LDG.E.128 R12, desc[UR6][R16.64] ;  /* 0x00000006100c7981 */ /* 0x000ea8000c1e1d00 */
[----:B------:R-:W3:Y:S04]  /*1530*/  LDG.E.128 R8, desc[UR6][R16.64+0x10] ;  /* 0x0000100610087981 */ /* 0x000ee8000c1e1d00 */
[----:B------:R-:W4:Y:S04]  /*1540*/  LDG.E.128 R4, desc[UR6][R16.64+0x20] ;  /* 0x0000200610047981 */ /* 0x000f28000c1e1d00 */
[----:B------:R-:W5:Y:S04]  /*1550*/  LDG.E.64 R24, desc[UR6][R16.64+0x30] ;  /* 0x0000300610187981 */ /* 0x000f68000c1e1b00 */
[----:B------:R-:W5:Y:S01]  /*1560*/  LDG.E.64 R18, desc[UR6][R16.64+0x38] ;  /* 0x0000380610127981 */ /* 0x000f62000c1e1b00 */
[----:B-1----:R-:W-:Y:S01]  /*1570*/  IMAD.WIDE R20, R3, 0x4, R20 ;  /* 0x0000000403147825 */ /* 0x002fe200078e0214 */
[----:B------:R-:W-:-:S04]  /*1580*/  IADD3 R3, PT, PT, R2, R3, RZ ;  /* 0x0000000302037210 */ /* 0x000fc80007ffe0ff */
[----:B------:R0:W-:Y:S01]  /*1590*/  STG.E desc[UR6][R20.64], R23 ;  /* 0x0000001714007986 */ /* 0x0001e2000c101906 */
[----:B------:R-:W-:-:S03]  /*15a0*/  ISETP.GE.AND P0, PT, R3, UR4, PT ;  /* 0x0000000403007c0c */ /* 0x000fc6000bf06270 */
[----:B--2---:R0:W-:Y:S04]  /*15b0*/  STG.E.128 desc[UR6][R16.64], R12 ;  /* 0x0000000c10007986 */ /* 0x0041e8000c101d06 */
[----:B---3--:R0:W-:Y:S04]  /*15c0*/  STG.E.128 desc[UR6][R16.64+0x10], R8 ;  /* 0x0000100810007986 */ /* 0x0081e8000c101d06 */
[----:B----4-:R0:W-:Y:S04]  /*15d0*/  STG.E.128 desc[UR6][R16.64+0x20], R4 ;  /* 0x0000200410007986 */ /* 0x0101e8000c101d06 */
[----:B-----5:R0:W-:Y:S04]  /*15e0*/  STG.E.64 desc[UR6][R16.64+0x30], R24 ;  /* 0x0000301810007986 */ /* 0x0201e8000c101b06 */
[----:B------:R0:W-:Y:S01]  /*15f0*/  STG.E.64 desc[UR6][R16.64+0x38], R18 ;  /* 0x0000381210007986 */ /* 0x0001e2000c101b06 */
[----:B------:R-:W-:Y:S05]  /*1600*/  @!P0 BRA `(.L_x_423) ;  /* 0xfffffffc00b88947 */ /* 0x000fea000383ffff */
[----:B------:R-:W-:Y:S05]  /*1610*/  EXIT ;  /* 0x000000000000794d */ /* 0x000fea0003800000 */
        .weak           $__internal_0_$__cuda_sm20_sqrt_rn_f32_slowpath
        .type           $__internal_0_$__cuda_sm20_sqrt_rn_f32_slowpath,@function
        .size           $__internal_0_$__cuda_sm20_sqrt_rn_f32_slowpath,($__internal_1_$__cuda_sm3x_div_rn_noftz_f32_slowpath - $__internal_0_$__cuda_sm20_sqrt_rn_f32_slowpath)
$__internal_0_$__cuda_sm20_sqrt_rn_f32_slowpath:
[----:B------:R-:W-:-:S13]  /*1620*/  LOP3.LUT P0, RZ, R18, 0x7fffffff, RZ, 0xc0, !PT ;  /* 0x7fffffff12ff7812 */ /* 0x000fda000780c0ff */
[----:B------:R-:W-:Y:S01]  /*1630*/  @!P0 IMAD.MOV.U32 R19, RZ, RZ, R18 ;  /* 0x000000ffff138224 */ /* 0x000fe200078e0012 */
[----:B------:R-:W-:Y:S06]  /*1640*/  @!P0 BRA `(.L_x_424) ;  /* 0x0000000000408947 */ /* 0x000fec0003800000 */
[----:B------:R-:W-:-:S13]  /*1650*/  FSETP.GEU.FTZ.AND P0, PT, R18, RZ, PT ;  /* 0x000000ff1200720b */ /* 0x000fda0003f1e000 */
[----:B------:R-:W-:Y:S01]  /*1660*/  @!P0 MOV R19, 0x7fffffff ;  /* 0x7fffffff00138802 */ /* 0x000fe20000000f00 */
[----:B------:R-:W-:Y:S06]  /*1670*/  @!P0 BRA `(.L_x_424) ;  /* 0x0000000000348947 */ /* 0x000fec0003800000 */
[----:B------:R-:W-:-:S13]  /*1680*/  FSETP.GTU.FTZ.AND P0, PT, |R18|, +INF , PT ;  /* 0x7f8000001200780b */ /* 0x000fda0003f1c200 */
[----:B------:R-:W-:Y:S01]  /*1690*/  @P0 FADD.FTZ R19, R18, 1 ;  /* 0x3f80000012130421 */ /* 0x000fe20000010000 */
[----:B------:R-:W-:Y:S06]  /*16a0*/  @P0 BRA `(.L_x_424) ;  /* 0x0000000000280947 */ /* 0x000fec0003800000 */
[----:B------:R-:W-:-:S13]  /*16b0*/  FSETP.NEU.FTZ.AND P0, PT, |R18|, +INF , PT ;  /* 0x7f8000001200780b */ /* 0x000fda0003f1d200 */
[----:B------:R-:W-:-:S04]  /*16c0*/  @P0 FFMA R27, R18, 1.84467440737095516160e+19, RZ ;  /* 0x5f800000121b0823 */ /* 0x000fc800000000ff */
[----:B------:R-:W0:Y:S02]  /*16d0*/  @P0 MUFU.RSQ R28, R27 ;  /* 0x0000001b001c0308 */ /* 0x000e240000001400 */
[----:B0-----:R-:W-:Y:S01]  /*16e0*/  @P0 FMUL.FTZ R32, R27, R28 ;  /* 0x0000001c1b200220 */ /* 0x001fe20000410000 */
[----:B------:R-:W-:-:S03]  /*16f0*/  @P0 FMUL.FTZ R28, R28, 0.5 ;  /* 0x3f0000001c1c0820 */ /* 0x000fc60000410000 */
[----:B------:R-:W-:-:S04]  /*1700*/  @P0 FADD.FTZ R19, -R32, -RZ ;  /* 0x800000ff20130221 */ /* 0x000fc80000010100 */
[----:B------:R-:W-:Y:S01]  /*1710*/  @P0 FFMA R29, R32, R19, R27 ;  /* 0x00000013201d0223 */ /* 0x000fe2000000001b */
[----:B------:R-:W-:-:S03]  /*1720*/  @!P0 IMAD.MOV.U32 R19, RZ, RZ, R18 ;  /* 0x000000ffff138224 */ /* 0x000fc600078e0012 */
[----:B------:R-:W-:-:S04]  /*1730*/  @P0 FFMA R28, R29, R28, R32 ;  /* 0x0000001c1d1c0223 */ /* 0x000fc80000000020 */
[----:B------:R-:W-:-:S07]  /*1740*/  @P0 FMUL.FTZ R19, R28, 2.3283064365386962891e-10 ;  /* 0x2f8000001c130820 */ /* 0x000fce0000410000 */
.L_x_424:
[----:B------:R-:W-:Y:S01]  /*1750*/  MOV R27, R19 ;  /* 0x00000013001b7202 */ /* 0x000fe20000000f00 */
[----:B------:R-:W-:Y:S02]  /*1760*/  HFMA2 R19, -RZ, RZ, 0, 0 ;  /* 0x00000000ff137431 */ /* 0x000fe400000001ff */
[----:B------:R-:W-:-:S04]  /*1770*/  IMAD.MOV.U32 R18, RZ, RZ, R33 ;  /* 0x000000ffff127224 */ /* 0x000fc800078e0021 */
[----:B------:R-:W-:Y:S05]  /*1780*/  RET.REL.NODEC R18 `(_Z18simulate_gbm_pathsfffifiPfP24curandStatePhilox4_32_10) ;  /* 0xffffffe8121c7950 */ /* 0x000fea0003c3ffff */
        .weak           $__internal_1_$__cuda_sm3x_div_rn_noftz_f32_slowpath
        .type           $__internal_1_$__cuda_sm3x_div_rn_noftz_f32_slowpath,@function
        .size           $__internal_1_$__cuda_sm3x_div_rn_noftz_f32_slowpath,(.L_x_441 - $__internal_1_$__cuda_sm3x_div_rn_noftz_f32_slowpath)
$__internal_1_$__cuda_sm3x_div_rn_noftz_f32_slowpath:
[--C-:B------:R-:W-:Y:S01]  /*1790*/  SHF.R.U32.HI R27, RZ, 0x17, R0.reuse ;  /* 0x00000017ff1b7819 */ /* 0x100fe20000011600 */
[----:B------:R-:W-:Y:S01]  /*17a0*/  BSSY.RECONVERGENT B1, `(.L_x_425) ;  /* 0x0000063000017945 */ /* 0x000fe20003800200 */
[----:B------:R-:W-:Y:S02]  /*17b0*/  SHF.R.U32.HI R6, RZ, 0x17, R7 ;  /* 0x00000017ff067819 */ /* 0x000fe40000011607 */
[----:B------:R-:W-:Y:S02]  /*17c0*/  LOP3.LUT R27, R27, 0xff, RZ, 0xc0, !PT ;  /* 0x000000ff1b1b7812 */ /* 0x000fe400078ec0ff */
[----:B------:R-:W-:Y:S01]  /*17d0*/  LOP3.LUT R30, R6, 0xff, RZ, 0xc0, !PT ;  /* 0x000000ff061e7812 */ /* 0x000fe200078ec0ff */
[----:B------:R-:W-:Y:S02]  /*17e0*/  IMAD.MOV.U32 R6, RZ, RZ, R0 ;  /* 0x000000ffff067224 */ /* 0x000fe400078e0000 */
[----:B------:R-:W-:Y:S01]  /*17f0*/  VIADD R29, R27, 0xffffffff ;  /* 0xffffffff1b1d7836 */ /* 0x000fe20000000000 */
[----:B------:R-:W-:-:S04]  /*1800*/  IADD3 R31, PT, PT, R30, -0x1, RZ ;  /* 0xffffffff1e1f7810 */ /* 0x000fc80007ffe0ff */
[----:B------:R-:W-:-:S04]  /*1810*/  ISETP.GT.U32.AND P0, PT, R29, 0xfd, PT ;  /* 0x000000fd1d00780c */ /* 0x000fc80003f04070 */
[----:B------:R-:W-:-:S13]  /*1820*/  ISETP.GT.U32.OR P0, PT, R31, 0xfd, P0 ;  /* 0x000000fd1f00780c */ /* 0x000fda0000704470 */
[----:B------:R-:W-:Y:S01]  /*1830*/  @!P0 MOV R28, RZ ;  /* 0x000000ff001c8202 */ /* 0x000fe20000000f00 */
[----:B------:R-:W-:Y:S06]  /*1840*/  @!P0 BRA `(.L_x_426) ;  /* 0x00000000005c8947 */ /* 0x000fec0003800000 */
[----:B------:R-:W-:Y:S02]  /*1850*/  FSETP.GTU.FTZ.AND P0, PT, |R7|, +INF , PT ;  /* 0x7f8000000700780b */ /* 0x000fe40003f1c200 */
[----:B------:R-:W-:-:S04]  /*1860*/  FSETP.GTU.FTZ.AND P1, PT, |R0|, +INF , PT ;  /* 0x7f8000000000780b */ /* 0x000fc80003f3c200 */
[----:B------:R-:W-:-:S13]  /*1870*/  PLOP3.LUT P0, PT, P0, P1, PT, 0xf8, 0x8f ;  /* 0x00000000008f781c */ /* 0x000fda0000703f70 */
[----:B------:R-:W-:Y:S05]  /*1880*/  @P0 BRA `(.L_x_427) ;  /* 0x00000004004c0947 */ /* 0x000fea0003800000 */
[----:B------:R-:W-:-:S13]  /*1890*/  LOP3.LUT P0, RZ, R6, 0x7fffffff, R7, 0xc8, !PT ;  /* 0x7fffffff06ff7812 */ /* 0x000fda000780c807 */
[----:B------:R-:W-:Y:S05]  /*18a0*/  @!P0 BRA `(.L_x_428) ;  /* 0x00000004003c8947 */ /* 0x000fea0003800000 */
[C---:B------:R-:W-:Y:S02]  /*18b0*/  FSETP.NEU.FTZ.AND P2, PT, |R7|.reuse, +INF , PT ;  /* 0x7f8000000700780b */ /* 0x040fe40003f5d200 */
[----:B------:R-:W-:Y:S02]  /*18c0*/  FSETP.NEU.FTZ.AND P1, PT, |R0|, +INF , PT ;  /* 0x7f8000000000780b */ /* 0x000fe40003f3d200 */
[----:B------:R-:W-:-:S11]  /*18d0*/  FSETP.NEU.FTZ.AND P0, PT, |R7|, +INF , PT ;  /* 0x7f8000000700780b */ /* 0x000fd60003f1d200 */
[----:B------:R-:W-:Y:S05]  /*18e0*/  @!P1 BRA !P2, `(.L_x_428) ;  /* 0x00000004002c9947 */ /* 0x000fea0005000000 */
[----:B------:R-:W-:-:S04]  /*18f0*/  LOP3.LUT P2, RZ, R7, 0x7fffffff, RZ, 0xc0, !PT ;  /* 0x7fffffff07ff7812 */ /* 0x000fc8000784c0ff */
[----:B------:R-:W-:-:S13]  /*1900*/  PLOP3.LUT P1, PT, P1, P2, PT, 0x2f, 0xf2 ;  /* 0x0000000000f2781c */ /* 0x000fda0000f24577 */
[----:B------:R-:W-:Y:S05]  /*1910*/  @P1 BRA `(.L_x_429) ;  /* 0x0000000400181947 */ /* 0x000fea0003800000 */
[----:B------:R-:W-:-:S04]  /*1920*/  LOP3.LUT P1, RZ, R6, 0x7fffffff, RZ, 0xc0, !PT ;  /* 0x7fffffff06ff7812 */ /* 0x000fc8000782c0ff */
[----:B------:R-:W-:-:S13]  /*1930*/  PLOP3.LUT P0, PT, P0, P1, PT, 0x2f, 0xf2 ;  /* 0x0000000000f2781c */ /* 0x000fda0000702577 */
[----:B------:R-:W-:Y:S05]  /*1940*/  @P0 BRA `(.L_x_430) ;  /* 0x0000000400000947 */ /* 0x000fea0003800000 */
[----:B------:R-:W-:Y:S02]  /*1950*/  ISETP.GE.AND P0, PT, R31, RZ, PT ;  /* 0x000000ff1f00720c */ /* 0x000fe40003f06270 */
[----:B------:R-:W-:-:S11]  /*1960*/  ISETP.GE.AND P1, PT, R29, RZ, PT ;  /* 0x000000ff1d00720c */ /* 0x000fd60003f26270 */
[----:B------:R-:W-:Y:S01]  /*1970*/  @P0 IMAD.MOV.U32 R28, RZ, RZ, RZ ;  /* 0x000000ffff1c0224 */ /* 0x000fe200078e00ff */
[----:B------:R-:W-:Y:S01]  /*1980*/  @!P0 MOV R28, 0xffffffc0 ;  /* 0xffffffc0001c8802 */ /* 0x000fe20000000f00 */
[----:B------:R-:W-:Y:S01]  /*1990*/  @!P0 FFMA R7, R7, 1.84467440737095516160e+19, RZ ;  /* 0x5f80000007078823 */ /* 0x000fe200000000ff */
[----:B------:R-:W-:-:S03]  /*19a0*/  @!P1 FFMA R6, R0, 1.84467440737095516160e+19, RZ ;  /* 0x5f80000000069823 */ /* 0x000fc600000000ff */
[----:B------:R-:W-:-:S07]  /*19b0*/  @!P1 VIADD R28, R28, 0x40 ;  /* 0x000000401c1c9836 */ /* 0x000fce0000000000 */
.L_x_426:
[----:B------:R-:W-:Y:S01]  /*19c0*/  LEA R29, R27, 0xc0800000, 0x17 ;  /* 0xc08000001b1d7811 */ /* 0x000fe200078eb8ff */
[----:B------:R-:W-:Y:S01]  /*19d0*/  VIADD R30, R30, 0xffffff81 ;  /* 0xffffff811e1e7836 */ /* 0x000fe20000000000 */
[----:B------:R-:W-:Y:S02]  /*19e0*/  BSSY.RECONVERGENT B2, `(.L_x_431) ;  /* 0x0000035000027945 */ /* 0x000fe40003800200 */
[----:B------:R-:W-:Y:S01]  /*19f0*/  IADD3 R31, PT, PT, -R29, R6, RZ ;  /* 0x000000061d1f7210 */ /* 0x000fe20007ffe1ff */
[----:B------:R-:W-:-:S03]  /*1a00*/  IMAD R6, R30, -0x800000, R7 ;  /* 0xff8000001e067824 */ /* 0x000fc600078e0207 */
[----:B------:R0:W1:Y:S01]  /*1a10*/  MUFU.RCP R29, R31 ;  /* 0x0000001f001d7308 */ /* 0x0000620000001000 */
[----:B------:R-:W-:Y:S01]  /*1a20*/  FADD.FTZ R33, -R31, -RZ ;  /* 0x800000ff1f217221 */ /* 0x000fe20000010100 */
[----:B0-----:R-:W-:-:S04]  /*1a30*/  IADD3 R31, PT, PT, R30, 0x7f, -R27 ;  /* 0x0000007f1e1f7810 */ /* 0x001fc80007ffe81b */
[----:B------:R-:W-:Y:S01]  /*1a40*/  IADD3 R31, PT, PT, R31, R28, RZ ;  /* 0x0000001c1f1f7210 */ /* 0x000fe20007ffe0ff */
[----:B-1----:R-:W-:-:S04]  /*1a50*/  FFMA R32, R29, R33, 1 ;  /* 0x3f8000001d207423 */ /* 0x002fc80000000021 */
[----:B------:R-:W-:-:S04]  /*1a60*/  FFMA R7, R29, R32, R29 ;  /* 0x000000201d077223 */ /* 0x000fc8000000001d */
[----:B------:R-:W-:-:S04]  /*1a70*/  FFMA R32, R6, R7, RZ ;  /* 0x0000000706207223 */ /* 0x000fc800000000ff */
[----:B------:R-:W-:-:S04]  /*1a80*/  FFMA R29, R33, R32, R6 ;  /* 0x00000020211d7223 */ /* 0x000fc80000000006 */
[----:B------:R-:W-:-:S04]  /*1a90*/  FFMA R32, R7, R29, R32 ;  /* 0x0000001d07207223 */ /* 0x000fc80000000020 */
[----:B------:R-:W-:-:S04]  /*1aa0*/  FFMA R29, R33, R32, R6 ;  /* 0x00000020211d7223 */ /* 0x000fc80000000006 */
[----:B------:R-:W-:-:S05]  /*1ab0*/  FFMA R6, R7, R29, R32 ;  /* 0x0000001d07067223 */ /* 0x000fca0000000020 */
[----:B------:R-:W-:-:S04]  /*1ac0*/  SHF.R.U32.HI R27, RZ, 0x17, R6 ;  /* 0x00000017ff1b7819 */ /* 0x000fc80000011606 */
[----:B------:R-:W-:-:S05]  /*1ad0*/  LOP3.LUT R27, R27, 0xff, RZ, 0xc0, !PT ;  /* 0x000000ff1b1b7812 */ /* 0x000fca00078ec0ff */
[----:B------:R-:W-:-:S05]  /*1ae0*/  IMAD.IADD R30, R27, 0x1, R31 ;  /* 0x000000011b1e7824 */ /* 0x000fca00078e021f */
[----:B------:R-:W-:-:S04]  /*1af0*/  IADD3 R27, PT, PT, R30, -0x1, RZ ;  /* 0xffffffff1e1b7810 */ /* 0x000fc80007ffe0ff */
[----:B------:R-:W-:-:S13]  /*1b00*/  ISETP.GE.U32.AND P0, PT, R27, 0xfe, PT ;  /* 0x000000fe1b00780c */ /* 0x000fda0003f06070 */
[----:B------:R-:W-:Y:S05]  /*1b10*/  @!P0 BRA `(.L_x_432) ;  /* 0x0000000000808947 */ /* 0x000fea0003800000 */
[----:B------:R-:W-:-:S13]  /*1b20*/  ISETP.GT.AND P0, PT, R30, 0xfe, PT ;  /* 0x000000fe1e00780c */ /* 0x000fda0003f04270 */
[----:B------:R-:W-:Y:S05]  /*1b30*/  @P0 BRA `(.L_x_433) ;  /* 0x00000000006c0947 */ /* 0x000fea0003800000 */
[----:B------:R-:W-:-:S13]  /*1b40*/  ISETP.GE.AND P0, PT, R30, 0x1, PT ;  /* 0x000000011e00780c */ /* 0x000fda0003f06270 */
[----:B------:R-:W-:Y:S05]  /*1b50*/  @P0 BRA `(.L_x_434) ;  /* 0x0000000000740947 */ /* 0x000fea0003800000 */
[----:B------:R-:W-:Y:S02]  /*1b60*/  ISETP.GE.AND P0, PT, R30, -0x18, PT ;  /* 0xffffffe81e00780c */ /* 0x000fe40003f06270 */
[----:B------:R-:W-:-:S11]  /*1b70*/  LOP3.LUT R6, R6, 0x80000000, RZ, 0xc0, !PT ;  /* 0x8000000006067812 */ /* 0x000fd600078ec0ff */
[----:B------:R-:W-:Y:S05]  /*1b80*/  @!P0 BRA `(.L_x_434) ;  /* 0x0000000000688947 */ /* 0x000fea0003800000 */
[-CC-:B------:R-:W-:Y:S01]  /*1b90*/  FFMA.RZ R27, R7, R29.reuse, R32.reuse ;  /* 0x0000001d071b7223 */ /* 0x180fe2000000c020 */
[C---:B------:R-:W-:Y:S02]  /*1ba0*/  ISETP.NE.AND P2, PT, R30.reuse, RZ, PT ;  /* 0x000000ff1e00720c */ /* 0x040fe40003f45270 */
[C---:B------:R-:W-:Y:S02]  /*1bb0*/  ISETP.NE.AND P1, PT, R30.reuse, RZ, PT ;  /* 0x000000ff1e00720c */ /* 0x040fe40003f25270 */
[----:B------:R-:W-:Y:S01]  /*1bc0*/  LOP3.LUT R28, R27, 0x7fffff, RZ, 0xc0, !PT ;  /* 0x007fffff1b1c7812 */ /* 0x000fe200078ec0ff */
[CCC-:B------:R-:W-:Y:S01]  /*1bd0*/  FFMA.RP R27, R7.reuse, R29.reuse, R32.reuse ;  /* 0x0000001d071b7223 */ /* 0x1c0fe20000008020 */
[----:B------:R-:W-:Y:S01]  /*1be0*/  FFMA.RM R32, R7, R29, R32 ;  /* 0x0000001d07207223 */ /* 0x000fe20000004020 */
[----:B------:R-:W-:Y:S01]  /*1bf0*/  VIADD R7, R30, 0x20 ;  /* 0x000000201e077836 */ /* 0x000fe20000000000 */
[----:B------:R-:W-:Y:S02]  /*1c00*/  LOP3.LUT R28, R28, 0x800000, RZ, 0xfc, !PT ;  /* 0x008000001c1c7812 */ /* 0x000fe400078efcff */
[----:B------:R-:W-:-:S02]  /*1c10*/  IADD3 R29, PT, PT, -R30, RZ, RZ ;  /* 0x000000ff1e1d7210 */ /* 0x000fc40007ffe1ff */
[----:B------:R-:W-:Y:S02]  /*1c20*/  SHF.L.U32 R7, R28, R7, RZ ;  /* 0x000000071c077219 */ /* 0x000fe400000006ff */
[----:B------:R-:W-:Y:S02]  /*1c30*/  FSETP.NEU.FTZ.AND P0, PT, R27, R32, PT ;  /* 0x000000201b00720b */ /* 0x000fe40003f1d000 */
[----:B------:R-:W-:Y:S02]  /*1c40*/  SEL R27, R29, RZ, P2 ;  /* 0x000000ff1d1b7207 */ /* 0x000fe40001000000 */
[----:B------:R-:W-:Y:S02]  /*1c50*/  ISETP.NE.AND P1, PT, R7, RZ, P1 ;  /* 0x000000ff0700720c */ /* 0x000fe40000f25270 */
[----:B------:R-:W-:Y:S02]  /*1c60*/  SHF.R.U32.HI R27, RZ, R27, R28 ;  /* 0x0000001bff1b7219 */ /* 0x000fe4000001161c */
[----:B------:R-:W-:-:S02]  /*1c70*/  PLOP3.LUT P0, PT, P0, P1, PT, 0xf8, 0x8f ;  /* 0x00000000008f781c */ /* 0x000fc40000703f70 */
[----:B------:R-:W-:Y:S02]  /*1c80*/  SHF.R.U32.HI R28, RZ, 0x1, R27 ;  /* 0x00000001ff1c7819 */ /* 0x000fe4000001161b */
[----:B------:R-:W-:-:S04]  /*1c90*/  SEL R7, RZ, 0x1, !P0 ;  /* 0x00000001ff077807 */ /* 0x000fc80004000000 */
[----:B------:R-:W-:-:S04]  /*1ca0*/  LOP3.LUT R30, R7, 0x1, R28, 0xf8, !PT ;  /* 0x00000001071e7812 */ /* 0x000fc800078ef81c */
[----:B------:R-:W-:-:S05]  /*1cb0*/  LOP3.LUT R27, R30, R27, RZ, 0xc0, !PT ;  /* 0x0000001b1e1b7212 */ /* 0x000fca00078ec0ff */
[----:B------:R-:W-:-:S05]  /*1cc0*/  IMAD.IADD R27, R28, 0x1, R27 ;  /* 0x000000011c1b7824 */ /* 0x000fca00078e021b */
[----:B------:R-:W-:Y:S01]  /*1cd0*/  LOP3.LUT R6, R27, R6, RZ, 0xfc, !PT ;  /* 0x000000061b067212 */ /* 0x000fe200078efcff */
[----:B------:R-:W-:Y:S06]  /*1ce0*/  BRA `(.L_x_434) ;  /* 0x0000000000107947 */ /* 0x000fec0003800000 */
.L_x_433:
[----:B------:R-:W-:-:S04]  /*1cf0*/  LOP3.LUT R6, R6, 0x80000000, RZ, 0xc0, !PT ;  /* 0x8000000006067812 */ /* 0x000fc800078ec0ff */
[----:B------:R-:W-:Y:S01]  /*1d00*/  LOP3.LUT R6, R6, 0x7f800000, RZ, 0xfc, !PT ;  /* 0x7f80000006067812 */ /* 0x000fe200078efcff */
[----:B------:R-:W-:Y:S06]  /*1d10*/  BRA `(.L_x_434) ;  /* 0x0000000000047947 */ /* 0x000fec0003800000 */
.L_x_432:
[----:B------:R-:W-:-:S07]  /*1d20*/  LEA R6, R31, R6, 0x17 ;  /* 0x000000061f067211 */ /* 0x000fce00078eb8ff */
.L_x_434:
[----:B------:R-:W-:Y:S05]  /*1d30*/  BSYNC.RECONVERGENT B2 ;  /* 0x0000000000027941 */ /* 0x000fea0003800200 */
.L_x_431:
[----:B------:R-:W-:Y:S05]  /*1d40*/  BRA `(.L_x_435) ;  /* 0x0000000000207947 */ /* 0x000fea0003800000 */
.L_x_430:
[----:B------:R-:W-:-:S04]  /*1d50*/  LOP3.LUT R6, R6, 0x80000000, R7, 0x48, !PT ;  /* 0x8000000006067812 */ /* 0x000fc800078e4807 */
[----:B------:R-:W-:Y:S01]  /*1d60*/  LOP3.LUT R6, R6, 0x7f800000, RZ, 0xfc, !PT ;  /* 0x7f80000006067812 */ /* 0x000fe200078efcff */
[----:B------:R-:W-:Y:S06]  /*1d70*/  BRA `(.L_x_435) ;  /* 0x0000000000147947 */ /* 0x000fec0003800000 */
.L_x_429:
[----:B------:R-:W-:Y:S01]  /*1d80*/  LOP3.LUT R6, R6, 0x80000000, R7, 0x48, !PT ;  /* 0x8000000006067812 */ /* 0x000fe200078e4807 */
[----:B------:R-:W-:Y:S06]  /*1d90*/  BRA `(.L_x_435) ;  /* 0x00000000000c7947 */ /* 0x000fec0003800000 */
.L_x_428:
[----:B------:R-:W0:Y:S01]  /*1da0*/  MUFU.RSQ R6, -QNAN ;  /* 0xffc0000000067908 */ /* 0x000e220000001400 */
[----:B------:R-:W-:Y:S05]  /*1db0*/  BRA `(.L_x_435) ;  /* 0x0000000000047947 */ /* 0x000fea0003800000 */
.L_x_427:
[----:B------:R-:W-:-:S07]  /*1dc0*/  FADD.FTZ R6, R7, R0 ;  /* 0x0000000007067221 */ /* 0x000fce0000010000 */
.L_x_435:
[----:B------:R-:W-:Y:S05]  /*1dd0*/  BSYNC.RECONVERGENT B1 ;  /* 0x0000000000017941 */ /* 0x000fea0003800200 */
.L_x_425:
[----:B0-----:R-:W-:Y:S01]  /*1de0*/  IMAD.MOV.U32 R27, RZ, RZ, R6 ;  /* 0x000000ffff1b7224 */ /* 0x001fe200078e0006 */
[----:B------:R-:W-:Y:S01]  /*1df0*/  MOV R6, R18 ;  /* 0x0000001200067202 */ /* 0x000fe20000000f00 */
[----:B------:R-:W-:-:S04]  /*1e00*/  IMAD.MOV.U32 R7, RZ, RZ, 0x0 ;  /* 0x00000000ff077424 */ /* 0x000fc800078e00ff */
[----:B------:R-:W-:Y:S05]  /*1e10*/  RET.REL.NODEC R6 `(_Z18simulate_gbm_pathsfffifiPfP24curandStatePhilox4_32_10) ;  /* 0xffffffe006787950 */ /* 0x000fea0003c3ffff */
.L_x_436:
        /* <DEDUP_REMOVED lines=14> */
.L_x_441:


//--------------------- .text._Z8init_rngP24curandStatePhilox4_32_10yi --------------------------
	.section	.text._Z8init_rngP24curandStatePhilox4_32_10yi,"ax",@progbits
	.align	128
        .global         _Z8init_rngP24curandStatePhilox4_32_10yi
        .type           _Z8init_rngP24curandStatePhilox4_32_10yi,@function
        .size           _Z8init_rngP24curandStatePhilox4_32_10yi,(.L_x_454 - _Z8init_rngP24curandStatePhilox4_32_10yi)
        .other          _Z8init_rngP24curandStatePhilox4_32_10yi,@"STO_CUDA_ENTRY STV_DEFAULT"
_Z8init_rngP24curandStatePhilox4_32_10yi:
.text._Z8init_rngP24curandStatePhilox4_32_10yi:
[----:B------:R-:W-:Y:S01]  /*0000*/  LDC R1, c[0x0][0x37c] ;  /* 0x0000df00ff017b82 */ /* 0x000fe20000000800 */
[----:B------:R-:W0:Y:S01]  /*0010*/  S2R R6, SR_TID.X ;  /* 0x0000000000067919 */ /* 0x000e220000002100 */
[----:B------:R-:W1:Y:S06]  /*0020*/  LDCU UR4, c[0x0][0x360] ;  /* 0x00006c00ff0477ac */ /* 0x000e6c0008000800 */
[----:B------:R-:W0:Y:S01]  /*0030*/  S2UR UR5, SR_CTAID.X ;  /* 0x00000000000579c3 */ /* 0x000e220000002500 */
[----:B------:R-:W2:Y:S07]  /*0040*/  LDCU UR23, c[0x0][0x390] ;  /* 0x00007200ff1777ac */ /* 0x000eae0008000800 */
[----:B------:R-:W0:Y:S02]  /*0050*/  LDC R3, c[0x0][0x360] ;  /* 0x0000d800ff037b82 */ /* 0x000e240000000800 */
[----:B0-----:R-:W-:-:S05]  /*0060*/  IMAD R6, R3, UR5, R6 ;  /* 0x0000000503067c24 */ /* 0x001fca000f8e0206 */
[----:B--2---:R-:W-:-:S13]  /*0070*/  ISETP.GE.AND P0, PT, R6, UR23, PT ;  /* 0x0000001706007c0c */ /* 0x004fda000bf06270 */
[----:B-1----:R-:W-:Y:S05]  /*0080*/  @P0 EXIT ;  /* 0x000000000000094d */ /* 0x002fea0003800000 */
[----:B------:R-:W0:Y:S01]  /*0090*/  LDC.64 R2, c[0x0][0x380] ;  /* 0x0000e000ff027b82 */ /* 0x000e220000000a00 */
[----:B------:R-:W1:Y:S01]  /*00a0*/  LDCU UR5, c[0x0][0x370] ;  /* 0x00006e00ff0577ac */ /* 0x000e620008000800 */
[----:B------:R-:W-:Y:S01]  /*00b0*/  BSSY.RECONVERGENT B0, `(.L_x_437) ;  /* 0x000004d000007945 */ /* 0x000fe20003800200 */
[----:B------:R-:W2:Y:S01]  /*00c0*/  LDCU.64 UR26, c[0x0][0x388] ;  /* 0x00007100ff1a77ac */ /* 0x000ea20008000a00 */
[----:B------:R-:W3:Y:S01]  /*00d0*/  LDCU.64 UR24, c[0x0][0x358] ;  /* 0x00006b00ff1877ac */ /* 0x000ee20008000a00 */
[----:B-1----:R-:W-:Y:S02]  /*00e0*/  UIMAD UR4, UR4, UR5, URZ ;  /* 0x00000005040472a4 */ /* 0x002fe4000f8e02ff */
[----:B--2---:R-:W-:Y:S02]  /*00f0*/  UIADD3 UR6, UPT, UPT, UR27, -0x4498517b, URZ ;  /* 0xbb67ae851b067890 */ /* 0x004fe4000fffe0ff */
[----:B------:R-:W-:Y:S02]  /*0100*/  UIADD3 UR7, UPT, UPT, UR27, 0x76cf5d0a, URZ ;  /* 0x76cf5d0a1b077890 */ /* 0x000fe4000fffe0ff */
[----:B------:R-:W-:-:S02]  /*0110*/  UIADD3 UR8, UPT, UPT, UR27, 0x32370b8f, URZ ;  /* 0x32370b8f1b087890 */ /* 0x000fc4000fffe0ff */
[----:B------:R-:W-:Y:S02]  /*0120*/  UIADD3 UR9, UPT, UPT, UR27, -0x126145ec, URZ ;  /* 0xed9eba141b097890 */ /* 0x000fe4000fffe0ff */
[----:B------:R-:W-:Y:S02]  /*0130*/  UIADD3 UR10, UPT, UPT, UR27, -0x56f99767, URZ ;  /* 0xa90668991b0a7890 */ /* 0x000fe4000fffe0ff */
[----:B------:R-:W-:Y:S02]  /*0140*/  UIADD3 UR11, UPT, UPT, UR26, -0x4ab325aa, URZ ;  /* 0xb54cda561a0b7890 */ /* 0x000fe4000fffe0ff */
[----:B------:R-:W-:Y:S02]  /*0150*/  UIADD3 UR12, UPT, UPT, UR27, 0x646e171e, URZ ;  /* 0x646e171e1b0c7890 */ /* 0x000fe4000fffe0ff */
[----:B------:R-:W-:Y:S02]  /*0160*/  UIADD3 UR13, UPT, UPT, UR26, 0x5384540f, URZ ;  /* 0x5384540f1a0d7890 */ /* 0x000fe4000fffe0ff */
[----:B------:R-:W-:-:S02]  /*0170*/  UIADD3 UR14, UPT, UPT, UR27, 0x1fd5c5a3, URZ ;  /* 0x1fd5c5a31b0e7890 */ /* 0x000fc4000fffe0ff */
[----:B------:R-:W-:Y:S02]  /*0180*/  UIADD3 UR15, UPT, UPT, UR26, -0xe443238, URZ ;  /* 0xf1bbcdc81a0f7890 */ /* 0x000fe4000fffe0ff */
[----:B------:R-:W-:Y:S02]  /*0190*/  UIADD3 UR16, UPT, UPT, UR27, -0x24c28bd8, URZ ;  /* 0xdb3d74281b107890 */ /* 0x000fe4000fffe0ff */
[----:B------:R-:W-:Y:S02]  /*01a0*/  UIADD3 UR17, UPT, UPT, UR26, -0x700cb87f, URZ ;  /* 0x8ff347811a117890 */ /* 0x000fe4000fffe0ff */
[----:B------:R-:W-:Y:S02]  /*01b0*/  UIADD3 UR18, UPT, UPT, UR27, -0x695add53, URZ ;  /* 0x96a522ad1b127890 */ /* 0x000fe4000fffe0ff */
[----:B------:R-:W-:Y:S02]  /*01c0*/  UIADD3 UR5, UPT, UPT, UR26, -0x61c88647, URZ ;  /* 0x9e3779b91a057890 */ /* 0x000fe4000fffe0ff */
[----:B------:R-:W-:-:S02]  /*01d0*/  UIADD3 UR19, UPT, UPT, UR26, 0x3c6ef372, URZ ;  /* 0x3c6ef3721a137890 */ /* 0x000fc4000fffe0ff */
[----:B------:R-:W-:Y:S02]  /*01e0*/  UIADD3 UR20, UPT, UPT, UR26, -0x255992d5, URZ ;  /* 0xdaa66d2b1a147890 */ /* 0x000fe4000fffe0ff */
[----:B------:R-:W-:Y:S02]  /*01f0*/  UIADD3 UR21, UPT, UPT, UR26, 0x78dde6e4, URZ ;  /* 0x78dde6e41a157890 */ /* 0x000fe4000fffe0ff */
[----:B0--3--:R-:W-:-:S12]  /*0200*/  UIADD3 UR22, UPT, UPT, UR26, 0x1715609d, URZ ;  /* 0x1715609d1a167890 */ /* 0x009fd8000fffe0ff */
.L_x_438:
[C---:B------:R-:W-:Y:S01]  /*0210*/  IMAD.WIDE.U32 R4, R6.reuse, -0x326172a9, RZ ;  /* 0xcd9e8d5706047825 */ /* 0x040fe200078e00ff */
[----:B------:R-:W-:Y:S02]  /*0220*/  SHF.R.S32.HI R7, RZ, 0x1f, R6 ;  /* 0x0000001fff077819 */ /* 0x000fe40000011406 */
[----:B------:R-:W-:Y:S01]  /*0230*/  CS2R R14, SRZ ;  /* 0x00000000000e7805 */ /* 0x000fe2000001ff00 */
[----:B------:R-:W-:Y:S01]  /*0240*/  IMAD.WIDE R16, R6, 0x40, R2 ;  /* 0x0000004006107825 */ /* 0x000fe200078e0202 */
[----:B------:R-:W-:Y:S02]  /*0250*/  LOP3.LUT R8, R5, UR26, RZ, 0x3c, !PT ;  /* 0x0000001a05087c12 */ /* 0x000fe4000f8e3cff */
[----:B------:R-:W-:Y:S02]  /*0260*/  LOP3.LUT R10, R7, UR27, RZ, 0x3c, !PT ;  /* 0x0000001b070a7c12 */ /* 0x000fe4000f8e3cff */
[----:B------:R-:W-:Y:S01]  /*0270*/  STG.E.64 desc[UR24][R16.64+0x30], RZ ;  /* 0x000030ff10007986 */ /* 0x000fe2000c101b18 */
[----:B------:R-:W-:-:S03]  /*0280*/  IMAD.WIDE.U32 R8, R8, -0x2daee0ad, RZ ;  /* 0xd2511f5308087825 */ /* 0x000fc600078e00ff */
[----:B------:R-:W-:Y:S01]  /*0290*/  STG.E.64 desc[UR24][R16.64+0x38], RZ ;  /* 0x000038ff10007986 */ /* 0x000fe2000c101b18 */
[----:B------:R-:W-:Y:S01]  /*02a0*/  IMAD.WIDE.U32 R10, R10, -0x326172a9, RZ ;  /* 0xcd9e8d570a0a7825 */ /* 0x000fe200078e00ff */
[----:B------:R-:W-:-:S04]  /*02b0*/  LOP3.LUT R12, R9, UR6, RZ, 0x3c, !PT ;  /* 0x00000006090c7c12 */ /* 0x000fc8000f8e3cff */
[----:B------:R-:W-:Y:S01]  /*02c0*/  LOP3.LUT R4, R11, UR5, R4, 0x96, !PT ;  /* 0x000000050b047c12 */ /* 0x000fe2000f8e9604 */
[----:B------:R-:W-:-:S04]  /*02d0*/  IMAD.WIDE.U32 R12, R12, -0x326172a9, RZ ;  /* 0xcd9e8d570c0c7825 */ /* 0x000fc800078e00ff */
[----:B------:R-:W-:Y:S01]  /*02e0*/  IMAD.WIDE.U32 R4, R4, -0x2daee0ad, RZ ;  /* 0xd2511f5304047825 */ /* 0x000fe200078e00ff */
[----:B------:R-:W-:-:S04]  /*02f0*/  LOP3.LUT R10, R13, UR19, R10, 0x96, !PT ;  /* 0x000000130d0a7c12 */ /* 0x000fc8000f8e960a */
[----:B------:R-:W-:Y:S01]  /*0300*/  LOP3.LUT R5, R5, UR7, R8, 0x96, !PT ;  /* 0x0000000705057c12 */ /* 0x000fe2000f8e9608 */
[----:B------:R-:W-:-:S05]  /*0310*/  IMAD.WIDE.U32 R10, R10, -0x2daee0ad, RZ ;  /* 0xd2511f530a0a7825 */ /* 0x000fca00078e00ff */
[----:B------:R-:W-:Y:S01]  /*0320*/  LOP3.LUT R8, R11, UR8, R4, 0x96, !PT ;  /* 0x000000080b087c12 */ /* 0x000fe2000f8e9604 */
[----:B------:R-:W-:-:S04]  /*0330*/  IMAD.WIDE.U32 R4, R5, -0x326172a9, RZ ;  /* 0xcd9e8d5705047825 */ /* 0x000fc800078e00ff */
[----:B------:R-:W-:Y:S01]  /*0340*/  IMAD.WIDE.U32 R8, R8, -0x326172a9, RZ ;  /* 0xcd9e8d5708087825 */ /* 0x000fe200078e00ff */
[----:B------:R-:W-:-:S04]  /*0350*/  LOP3.LUT R5, R5, UR20, R12, 0x96, !PT ;  /* 0x0000001405057c12 */ /* 0x000fc8000f8e960c */
        /* <DEDUP_REMOVED lines=15> */
[----:B------:R-:W-:-:S03]  /*0450*/  LOP3.LUT R10, R13, UR13, R10, 0x96, !PT ;  /* 0x0000000d0d0a7c12 */ /* 0x000fc6000f8e960a */
[----:B------:R-:W-:Y:S01]  /*0460*/  IMAD.U32 R13, RZ, RZ, UR27 ;  /* 0x0000001bff0d7e24 */ /* 0x000fe2000f8e00ff */
[----:B------:R-:W-:Y:S01]  /*0470*/  LOP3.LUT R18, R9, UR15, R12, 0x96, !PT ;  /* 0x0000000f09127c12 */ /* 0x000fe2000f8e960c */
[----:B------:R-:W-:-:S04]  /*0480*/  IMAD.WIDE.U32 R10, R10, -0x2daee0ad, RZ ;  /* 0xd2511f530a0a7825 */ /* 0x000fc800078e00ff */
[----:B------:R-:W-:Y:S01]  /*0490*/  IMAD.WIDE.U32 R18, R18, -0x2daee0ad, RZ ;  /* 0xd2511f5312127825 */ /* 0x000fe200078e00ff */
[----:B------:R-:W-:Y:S02]  /*04a0*/  LOP3.LUT R20, R11, UR16, R4, 0x96, !PT ;  /* 0x000000100b147c12 */ /* 0x000fe4000f8e9604 */
[----:B------:R-:W-:Y:S01]  /*04b0*/  CS2R R4, SRZ ;  /* 0x0000000000047805 */ /* 0x000fe2000001ff00 */
[----:B------:R-:W-:Y:S01]  /*04c0*/  IMAD.U32 R12, RZ, RZ, UR26 ;  /* 0x0000001aff0c7e24 */ /* 0x000fe2000f8e00ff */
[----:B------:R-:W-:Y:S01]  /*04d0*/  LOP3.LUT R10, R19, UR18, R10, 0x96, !PT ;  /* 0x00000012130a7c12 */ /* 0x000fe2000f8e960a */
[----:B------:R-:W-:Y:S01]  /*04e0*/  IMAD.WIDE.U32 R20, R20, -0x326172a9, RZ ;  /* 0xcd9e8d5714147825 */ /* 0x000fe200078e00ff */
[----:B------:R-:W-:Y:S01]  /*04f0*/  MOV R11, R18 ;  /* 0x00000012000b7202 */ /* 0x000fe20000000f00 */
[----:B------:R0:W-:Y:S02]  /*0500*/  STG.E.128 desc[UR24][R16.64], R4 ;  /* 0x0000000410007986 */ /* 0x0001e4000c101d18 */
[----:B------:R-:W-:Y:S01]  /*0510*/  IMAD.MOV.U32 R9, RZ, RZ, R20 ;  /* 0x000000ffff097224 */ /* 0x000fe200078e0014 */
[----:B------:R-:W-:Y:S01]  /*0520*/  LOP3.LUT R8, R21, UR17, R8, 0x96, !PT ;  /* 0x0000001115087c12 */ /* 0x000fe2000f8e9608 */
[----:B------:R1:W-:Y:S04]  /*0530*/  STG.E.128 desc[UR24][R16.64+0x20], R12 ;  /* 0x0000200c10007986 */ /* 0x0003e8000c101d18 */
[----:B------:R1:W-:Y:S01]  /*0540*/  STG.E.128 desc[UR24][R16.64+0x10], R8 ;  /* 0x0000100810007986 */ /* 0x0003e2000c101d18 */
[----:B0-----:R-:W-:-:S04]  /*0550*/  IADD3 R6, PT, PT, R6, UR4, RZ ;  /* 0x0000000406067c10 */ /* 0x001fc8000fffe0ff */
[----:B------:R-:W-:-:S13]  /*0560*/  ISETP.GE.AND P0, PT, R6, UR23, PT ;  /* 0x0000001706007c0c */ /* 0x000fda000bf06270 */
[----:B-1----:R-:W-:Y:S05]  /*0570*/  @!P0 BRA `(.L_x_438) ;  /* 0xfffffffc00248947 */ /* 0x002fea000383ffff */
[----:B------:R-:W-:Y:S05]  /*0580*/  BSYNC.RECONVERGENT B0 ;  /* 0x0000000000007941 */ /* 0x000fea0003800200 */
.L_x_437:
[----:B------:R-:W-:Y:S05]  /*0590*/  EXIT ;  /* 0x000000000000794d */ /* 0x000fea0003800000 */
.L_x_439:
        /* <DEDUP_REMOVED lines=14> */
.L_x_454:


//--------------------- .nv.global.init           --------------------------
	.section	.nv.global.init,"aw",@progbits
	.align	4
.nv.global.init:
	.type		mrg32k3aM1SubSeq,@object
	.size		mrg32k3aM1SubSeq,(mrg32k3aM2SubSeq - mrg32k3aM1SubSeq)
mrg32k3aM1SubSeq:
        /*0000*/ 	.byte	0x0b, 0xcc, 0xee, 0x04, 0x73, 0x29, 0x8b, 0x6f, 0xf6, 0x53, 0x03, 0xf6, 0x23, 0xf6, 0xea, 0xda
        /* <DEDUP_REMOVED lines=125> */
	.type		mrg32k3aM2SubSeq,@object
	.size		mrg32k3aM2SubSeq,(mrg32k3aM1 - mrg32k3aM2SubSeq)
mrg32k3aM2SubSeq:
        /* <DEDUP_REMOVED lines=126> */
	.type		mrg32k3aM1,@object
	.size		mrg32k3aM1,(mrg32k3aM1Seq - mrg32k3aM1)
mrg32k3aM1:
        /* <DEDUP_REMOVED lines=144> */
	.type		mrg32k3aM1Seq,@object
	.size		mrg32k3aM1Seq,(mrg32k3aM2 - mrg32k3aM1Seq)
mrg32k3aM1Seq:
        /* <DEDUP_REMOVED lines=144> */
	.type		mrg32k3aM2,@object
	.size		mrg32k3aM2,(mrg32k3aM2Seq - mrg32k3aM2)
mrg32k3aM2:
        /* <DEDUP_REMOVED lines=144> */
	.type		mrg32k3aM2Seq,@object
	.size		mrg32k3aM2Seq,(precalc_xorwow_matrix - mrg32k3aM2Seq)
mrg32k3aM2Seq:
        /* <DEDUP_REMOVED lines=144> */
	.type		precalc_xorwow_matrix,@object
	.size		precalc_xorwow_matrix,(precalc_xorwow_offset_matrix - precalc_xorwow_matrix)
precalc_xorwow_matrix:
        /* <DEDUP_REMOVED lines=6400> */
	.type		precalc_xorwow_offset_matrix,@object
	.size		precalc_xorwow_offset_matrix,(.L_1 - precalc_xorwow_offset_matrix)
precalc_xorwow_offset_matrix:
        /* <DEDUP_REMOVED lines=6400> */
.L_1:


//--------------------- .nv.shared._ZN3cub18CUB_300001_SM_10006detail6reduce28DeviceReduceSingleTileKernelINS2_10policy_hubIdyN4cuda3std3__44plusIdEEE10Policy1000EPdSC_iS9_ddNS7_10__identityEEEvT0_T1_T2_T3_T4_T6_ --------------------------
	.section	.nv.shared._ZN3cub18CUB_300001_SM_10006detail6reduce28DeviceReduceSingleTileKernelINS2_10policy_hubIdyN4cuda3std3__44plusIdEEE10Policy1000EPdSC_iS9_ddNS7_10__identityEEEvT0_T1_T2_T3_T4_T6_,"aw",@nobits
	.sectionflags	@""
	.align	8
.nv.shared._ZN3cub18CUB_300001_SM_10006detail6reduce28DeviceReduceSingleTileKernelINS2_10policy_hubIdyN4cuda3std3__44plusIdEEE10Policy1000EPdSC_iS9_ddNS7_10__identityEEEvT0_T1_T2_T3_T4_T6_:
	.zero		1176


//--------------------- .nv.shared.reserved.0     --------------------------
	.section	.nv.shared.reserved.0,"aw",@nobits
	.weak		__nv_reservedSMEM_offset_0_alias
	.size		__nv_reservedSMEM_offset_0_alias, 0, 64
	.other		__nv_reservedSMEM_offset_0_alias,@"STO_CUDA_RESERVED_SHARED STV_DEFAULT"
__nv_reservedSMEM_offset_0_alias:
	.zero		0
	.zero		64


//--------------------- .nv.global                --------------------------
	.section	.nv.global,"aw",@nobits
.nv.global:
	.type		_ZN34_INTERNAL_ee19b714_4_k_cu_203bead06thrust24THRUST_300001_SM_1000_NS12placeholders2_8E,@object
	.size		_ZN34_INTERNAL_ee19b714_4_k_cu_203bead06thrust24THRUST_300001_SM_1000_NS12placeholders2_8E,(_ZN34_INTERNAL_ee19b714_4_k_cu_203bead04cuda3std3__436_GLOBAL__N__ee19b714_4_k_cu_203bead06ignoreE - _ZN34_INTERNAL_ee19b714_4_k_cu_203bead06thrust24THRUST_300001_SM_1000_NS12placeholders2_8E)
_ZN34_INTERNAL_ee19b714_4_k_cu_203bead06thrust24THRUST_300001_SM_1000_NS12placeholders2_8E:
	.zero		1
	.type		_ZN34_INTERNAL_ee19b714_4_k_cu_203bead04cuda3std3__436_GLOBAL__N__ee19b714_4_k_cu_203bead06ignoreE,@object
	.size		_ZN34_INTERNAL_ee19b714_4_k_cu_203bead04cuda3std3__436_GLOBAL__N__ee19b714_4_k_cu_203bead06ignoreE,(_ZN34_INTERNAL_ee19b714_4_k_cu_203bead04cuda3std6ranges3__45__cpo4dataE - _ZN34_INTERNAL_ee19b714_4_k_cu_203bead04cuda3std3__436_GLOBAL__N__ee19b714_4_k_cu_203bead06ignoreE)
_ZN34_INTERNAL_ee19b714_4_k_cu_203bead04cuda3std3__436_GLOBAL__N__ee19b714_4_k_cu_203bead06ignoreE:
	.zero		1
	.type		_ZN34_INTERNAL_ee19b714_4_k_cu_203bead04cuda3std6ranges3__45__cpo4dataE,@object
	.size		_ZN34_INTERNAL_ee19b714_4_k_cu_203bead04cuda3std6ranges3__45__cpo4dataE,(_ZN34_INTERNAL_ee19b714_4_k_cu_203bead06thrust24THRUST_300001_SM_1000_NS6system3cpp3parE - _ZN34_INTERNAL_ee19b714_4_k_cu_203bead04cuda3std6ranges3__45__cpo4dataE)
_ZN34_INTERNAL_ee19b714_4_k_cu_203bead04cuda3std6ranges3__45__cpo4dataE:
	.zero		1
	.type		_ZN34_INTERNAL_ee19b714_4_k_cu_203bead06thrust24THRUST_300001_SM_1000_NS6system3cpp3parE,@object
	.size		_ZN34_INTERNAL_ee19b714_4_k_cu_203bead06thrust24THRUST_300001_SM_1000_NS6system3cpp3parE,(_ZN34_INTERNAL_ee19b714_4_k_cu_203bead04cuda3std3__45__cpo5beginE - _ZN34_INTERNAL_ee19b714_4_k_cu_203bead06thrust24THRUST_300001_SM_1000_NS6system3cpp3parE)
_ZN34_INTERNAL_ee19b714_4_k_cu_203bead06thrust24THRUST_300001_SM_1000_NS6system3cpp3parE:
	.zero		1
	.type		_ZN34_INTERNAL_ee19b714_4_k_cu_203bead04cuda3std3__45__cpo5beginE,@object
	.size		_ZN34_INTERNAL_ee19b714_4_k_cu_203bead04cuda3std3__45__cpo5beginE,(_ZN34_INTERNAL_ee19b714_4_k_cu_203bead04cuda3std6ranges3__45__cpo5beginE - _ZN34_INTERNAL_ee19b714_4_k_cu_203bead04cuda3std3__45__cpo5beginE)
_ZN34_INTERNAL_ee19b714_4_k_cu_203bead04cuda3std3__45__cpo5beginE:
	.zero		1
	.type		_ZN34_INTERNAL_ee19b714_4_k_cu_203bead04cuda3std6ranges3__45__cpo5beginE,@object
	.size		_ZN34_INTERNAL_ee19b714_4_k_cu_203bead04cuda3std6ranges3__45__cpo5beginE,(_ZN34_INTERNAL_ee19b714_4_k_cu_203bead06thrust24THRUST_300001_SM_1000_NS6deviceE - _ZN34_INTERNAL_ee19b714_4_k_cu_203bead04cuda3std6ranges3__45__cpo5beginE)
_ZN34_INTERNAL_ee19b714_4_k_cu_203bead04cuda3std6ranges3__45__cpo5beginE:
	.zero		1
	.type		_ZN34_INTERNAL_ee19b714_4_k_cu_203bead06thrust24THRUST_300001_SM_1000_NS6deviceE,@object
	.size		_ZN34_INTERNAL_ee19b714_4_k_cu_203bead06thrust24THRUST_300001_SM_1000_NS6deviceE,(_ZN34_INTERNAL_ee19b714_4_k_cu_203bead04cuda3std3__47nulloptE - _ZN34_INTERNAL_ee19b714_4_k_cu_203bead06thrust24THRUST_300001_SM_1000_NS6deviceE)
_ZN34_INTERNAL_ee19b714_4_k_cu_203bead06thrust24THRUST_300001_SM_1000_NS6deviceE:
	.zero		1
	.type		_ZN34_INTERNAL_ee19b714_4_k_cu_203bead04cuda3std3__47nulloptE,@object
	.size		_ZN34_INTERNAL_ee19b714_4_k_cu_203bead04cuda3std3__47nulloptE,(_ZN34_INTERNAL_ee19b714_4_k_cu_203bead04cuda3std6ranges3__45__cpo8distanceE - _ZN34_INTERNAL_ee19b714_4_k_cu_203bead04cuda3std3__47nulloptE)
_ZN34_INTERNAL_ee19b714_4_k_cu_203bead04cuda3std3__47nulloptE:
	.zero		1
	.type		_ZN34_INTERNAL_ee19b714_4_k_cu_203bead04cuda3std6ranges3__45__cpo8distanceE,@object
	.size		_ZN34_INTERNAL_ee19b714_4_k_cu_203bead04cuda3std6ranges3__45__cpo8distanceE,(_ZN34_INTERNAL_ee19b714_4_k_cu_203bead06thrust24THRUST_300001_SM_1000_NS12placeholders2_4E - _ZN34_INTERNAL_ee19b714_4_k_cu_203bead04cuda3std6ranges3__45__cpo8distanceE)
_ZN34_INTERNAL_ee19b714_4_k_cu_203bead04cuda3std6ranges3__45__cpo8distanceE:
	.zero		1
	.type		_ZN34_INTERNAL_ee19b714_4_k_cu_203bead06thrust24THRUST_300001_SM_1000_NS12placeholders2_4E,@object
	.size		_ZN34_INTERNAL_ee19b714_4_k_cu_203bead06thrust24THRUST_300001_SM_1000_NS12placeholders2_4E,(_ZN34_INTERNAL_ee19b714_4_k_cu_203bead04cuda3std3__45__cpo6rbeginE - _ZN34_INTERNAL_ee19b714_4_k_cu_203bead06thrust24THRUST_300001_SM_1000_NS12placeholders2_4E)
_ZN34_INTERNAL_ee19b714_4_k_cu_203bead06thrust24THRUST_300001_SM_1000_NS12placeholders2_4E:
	.zero		1
	.type		_ZN34_INTERNAL_ee19b714_4_k_cu_203bead04cuda3std3__45__cpo6rbeginE,@object
	.size		_ZN34_INTERNAL_ee19b714_4_k_cu_203bead04cuda3std3__45__cpo6rbeginE,(_ZN34_INTERNAL_ee19b714_4_k_cu_203bead04cuda3std6ranges3__45__cpo7advanceE - _ZN34_INTERNAL_ee19b714_4_k_cu_203bead04cuda3std3__45__cpo6rbeginE)
_ZN34_INTERNAL_ee19b714_4_k_cu_203bead04cuda3std3__45__cpo6rbeginE:
	.zero		1
	.type		_ZN34_INTERNAL_ee19b714_4_k_cu_203bead04cuda3std6ranges3__45__cpo7advanceE,@object
	.size		_ZN34_INTERNAL_ee19b714_4_k_cu_203bead04cuda3std6ranges3__45__cpo7advanceE,(_ZN34_INTERNAL_ee19b714_4_k_cu_203bead06thrust24THRUST_300001_SM_1000_NS12placeholders3_10E - _ZN34_INTERNAL_ee19b714_4_k_cu_203bead04cuda3std6ranges3__45__cpo7advanceE)
_ZN34_INTERNAL_ee19b714_4_k_cu_203bead04cuda3std6ranges3__45__cpo7advanceE:
	.zero		1
	.type		_ZN34_INTERNAL_ee19b714_4_k_cu_203bead06thrust24THRUST_300001_SM_1000_NS12placeholders3_10E,@object
	.size		_ZN34_INTERNAL_ee19b714_4_k_cu_203bead06thrust24THRUST_300001_SM_1000_NS12placeholders3_10E,(_ZN34_INTERNAL_ee19b714_4_k_cu_203bead04cuda3std3__48in_placeE - _ZN34_INTERNAL_ee19b714_4_k_cu_203bead06thrust24THRUST_300001_SM_1000_NS12placeholders3_10E)
_ZN34_INTERNAL_ee19b714_4_k_cu_203bead06thrust24THRUST_300001_SM_1000_NS12placeholders3_10E:
	.zero		1
	.type		_ZN34_INTERNAL_ee19b714_4_k_cu_203bead04cuda3std3__48in_placeE,@object
	.size		_ZN34_INTERNAL_ee19b714_4_k_cu_203bead04cuda3std3__48in_placeE,(_ZN34_INTERNAL_ee19b714_4_k_cu_203bead04cuda3std6ranges3__45__cpo4sizeE - _ZN34_INTERNAL_ee19b714_4_k_cu_203bead04cuda3std3__48in_placeE)
_ZN34_INTERNAL_ee19b714_4_k_cu_203bead04cuda3std3__48in_placeE:
	.zero		1
	.type		_ZN34_INTERNAL_ee19b714_4_k_cu_203bead04cuda3std6ranges3__45__cpo4sizeE,@object
	.size		_ZN34_INTERNAL_ee19b714_4_k_cu_203bead04cuda3std6ranges3__45__cpo4sizeE,(_ZN34_INTERNAL_ee19b714_4_k_cu_203bead06thrust24THRUST_300001_SM_1000_NS12placeholders2_2E - _ZN34_INTERNAL_ee19b714_4_k_cu_203bead04cuda3std6ranges3__45__cpo4sizeE)
_ZN34_INTERNAL_ee19b714_4_k_cu_203bead04cuda3std6ranges3__45__cpo4sizeE:
	.zero		1
	.type		_ZN34_INTERNAL_ee19b714_4_k_cu_203bead06thrust24THRUST_300001_SM_1000_NS12placeholders2_2E,@object
	.size		_ZN34_INTERNAL_ee19b714_4_k_cu_203bead06thrust24THRUST_300001_SM_1000_NS12placeholders2_2E,(_ZN34_INTERNAL_ee19b714_4_k_cu_203bead04cuda3std3__45__cpo6cbeginE - _ZN34_INTERNAL_ee19b714_4_k_cu_203bead06thrust24THRUST_300001_SM_1000_NS12placeholders2_2E)
_ZN34_INTERNAL_ee19b714_4_k_cu_203bead06thrust24THRUST_300001_SM_1000_NS12placeholders2_2E:
	.zero		1
	.type		_ZN34_INTERNAL_ee19b714_4_k_cu_203bead04cuda3std3__45__cpo6cbeginE,@object
	.size		_ZN34_INTERNAL_ee19b714_4_k_cu_203bead04cuda3std3__45__cpo6cbeginE,(_ZN34_INTERNAL_ee19b714_4_k_cu_203bead04cuda3std6ranges3__45__cpo6cbeginE - _ZN34_INTERNAL_ee19b714_4_k_cu_203bead04cuda3std3__45__cpo6cbeginE)
_ZN34_INTERNAL_ee19b714_4_k_cu_203bead04cuda3std3__45__cpo6cbeginE:
	.zero		1
	.type		_ZN34_INTERNAL_ee19b714_4_k_cu_203bead04cuda3std6ranges3__45__cpo6cbeginE,@object
	.size		_ZN34_INTERNAL_ee19b714_4_k_cu_203bead04cuda3std6ranges3__45__cpo6cbeginE,(_ZN34_INTERNAL_ee19b714_4_k_cu_203bead06thrust24THRUST_300001_SM_1000_NS12placeholders2_6E - _ZN34_INTERNAL_ee19b714_4_k_cu_203bead04cuda3std6ranges3__45__cpo6cbeginE)
_ZN34_INTERNAL_ee19b714_4_k_cu_203bead04cuda3std6ranges3__45__cpo6cbeginE:
	.zero		1
	.type		_ZN34_INTERNAL_ee19b714_4_k_cu_203bead06thrust24THRUST_300001_SM_1000_NS12placeholders2_6E,@object
	.size		_ZN34_INTERNAL_ee19b714_4_k_cu_203bead06thrust24THRUST_300001_SM_1000_NS12placeholders2_6E,(_ZN34_INTERNAL_ee19b714_4_k_cu_203bead04cuda3std3__45__cpo7crbeginE - _ZN34_INTERNAL_ee19b714_4_k_cu_203bead06thrust24THRUST_300001_SM_1000_NS12placeholders2_6E)
_ZN34_INTERNAL_ee19b714_4_k_cu_203bead06thrust24THRUST_300001_SM_1000_NS12placeholders2_6E:
	.zero		1
	.type		_ZN34_INTERNAL_ee19b714_4_k_cu_203bead04cuda3std3__45__cpo7crbeginE,@object
	.size		_ZN34_INTERNAL_ee19b714_4_k_cu_203bead04cuda3std3__45__cpo7crbeginE,(_ZN34_INTERNAL_ee19b714_4_k_cu_203bead04cuda3std6ranges3__45__cpo4nextE - _ZN34_INTERNAL_ee19b714_4_k_cu_203bead04cuda3std3__45__cpo7crbeginE)
_ZN34_INTERNAL_ee19b714_4_k_cu_203bead04cuda3std3__45__cpo7crbeginE:
	.zero		1
	.type		_ZN34_INTERNAL_ee19b714_4_k_cu_203bead04cuda3std6ranges3__45__cpo4nextE,@object
	.size		_ZN34_INTERNAL_ee19b714_4_k_cu_203bead04cuda3std6ranges3__45__cpo4nextE,(_ZN34_INTERNAL_ee19b714_4_k_cu_203bead04cuda3std6ranges3__45__cpo4swapE - _ZN34_INTERNAL_ee19b714_4_k_cu_203bead04cuda3std6ranges3__45__cpo4nextE)
_ZN34_INTERNAL_ee19b714_4_k_cu_203bead04cuda3std6ranges3__45__cpo4nextE:
	.zero		1
	.type		_ZN34_INTERNAL_ee19b714_4_k_cu_203bead04cuda3std6ranges3__45__cpo4swapE,@object
	.size		_ZN34_INTERNAL_ee19b714_4_k_cu_203bead04cuda3std6ranges3__45__cpo4swapE,(_ZN34_INTERNAL_ee19b714_4_k_cu_203bead06thrust24THRUST_300001_SM_1000_NS8cuda_cub10par_nosyncE - _ZN34_INTERNAL_ee19b714_4_k_cu_203bead04cuda3std6ranges3__45__cpo4swapE)
_ZN34_INTERNAL_ee19b714_4_k_cu_203bead04cuda3std6ranges3__45__cpo4swapE:
	.zero		1
	.type		_ZN34_INTERNAL_ee19b714_4_k_cu_203bead06thrust24THRUST_300001_SM_1000_NS8cuda_cub10par_nosyncE,@object
	.size		_ZN34_INTERNAL_ee19b714_4_k_cu_203bead06thrust24THRUST_300001_SM_1000_NS8cuda_cub10par_nosyncE,(_ZN34_INTERNAL_ee19b714_4_k_cu_203bead06thrust24THRUST_300001_SM_1000_NS3seqE - _ZN34_INTERNAL_ee19b714_4_k_cu_203bead06thrust24THRUST_300001_SM_1000_NS8cuda_cub10par_nosyncE)
_ZN34_INTERNAL_ee19b714_4_k_cu_203bead06thrust24THRUST_300001_SM_1000_NS8cuda_cub10par_nosyncE:
	.zero		1
	.type		_ZN34_INTERNAL_ee19b714_4_k_cu_203bead06thrust24THRUST_300001_SM_1000_NS3seqE,@object
	.size		_ZN34_INTERNAL_ee19b714_4_k_cu_203bead06thrust24THRUST_300001_SM_1000_NS3seqE,(_ZN34_INTERNAL_ee19b714_4_k_cu_203bead04cuda3std3__420unreachable_sentinelE - _ZN34_INTERNAL_ee19b714_4_k_cu_203bead06thrust24THRUST_300001_SM_1000_NS3seqE)
_ZN34_INTERNAL_ee19b714_4_k_cu_203bead06thrust24THRUST_300001_SM_1000_NS3seqE:
	.zero		1
	.type		_ZN34_INTERNAL_ee19b714_4_k_cu_203bead04cuda3std3__420unreachable_sentinelE,@object
	.size		_ZN34_INTERNAL_ee19b714_4_k_cu_203bead04cuda3std3__420unreachable_sentinelE,(_ZN34_INTERNAL_ee19b714_4_k_cu_203bead04cuda3std6ranges3__45__cpo5ssizeE - _ZN34_INTERNAL_ee19b714_4_k_cu_203bead04cuda3std3__420unreachable_sentinelE)
_ZN34_INTERNAL_ee19b714_4_k_cu_203bead04cuda3std3__420unreachable_sentinelE:
	.zero		1
	.type		_ZN34_INTERNAL_ee19b714_4_k_cu_203bead04cuda3std6ranges3__45__cpo5ssizeE,@object
	.size		_ZN34_INTERNAL_ee19b714_4_k_cu_203bead04cuda3std6ranges3__45__cpo5ssizeE,(_ZN34_INTERNAL_ee19b714_4_k_cu_203bead06thrust24THRUST_300001_SM_1000_NS12placeholders2_3E - _ZN34_INTERNAL_ee19b714_4_k_cu_203bead04cuda3std6ranges3__45__cpo5ssizeE)
_ZN34_INTERNAL_ee19b714_4_k_cu_203bead04cuda3std6ranges3__45__cpo5ssizeE:
	.zero		1
	.type		_ZN34_INTERNAL_ee19b714_4_k_cu_203bead06thrust24THRUST_300001_SM_1000_NS12placeholders2_3E,@object
	.size		_ZN34_INTERNAL_ee19b714_4_k_cu_203bead06thrust24THRUST_300001_SM_1000_NS12placeholders2_3E,(_ZN34_INTERNAL_ee19b714_4_k_cu_203bead04cuda3std3__45__cpo4cendE - _ZN34_INTERNAL_ee19b714_4_k_cu_203bead06thrust24THRUST_300001_SM_1000_NS12placeholders2_3E)
_ZN34_INTERNAL_ee19b714_4_k_cu_203bead06thrust24THRUST_300001_SM_1000_NS12placeholders2_3E:
	.zero		1
	.type		_ZN34_INTERNAL_ee19b714_4_k_cu_203bead04cuda3std3__45__cpo4cendE,@object
	.size		_ZN34_INTERNAL_ee19b714_4_k_cu_203bead04cuda3std3__45__cpo4cendE,(_ZN34_INTERNAL_ee19b714_4_k_cu_203bead04cuda3std6ranges3__45__cpo4cendE - _ZN34_INTERNAL_ee19b714_4_k_cu_203bead04cuda3std3__45__cpo4cendE)
_ZN34_INTERNAL_ee19b714_4_k_cu_203bead04cuda3std3__45__cpo4cendE:
	.zero		1
	.type		_ZN34_INTERNAL_ee19b714_4_k_cu_203bead04cuda3std6ranges3__45__cpo4cendE,@object
	.size		_ZN34_INTERNAL_ee19b714_4_k_cu_203bead04cuda3std6ranges3__45__cpo4cendE,(_ZN34_INTERNAL_ee19b714_4_k_cu_203bead06thrust24THRUST_300001_SM_1000_NS12placeholders2_7E - _ZN34_INTERNAL_ee19b714_4_k_cu_203bead04cuda3std6ranges3__45__cpo4cendE)
_ZN34_INTERNAL_ee19b714_4_k_cu_203bead04cuda3std6ranges3__45__cpo4cendE:
	.zero		1
	.type		_ZN34_INTERNAL_ee19b714_4_k_cu_203bead06thrust24THRUST_300001_SM_1000_NS12placeholders2_7E,@object
	.size		_ZN34_INTERNAL_ee19b714_4_k_cu_203bead06thrust24THRUST_300001_SM_1000_NS12placeholders2_7E,(_ZN34_INTERNAL_ee19b714_4_k_cu_203bead04cuda3std3__45__cpo5crendE - _ZN34_INTERNAL_ee19b714_4_k_cu_203bead06thrust24THRUST_300001_SM_1000_NS12placeholders2_7E)
_ZN34_INTERNAL_ee19b714_4_k_cu_203bead06thrust24THRUST_300001_SM_1000_NS12placeholders2_7E:
	.zero		1
	.type		_ZN34_INTERNAL_ee19b714_4_k_cu_203bead04cuda3std3__45__cpo5crendE,@object
	.size		_ZN34_INTERNAL_ee19b714_4_k_cu_203bead04cuda3std3__45__cpo5crendE,(_ZN34_INTERNAL_ee19b714_4_k_cu_203bead04cuda3std6ranges3__45__cpo4prevE - _ZN34_INTERNAL_ee19b714_4_k_cu_203bead04cuda3std3__45__cpo5crendE)
_ZN34_INTERNAL_ee19b714_4_k_cu_203bead04cuda3std3__45__cpo5crendE:
	.zero		1
	.type		_ZN34_INTERNAL_ee19b714_4_k_cu_203bead04cuda3std6ranges3__45__cpo4prevE,@object
	.size		_ZN34_INTERNAL_ee19b714_4_k_cu_203bead04cuda3std6ranges3__45__cpo4prevE,(_ZN34_INTERNAL_ee19b714_4_k_cu_203bead04cuda3std6ranges3__45__cpo9iter_moveE - _ZN34_INTERNAL_ee19b714_4_k_cu_203bead04cuda3std6ranges3__45__cpo4prevE)
_ZN34_INTERNAL_ee19b714_4_k_cu_203bead04cuda3std6ranges3__45__cpo4prevE:
	.zero		1
	.type		_ZN34_INTERNAL_ee19b714_4_k_cu_203bead04cuda3std6ranges3__45__cpo9iter_moveE,@object
	.size		_ZN34_INTERNAL_ee19b714_4_k_cu_203bead04cuda3std6ranges3__45__cpo9iter_moveE,(_ZN34_INTERNAL_ee19b714_4_k_cu_203bead06thrust24THRUST_300001_SM_1000_NS6system6detail10sequential3seqE - _ZN34_INTERNAL_ee19b714_4_k_cu_203bead04cuda3std6ranges3__45__cpo9iter_moveE)
_ZN34_INTERNAL_ee19b714_4_k_cu_203bead04cuda3std6ranges3__45__cpo9iter_moveE:
	.zero		1
	.type		_ZN34_INTERNAL_ee19b714_4_k_cu_203bead06thrust24THRUST_300001_SM_1000_NS6system6detail10sequential3seqE,@object
	.size		_ZN34_INTERNAL_ee19b714_4_k_cu_203bead06thrust24THRUST_300001_SM_1000_NS6system6detail10sequential3seqE,(_ZN34_INTERNAL_ee19b714_4_k_cu_203bead06thrust24THRUST_300001_SM_1000_NS12placeholders2_9E - _ZN34_INTERNAL_ee19b714_4_k_cu_203bead06thrust24THRUST_300001_SM_1000_NS6system6detail10sequential3seqE)
_ZN34_INTERNAL_ee19b714_4_k_cu_203bead06thrust24THRUST_300001_SM_1000_NS6system6detail10sequential3seqE:
	.zero		1
	.type		_ZN34_INTERNAL_ee19b714_4_k_cu_203bead06thrust24THRUST_300001_SM_1000_NS12placeholders2_9E,@object
	.size		_ZN34_INTERNAL_ee19b714_4_k_cu_203bead06thrust24THRUST_300001_SM_1000_NS12placeholders2_9E,(_ZN34_INTERNAL_ee19b714_4_k_cu_203bead04cuda3std3__419piecewise_constructE - _ZN34_INTERNAL_ee19b714_4_k_cu_203bead06thrust24THRUST_300001_SM_1000_NS12placeholders2_9E)
_ZN34_INTERNAL_ee19b714_4_k_cu_203bead06thrust24THRUST_300001_SM_1000_NS12placeholders2_9E:
	.zero		1
	.type		_ZN34_INTERNAL_ee19b714_4_k_cu_203bead04cuda3std3__419piecewise_constructE,@object
	.size		_ZN34_INTERNAL_ee19b714_4_k_cu_203bead04cuda3std3__419piecewise_constructE,(_ZN34_INTERNAL_ee19b714_4_k_cu_203bead04cuda3std6ranges3__45__cpo5cdataE - _ZN34_INTERNAL_ee19b714_4_k_cu_203bead04cuda3std3__419piecewise_constructE)
_ZN34_INTERNAL_ee19b714_4_k_cu_203bead04cuda3std3__419piecewise_constructE:
	.zero		1
	.type		_ZN34_INTERNAL_ee19b714_4_k_cu_203bead04cuda3std6ranges3__45__cpo5cdataE,@object
	.size		_ZN34_INTERNAL_ee19b714_4_k_cu_203bead04cuda3std6ranges3__45__cpo5cdataE,(_ZN34_INTERNAL_ee19b714_4_k_cu_203bead06thrust24THRUST_300001_SM_1000_NS12placeholders2_1E - _ZN34_INTERNAL_ee19b714_4_k_cu_203bead04cuda3std6ranges3__45__cpo5cdataE)
_ZN34_INTERNAL_ee19b714_4_k_cu_203bead04cuda3std6ranges3__45__cpo5cdataE:
	.zero		1
	.type		_ZN34_INTERNAL_ee19b714_4_k_cu_203bead06thrust24THRUST_300001_SM_1000_NS12placeholders2_1E,@object
	.size		_ZN34_INTERNAL_ee19b714_4_k_cu_203bead06thrust24THRUST_300001_SM_1000_NS12placeholders2_1E,(_ZN34_INTERNAL_ee19b714_4_k_cu_203bead04cuda3std3__45__cpo3endE - _ZN34_INTERNAL_ee19b714_4_k_cu_203bead06thrust24THRUST_300001_SM_1000_NS12placeholders2_1E)
_ZN34_INTERNAL_ee19b714_4_k_cu_203bead06thrust24THRUST_300001_SM_1000_NS12placeholders2_1E:
	.zero		1
	.type		_ZN34_INTERNAL_ee19b714_4_k_cu_203bead04cuda3std3__45__cpo3endE,@object
	.size		_ZN34_INTERNAL_ee19b714_4_k_cu_203bead04cuda3std3__45__cpo3endE,(_ZN34_INTERNAL_ee19b714_4_k_cu_203bead04cuda3std6ranges3__45__cpo3endE - _ZN34_INTERNAL_ee19b714_4_k_cu_203bead04cuda3std3__45__cpo3endE)
_ZN34_INTERNAL_ee19b714_4_k_cu_203bead04cuda3std3__45__cpo3endE:
	.zero		1
	.type		_ZN34_INTERNAL_ee19b714_4_k_cu_203bead04cuda3std6ranges3__45__cpo3endE,@object
	.size		_ZN34_INTERNAL_ee19b714_4_k_cu_203bead04cuda3std6ranges3__45__cpo3endE,(_ZN34_INTERNAL_ee19b714_4_k_cu_203bead06thrust24THRUST_300001_SM_1000_NS12placeholders2_5E - _ZN34_INTERNAL_ee19b714_4_k_cu_203bead04cuda3std6ranges3__45__cpo3endE)
_ZN34_INTERNAL_ee19b714_4_k_cu_203bead04cuda3std6ranges3__45__cpo3endE:
	.zero		1
	.type		_ZN34_INTERNAL_ee19b714_4_k_cu_203bead06thrust24THRUST_300001_SM_1000_NS12placeholders2_5E,@object
	.size		_ZN34_INTERNAL_ee19b714_4_k_cu_203bead06thrust24THRUST_300001_SM_1000_NS12placeholders2_5E,(_ZN34_INTERNAL_ee19b714_4_k_cu_203bead04cuda3std3__45__cpo4rendE - _ZN34_INTERNAL_ee19b714_4_k_cu_203bead06thrust24THRUST_300001_SM_1000_NS12placeholders2_5E)
_ZN34_INTERNAL_ee19b714_4_k_cu_203bead06thrust24THRUST_300001_SM_1000_NS12placeholders2_5E:
	.zero		1
	.type		_ZN34_INTERNAL_ee19b714_4_k_cu_203bead04cuda3std3__45__cpo4rendE,@object
	.size		_ZN34_INTERNAL_ee19b714_4_k_cu_203bead04cuda3std3__45__cpo4rendE,(_ZN34_INTERNAL_ee19b714_4_k_cu_203bead04cuda3std6ranges3__45__cpo9iter_swapE - _ZN34_INTERNAL_ee19b714_4_k_cu_203bead04cuda3std3__45__cpo4rendE)
_ZN34_INTERNAL_ee19b714_4_k_cu_203bead04cuda3std3__45__cpo4rendE:
	.zero		1
	.type		_ZN34_INTERNAL_ee19b714_4_k_cu_203bead04cuda3std6ranges3__45__cpo9iter_swapE,@object
	.size		_ZN34_INTERNAL_ee19b714_4_k_cu_203bead04cuda3std6ranges3__45__cpo9iter_swapE,(_ZN34_INTERNAL_ee19b714_4_k_cu_203bead04cuda3std3__48unexpectE - _ZN34_INTERNAL_ee19b714_4_k_cu_203bead04cuda3std6ranges3__45__cpo9iter_swapE)
_ZN34_INTERNAL_ee19b714_4_k_cu_203bead04cuda3std6ranges3__45__cpo9iter_swapE:
	.zero		1
	.type		_ZN34_INTERNAL_ee19b714_4_k_cu_203bead04cuda3std3__48unexpectE,@object
	.size		_ZN34_INTERNAL_ee19b714_4_k_cu_203bead04cuda3std3__48unexpectE,(_ZN34_INTERNAL_ee19b714_4_k_cu_203bead06thrust24THRUST_300001_SM_1000_NS8cuda_cub3parE - _ZN34_INTERNAL_ee19b714_4_k_cu_203bead04cuda3std3__48unexpectE)
_ZN34_INTERNAL_ee19b714_4_k_cu_203bead04cuda3std3__48unexpectE:
	.zero		1
	.type		_ZN34_INTERNAL_ee19b714_4_k_cu_203bead06thrust24THRUST_300001_SM_1000_NS8cuda_cub3parE,@object
	.size		_ZN34_INTERNAL_ee19b714_4_k_cu_203bead06thrust24THRUST_300001_SM_1000_NS8cuda_cub3parE,(.L_38 - _ZN34_INTERNAL_ee19b714_4_k_cu_203bead06thrust24THRUST_300001_SM_1000_NS8cuda_cub3parE)
_ZN34_INTERNAL_ee19b714_4_k_cu_203bead06thrust24THRUST_300001_SM_1000_NS8cuda_cub3parE:
	.zero		1
.L_38:


//--------------------- .nv.shared._ZN3cub18CUB_300001_SM_10006detail6reduce18DeviceReduceKernelINS2_10policy_hubIdyN4cuda3std3__44plusIdEEE10Policy1000EN6thrust24THRUST_300001_SM_1000_NS10device_ptrIfEEyS9_dNS7_10__identityEEEvT0_PT3_T1_NS0_13GridEvenShareISK_EET2_T4_ --------------------------
	.section	.nv.shared._ZN3cub18CUB_300001_SM_10006detail6reduce18DeviceReduceKernelINS2_10policy_hubIdyN4cuda3std3__44plusIdEEE10Policy1000EN6thrust24THRUST_300001_SM_1000_NS10device_ptrIfEEyS9_dNS7_10__identityEEEvT0_PT3_T1_NS0_13GridEvenShareISK_EET2_T4_,"aw",@nobits
	.sectionflags	@""
	.align	8
.nv.shared._ZN3cub18CUB_300001_SM_10006detail6reduce18DeviceReduceKernelINS2_10policy_hubIdyN4cuda3std3__44plusIdEEE10Policy1000EN6thrust24THRUST_300001_SM_1000_NS10device_ptrIfEEyS9_dNS7_10__identityEEEvT0_PT3_T1_NS0_13GridEvenShareISK_EET2_T4_:
	.zero		1176


//--------------------- .nv.shared._ZN3cub18CUB_300001_SM_10006detail6reduce28DeviceReduceSingleTileKernelINS2_10policy_hubIdyN4cuda3std3__44plusIdEEE10Policy1000EN6thrust24THRUST_300001_SM_1000_NS10device_ptrIfEEPdyS9_ddNS7_10__identityEEEvT0_T1_T2_T3_T4_T6_ --------------------------
	.section	.nv.shared._ZN3cub18CUB_300001_SM_10006detail6reduce28DeviceReduceSingleTileKernelINS2_10policy_hubIdyN4cuda3std3__44plusIdEEE10Policy1000EN6thrust24THRUST_300001_SM_1000_NS10device_ptrIfEEPdyS9_ddNS7_10__identityEEEvT0_T1_T2_T3_T4_T6_,"aw",@nobits
	.sectionflags	@""
	.align	8
.nv.shared._ZN3cub18CUB_300001_SM_10006detail6reduce28DeviceReduceSingleTileKernelINS2_10policy_hubIdyN4cuda3std3__44plusIdEEE10Policy1000EN6thrust24THRUST_300001_SM_1000_NS10device_ptrIfEEPdyS9_ddNS7_10__identityEEEvT0_T1_T2_T3_T4_T6_:
	.zero		1176


//--------------------- .nv.shared._ZN3cub18CUB_300001_SM_10006detail6reduce28DeviceReduceSingleTileKernelINS2_10policy_hubIdjN4cuda3std3__44plusIdEEE10Policy1000EPdSC_iS9_ddNS7_10__identityEEEvT0_T1_T2_T3_T4_T6_ --------------------------
	.section	.nv.shared._ZN3cub18CUB_300001_SM_10006detail6reduce28DeviceReduceSingleTileKernelINS2_10policy_hubIdjN4cuda3std3__44plusIdEEE10Policy1000EPdSC_iS9_ddNS7_10__identityEEEvT0_T1_T2_T3_T4_T6_,"aw",@nobits
	.sectionflags	@""
	.align	8
.nv.shared._ZN3cub18CUB_300001_SM_10006detail6reduce28DeviceReduceSingleTileKernelINS2_10policy_hubIdjN4cuda3std3__44plusIdEEE10Policy1000EPdSC_iS9_ddNS7_10__identityEEEvT0_T1_T2_T3_T4_T6_:
	.zero		1216


//--------------------- .nv.shared._ZN3cub18CUB_300001_SM_10006detail6reduce18DeviceReduceKernelINS2_10policy_hubIdjN4cuda3std3__44plusIdEEE10Policy1000EN6thrust24THRUST_300001_SM_1000_NS10device_ptrIfEEjS9_dNS7_10__identityEEEvT0_PT3_T1_NS0_13GridEvenShareISK_EET2_T4_ --------------------------
	.section	.nv.shared._ZN3cub18CUB_300001_SM_10006detail6reduce18DeviceReduceKernelINS2_10policy_hubIdjN4cuda3std3__44plusIdEEE10Policy1000EN6thrust24THRUST_300001_SM_1000_NS10device_ptrIfEEjS9_dNS7_10__identityEEEvT0_PT3_T1_NS0_13GridEvenShareISK_EET2_T4_,"aw",@nobits
	.sectionflags	@""
	.align	8
.nv.shared._ZN3cub18CUB_300001_SM_10006detail6reduce18DeviceReduceKernelINS2_10policy_hubIdjN4cuda3std3__44plusIdEEE10Policy1000EN6thrust24THRUST_300001_SM_1000_NS10device_ptrIfEEjS9_dNS7_10__identityEEEvT0_PT3_T1_NS0_13GridEvenShareISK_EET2_T4_:
	.zero		1216


//--------------------- .nv.shared._ZN3cub18CUB_300001_SM_10006detail6reduce28DeviceReduceSingleTileKernelINS2_10policy_hubIdjN4cuda3std3__44plusIdEEE10Policy1000EN6thrust24THRUST_300001_SM_1000_NS10device_ptrIfEEPdjS9_ddNS7_10__identityEEEvT0_T1_T2_T3_T4_T6_ --------------------------
	.section	.nv.shared._ZN3cub18CUB_300001_SM_10006detail6reduce28DeviceReduceSingleTileKernelINS2_10policy_hubIdjN4cuda3std3__44plusIdEEE10Policy1000EN6thrust24THRUST_300001_SM_1000_NS10device_ptrIfEEPdjS9_ddNS7_10__identityEEEvT0_T1_T2_T3_T4_T6_,"aw",@nobits
	.sectionflags	@""
	.align	8
.nv.shared._ZN3cub18CUB_300001_SM_10006detail6reduce28DeviceReduceSingleTileKernelINS2_10policy_hubIdjN4cuda3std3__44plusIdEEE10Policy1000EN6thrust24THRUST_300001_SM_1000_NS10device_ptrIfEEPdjS9_ddNS7_10__identityEEEvT0_T1_T2_T3_T4_T6_:
	.zero		1216


//--------------------- .nv.shared._ZN3cub18CUB_300001_SM_10006detail10radix_sort29DeviceRadixSortOnesweepKernelINS1_5radix10policy_hubIfNS0_8NullTypeEyE10Policy1000ELNS0_9SortOrderE0EfS6_yiiNS1_21identity_decomposer_tEEEvPT5_SC_PT3_PKSD_PT1_PKSH_PT2_PKSL_T4_iiT6_ --------------------------
	.section	.nv.shared._ZN3cub18CUB_300001_SM_10006detail10radix_sort29DeviceRadixSortOnesweepKernelINS1_5radix10policy_hubIfNS0_8NullTypeEyE10Policy1000ELNS0_9SortOrderE0EfS6_yiiNS1_21identity_decomposer_tEEEvPT5_SC_PT3_PKSD_PT1_PKSH_PT2_PKSL_T4_iiT6_,"aw",@nobits
	.sectionflags	@""
	.align	16
.nv.shared._ZN3cub18CUB_300001_SM_10006detail10radix_sort29DeviceRadixSortOnesweepKernelINS1_5radix10policy_hubIfNS0_8NullTypeEyE10Policy1000ELNS0_9SortOrderE0EfS6_yiiNS1_21identity_decomposer_tEEEvPT5_SC_PT3_PKSD_PT1_PKSH_PT2_PKSL_T4_iiT6_:
	.zero		30720


//--------------------- .nv.shared._ZN3cub18CUB_300001_SM_10006detail10radix_sort33DeviceRadixSortExclusiveSumKernelINS1_5radix10policy_hubIfNS0_8NullTypeEyE10Policy1000EyEEvPT0_ --------------------------
	.section	.nv.shared._ZN3cub18CUB_300001_SM_10006detail10radix_sort33DeviceRadixSortExclusiveSumKernelINS1_5radix10policy_hubIfNS0_8NullTypeEyE10Policy1000EyEEvPT0_,"aw",@nobits
	.sectionflags	@""
	.align	16
.nv.shared._ZN3cub18CUB_300001_SM_10006detail10radix_sort33DeviceRadixSortExclusiveSumKernelINS1_5radix10policy_hubIfNS0_8NullTypeEyE10Policy1000EyEEvPT0_:
	.zero		3360


//--------------------- .nv.shared._ZN3cub18CUB_300001_SM_10006detail10radix_sort30DeviceRadixSortHistogramKernelINS1_5radix10policy_hubIfNS0_8NullTypeEyE10Policy1000ELNS0_9SortOrderE0EfyNS1_21identity_decomposer_tEEEvPT2_PKT1_SB_iiT3_ --------------------------
	.section	.nv.shared._ZN3cub18CUB_300001_SM_10006detail10radix_sort30DeviceRadixSortHistogramKernelINS1_5radix10policy_hubIfNS0_8NullTypeEyE10Policy1000ELNS0_9SortOrderE0EfyNS1_21identity_decomposer_tEEEvPT2_PKT1_SB_iiT3_,"aw",@nobits
	.sectionflags	@""
	.align	4
.nv.shared._ZN3cub18CUB_300001_SM_10006detail10radix_sort30DeviceRadixSortHistogramKernelINS1_5radix10policy_hubIfNS0_8NullTypeEyE10Policy1000ELNS0_9SortOrderE0EfyNS1_21identity_decomposer_tEEEvPT2_PKT1_SB_iiT3_:
	.zero		5120


//--------------------- .nv.shared._ZN3cub18CUB_300001_SM_10006detail10radix_sort31DeviceRadixSortSingleTileKernelINS1_5radix10policy_hubIfNS0_8NullTypeEyE10Policy1000ELNS0_9SortOrderE0EfS6_yNS1_21identity_decomposer_tEEEvPKT1_PSB_PKT2_PSF_T3_iiT4_ --------------------------
	.section	.nv.shared._ZN3cub18CUB_300001_SM_10006detail10radix_sort31DeviceRadixSortSingleTileKernelINS1_5radix10policy_hubIfNS0_8NullTypeEyE10Policy1000ELNS0_9SortOrderE0EfS6_yNS1_21identity_decomposer_tEEEvPKT1_PSB_PKT2_PSF_T3_iiT4_,"aw",@nobits
	.sectionflags	@""
	.align	16
.nv.shared._ZN3cub18CUB_300001_SM_10006detail10radix_sort31DeviceRadixSortSingleTileKernelINS1_5radix10policy_hubIfNS0_8NullTypeEyE10Policy1000ELNS0_9SortOrderE0EfS6_yNS1_21identity_decomposer_tEEEvPKT1_PSB_PKT2_PSF_T3_iiT4_:
	.zero		34880


//--------------------- .nv.constant0._ZN3cub18CUB_300001_SM_10006detail6reduce28DeviceReduceSingleTileKernelINS2_10policy_hubIdyN4cuda3std3__44plusIdEEE10Policy1000EPdSC_iS9_ddNS7_10__identityEEEvT0_T1_T2_T3_T4_T6_ --------------------------
	.section	.nv.constant0._ZN3cub18CUB_300001_SM_10006detail6reduce28DeviceReduceSingleTileKernelINS2_10policy_hubIdyN4cuda3std3__44plusIdEEE10Policy1000EPdSC_iS9_ddNS7_10__identityEEEvT0_T1_T2_T3_T4_T6_,"a",@progbits
	.sectionflags	@""
	.align	4
.nv.constant0._ZN3cub18CUB_300001_SM_10006detail6reduce28DeviceReduceSingleTileKernelINS2_10policy_hubIdyN4cuda3std3__44plusIdEEE10Policy1000EPdSC_iS9_ddNS7_10__identityEEEvT0_T1_T2_T3_T4_T6_:
	.zero		929


//--------------------- .nv.constant0._ZN3cub18CUB_300001_SM_10006detail6reduce18DeviceReduceKernelINS2_10policy_hubIdyN4cuda3std3__44plusIdEEE10Policy1000EN6thrust24THRUST_300001_SM_1000_NS10device_ptrIfEEyS9_dNS7_10__identityEEEvT0_PT3_T1_NS0_13GridEvenShareISK_EET2_T4_ --------------------------
	.section	.nv.constant0._ZN3cub18CUB_300001_SM_10006detail6reduce18DeviceReduceKernelINS2_10policy_hubIdyN4cuda3std3__44plusIdEEE10Policy1000EN6thrust24THRUST_300001_SM_1000_NS10device_ptrIfEEyS9_dNS7_10__identityEEEvT0_PT3_T1_NS0_13GridEvenShareISK_EET2_T4_,"a",@progbits
	.sectionflags	@""
	.align	4
.nv.constant0._ZN3cub18CUB_300001_SM_10006detail6reduce18DeviceReduceKernelINS2_10policy_hubIdyN4cuda3std3__44plusIdEEE10Policy1000EN6thrust24THRUST_300001_SM_1000_NS10device_ptrIfEEyS9_dNS7_10__identityEEEvT0_PT3_T1_NS0_13GridEvenShareISK_EET2_T4_:
	.zero		994


//--------------------- .nv.constant0._ZN3cub18CUB_300001_SM_10006detail6reduce28DeviceReduceSingleTileKernelINS2_10policy_hubIdyN4cuda3std3__44plusIdEEE10Policy1000EN6thrust24THRUST_300001_SM_1000_NS10device_ptrIfEEPdyS9_ddNS7_10__identityEEEvT0_T1_T2_T3_T4_T6_ --------------------------
	.section	.nv.constant0._ZN3cub18CUB_300001_SM_10006detail6reduce28DeviceReduceSingleTileKernelINS2_10policy_hubIdyN4cuda3std3__44plusIdEEE10Policy1000EN6thrust24THRUST_300001_SM_1000_NS10device_ptrIfEEPdyS9_ddNS7_10__identityEEEvT0_T1_T2_T3_T4_T6_,"a",@progbits
	.sectionflags	@""
	.align	4
.nv.constant0._ZN3cub18CUB_300001_SM_10006detail6reduce28DeviceReduceSingleTileKernelINS2_10policy_hubIdyN4cuda3std3__44plusIdEEE10Policy1000EN6thrust24THRUST_300001_SM_1000_NS10device_ptrIfEEPdyS9_ddNS7_10__identityEEEvT0_T1_T2_T3_T4_T6_:
	.zero		937


//--------------------- .nv.constant0._ZN3cub18CUB_300001_SM_10006detail6reduce28DeviceReduceSingleTileKernelINS2_10policy_hubIdjN4cuda3std3__44plusIdEEE10Policy1000EPdSC_iS9_ddNS7_10__identityEEEvT0_T1_T2_T3_T4_T6_ --------------------------
	.section	.nv.constant0._ZN3cub18CUB_300001_SM_10006detail6reduce28DeviceReduceSingleTileKernelINS2_10policy_hubIdjN4cuda3std3__44plusIdEEE10Policy1000EPdSC_iS9_ddNS7_10__identityEEEvT0_T1_T2_T3_T4_T6_,"a",@progbits
	.sectionflags	@""
	.align	4
.nv.constant0._ZN3cub18CUB_300001_SM_10006detail6reduce28DeviceReduceSingleTileKernelINS2_10policy_hubIdjN4cuda3std3__44plusIdEEE10Policy1000EPdSC_iS9_ddNS7_10__identityEEEvT0_T1_T2_T3_T4_T6_:
	.zero		929


//--------------------- .nv.constant0._ZN3cub18CUB_300001_SM_10006detail6reduce18DeviceReduceKernelINS2_10policy_hubIdjN4cuda3std3__44plusIdEEE10Policy1000EN6thrust24THRUST_300001_SM_1000_NS10device_ptrIfEEjS9_dNS7_10__identityEEEvT0_PT3_T1_NS0_13GridEvenShareISK_EET2_T4_ --------------------------
	.section	.nv.constant0._ZN3cub18CUB_300001_SM_10006detail6reduce18DeviceReduceKernelINS2_10policy_hubIdjN4cuda3std3__44plusIdEEE10Policy1000EN6thrust24THRUST_300001_SM_1000_NS10device_ptrIfEEjS9_dNS7_10__identityEEEvT0_PT3_T1_NS0_13GridEvenShareISK_EET2_T4_,"a",@progbits
	.sectionflags	@""
	.align	4
.nv.constant0._ZN3cub18CUB_300001_SM_10006detail6reduce18DeviceReduceKernelINS2_10policy_hubIdjN4cuda3std3__44plusIdEEE10Policy1000EN6thrust24THRUST_300001_SM_1000_NS10device_ptrIfEEjS9_dNS7_10__identityEEEvT0_PT3_T1_NS0_13GridEvenShareISK_EET2_T4_:
	.zero		958


//--------------------- .nv.constant0._ZN3cub18CUB_300001_SM_10006detail6reduce28DeviceReduceSingleTileKernelINS2_10policy_hubIdjN4cuda3std3__44plusIdEEE10Policy1000EN6thrust24THRUST_300001_SM_1000_NS10device_ptrIfEEPdjS9_ddNS7_10__identityEEEvT0_T1_T2_T3_T4_T6_ --------------------------
	.section	.nv.constant0._ZN3cub18CUB_300001_SM_10006detail6reduce28DeviceReduceSingleTileKernelINS2_10policy_hubIdjN4cuda3std3__44plusIdEEE10Policy1000EN6thrust24THRUST_300001_SM_1000_NS10device_ptrIfEEPdjS9_ddNS7_10__identityEEEvT0_T1_T2_T3_T4_T6_,"a",@progbits
	.sectionflags	@""
	.align	4
.nv.constant0._ZN3cub18CUB_300001_SM_10006detail6reduce28DeviceReduceSingleTileKernelINS2_10policy_hubIdjN4cuda3std3__44plusIdEEE10Policy1000EN6thrust24THRUST_300001_SM_1000_NS10device_ptrIfEEPdjS9_ddNS7_10__identityEEEvT0_T1_T2_T3_T4_T6_:
	.zero		929


//--------------------- .nv.constant0._ZN3cub18CUB_300001_SM_10006detail10radix_sort29DeviceRadixSortOnesweepKernelINS1_5radix10policy_hubIfNS0_8NullTypeEyE10Policy1000ELNS0_9SortOrderE0EfS6_yiiNS1_21identity_decomposer_tEEEvPT5_SC_PT3_PKSD_PT1_PKSH_PT2_PKSL_T4_iiT6_ --------------------------
	.section	.nv.constant0._ZN3cub18CUB_300001_SM_10006detail10radix_sort29DeviceRadixSortOnesweepKernelINS1_5radix10policy_hubIfNS0_8NullTypeEyE10Policy1000ELNS0_9SortOrderE0EfS6_yiiNS1_21identity_decomposer_tEEEvPT5_SC_PT3_PKSD_PT1_PKSH_PT2_PKSL_T4_iiT6_,"a",@progbits
	.sectionflags	@""
	.align	4
.nv.constant0._ZN3cub18CUB_300001_SM_10006detail10radix_sort29DeviceRadixSortOnesweepKernelINS1_5radix10policy_hubIfNS0_8NullTypeEyE10Policy1000ELNS0_9SortOrderE0EfS6_yiiNS1_21identity_decomposer_tEEEvPT5_SC_PT3_PKSD_PT1_PKSH_PT2_PKSL_T4_iiT6_:
	.zero		973


//--------------------- .nv.constant0._ZN3cub18CUB_300001_SM_10006detail10radix_sort33DeviceRadixSortExclusiveSumKernelINS1_5radix10policy_hubIfNS0_8NullTypeEyE10Policy1000EyEEvPT0_ --------------------------
	.section	.nv.constant0._ZN3cub18CUB_300001_SM_10006detail10radix_sort33DeviceRadixSortExclusiveSumKernelINS1_5radix10policy_hubIfNS0_8NullTypeEyE10Policy1000EyEEvPT0_,"a",@progbits
	.sectionflags	@""
	.align	4
.nv.constant0._ZN3cub18CUB_300001_SM_10006detail10radix_sort33DeviceRadixSortExclusiveSumKernelINS1_5radix10policy_hubIfNS0_8NullTypeEyE10Policy1000EyEEvPT0_:
	.zero		904


//--------------------- .nv.constant0._ZN3cub18CUB_300001_SM_10006detail10radix_sort30DeviceRadixSortHistogramKernelINS1_5radix10policy_hubIfNS0_8NullTypeEyE10Policy1000ELNS0_9SortOrderE0EfyNS1_21identity_decomposer_tEEEvPT2_PKT1_SB_iiT3_ --------------------------
	.section	.nv.constant0._ZN3cub18CUB_300001_SM_10006detail10radix_sort30DeviceRadixSortHistogramKernelINS1_5radix10policy_hubIfNS0_8NullTypeEyE10Policy1000ELNS0_9SortOrderE0EfyNS1_21identity_decomposer_tEEEvPT2_PKT1_SB_iiT3_,"a",@progbits
	.sectionflags	@""
	.align	4
.nv.constant0._ZN3cub18CUB_300001_SM_10006detail10radix_sort30DeviceRadixSortHistogramKernelINS1_5radix10policy_hubIfNS0_8NullTypeEyE10Policy1000ELNS0_9SortOrderE0EfyNS1_21identity_decomposer_tEEEvPT2_PKT1_SB_iiT3_:
	.zero		929


//--------------------- .nv.constant0._ZN3cub18CUB_300001_SM_10006detail10radix_sort31DeviceRadixSortSingleTileKernelINS1_5radix10policy_hubIfNS0_8NullTypeEyE10Policy1000ELNS0_9SortOrderE0EfS6_yNS1_21identity_decomposer_tEEEvPKT1_PSB_PKT2_PSF_T3_iiT4_ --------------------------
	.section	.nv.constant0._ZN3cub18CUB_300001_SM_10006detail10radix_sort31DeviceRadixSortSingleTileKernelINS1_5radix10policy_hubIfNS0_8NullTypeEyE10Policy1000ELNS0_9SortOrderE0EfS6_yNS1_21identity_decomposer_tEEEvPKT1_PSB_PKT2_PSF_T3_iiT4_,"a",@progbits
	.sectionflags	@""
	.align	4
.nv.constant0._ZN3cub18CUB_300001_SM_10006detail10radix_sort31DeviceRadixSortSingleTileKernelINS1_5radix10policy_hubIfNS0_8NullTypeEyE10Policy1000ELNS0_9SortOrderE0EfS6_yNS1_21identity_decomposer_tEEEvPKT1_PSB_PKT2_PSF_T3_iiT4_:
	.zero		945


//--------------------- .nv.constant0._ZN3cub18CUB_300001_SM_10006detail11EmptyKernelIvEEvv --------------------------
	.section	.nv.constant0._ZN3cub18CUB_300001_SM_10006detail11EmptyKernelIvEEvv,"a",@progbits
	.sectionflags	@""
	.align	4
.nv.constant0._ZN3cub18CUB_300001_SM_10006detail11EmptyKernelIvEEvv:
	.zero		896


//--------------------- .nv.constant0._Z18simulate_gbm_pathsfffifiPfP24curandStatePhilox4_32_10 --------------------------
	.section	.nv.constant0._Z18simulate_gbm_pathsfffifiPfP24curandStatePhilox4_32_10,"a",@progbits
	.sectionflags	@""
	.align	4
.nv.constant0._Z18simulate_gbm_pathsfffifiPfP24curandStatePhilox4_32_10:
	.zero		936


//--------------------- .nv.constant0._Z8init_rngP24curandStatePhilox4_32_10yi --------------------------
	.section	.nv.constant0._Z8init_rngP24curandStatePhilox4_32_10yi,"a",@progbits
	.sectionflags	@""
	.align	4
.nv.constant0._Z8init_rngP24curandStatePhilox4_32_10yi:
	.zero		916


//--------------------- SYMBOLS --------------------------

	.type		.nv.reservedSmem.offset0,@object
	.size		.nv.reservedSmem.offset0,0x4
	.type		.nv.reservedSmem.cap,@object
	.size		.nv.reservedSmem.cap,0x4
